def matmul_kernel(
    a_ptr,
    b_ptr,
    c_ptr,
    M,
    N,
    K,
    stride_am,
    stride_ak,
    stride_bk,
    stride_bn,
    stride_cm,
    stride_cn,
    BLOCK_M: tl.constexpr,
    BLOCK_N: tl.constexpr,
    BLOCK_K: tl.constexpr,
    GROUP_M: tl.constexpr,
):
    pid = tl.program_id(axis=0)
    num_pid_m = tl.cdiv(M, BLOCK_M)
    num_pid_n = tl.cdiv(N, BLOCK_N)
    num_pid_in_group = GROUP_M * num_pid_n
    group_id = pid // num_pid_in_group
    first_pid_m = group_id * GROUP_M
    group_size_m = min(num_pid_m - first_pid_m, GROUP_M)
    pid_m = first_pid_m + ((pid % num_pid_in_group) % group_size_m)
    pid_n = (pid % num_pid_in_group) // group_size_m

    offs_am = (pid_m * BLOCK_M + tl.arange(0, BLOCK_M)) % M
    offs_bn = (pid_n * BLOCK_N + tl.arange(0, BLOCK_N)) % N
    offs_k = tl.arange(0, BLOCK_K)
    a_ptrs = a_ptr + offs_am[:, None] * stride_am + offs_k[None, :] * stride_ak
    b_ptrs = b_ptr + offs_k[:, None] * stride_bk + offs_bn[None, :] * stride_bn

    acc = tl.zeros((BLOCK_M, BLOCK_N), dtype=tl.float32)
    for kk in range(0, tl.cdiv(K, BLOCK_K)):
        a = tl.load(a_ptrs, mask=offs_k[None, :] < K - kk * BLOCK_K, other=0.0)
        b = tl.load(b_ptrs, mask=offs_k[:, None] < K - kk * BLOCK_K, other=0.0)
        acc = tl.dot(a, b, acc)
        a_ptrs += BLOCK_K * stride_ak
        b_ptrs += BLOCK_K * stride_bk

    c = acc.to(c_ptr.dtype.element_ty)
    offs_cm = pid_m * BLOCK_M + tl.arange(0, BLOCK_M)
    offs_cn = pid_n * BLOCK_N + tl.arange(0, BLOCK_N)
    c_ptrs = c_ptr + offs_cm[:, None] * stride_cm + offs_cn[None, :] * stride_cn
    mask = (offs_cm[:, None] < M) & (offs_cn[None, :] < N)
    tl.store(c_ptrs, c, mask=mask)

# config = {"BLOCK_K": 128, "BLOCK_M": 256, "BLOCK_N": 256, "GROUP_M": 8, "arch": "sm_100", "dtype": "fp16", "num_ctas": 1, "num_stages": 3, "num_warps": 16}
# arch = sm_100


// ===== COMPILED SASS (sm_100a) =====

	.target	sm_100a

	.elftype	@"ET_EXEC"


//--------------------- .note.nv.tkinfo           --------------------------
	.section	.note.nv.tkinfo,"",@"SHT_NOTE"
	.sectionflags	@"SHF_NOTE_NV_TKINFO"
	.tkinfo
        /*0018*/ 	.word	0x00000081
        /*0030*/ 	.string	""
        /*0030*/ 	.string	"ptxas-blackwell"
        /*0030*/ 	.string	"Cuda compilation tools, release 12.9, V12.9.86"
        /*0030*/ 	.string	"Build cuda_12.9.r12.9/compiler.36037853_0"
        /*0030*/ 	.string	"-v  -suppress-debug-info  -lineinfo  -arch sm_100a "



//--------------------- .note.nv.cuver            --------------------------
	.section	.note.nv.cuver,"",@"SHT_NOTE"
	.sectionflags	@"SHF_NOTE_NV_CUVER"
        /*0018*/ 	.short	0x0001
        /*001a*/ 	.short	0x0064
        /*001c*/ 	.short	0x0001
        /*001e*/ 	.short	0x0000
        /*0020*/ 	.short	0x0001
        /*0022*/ 	.short	0x0000


//--------------------- .nv.info                  --------------------------
	.section	.nv.info,"",@"SHT_CUDA_INFO"
	.align	4


	//----- nvinfo : EIATTR_REGCOUNT
	.align		4
        /*0000*/ 	.byte	0x04, 0x2f
        /*0002*/ 	.short	(.L_1 - .L_0)
	.align		4
.L_0:
        /*0004*/ 	.word	index@(matmul_kernel)
        /*0008*/ 	.word	0x00000020


	//----- nvinfo : EIATTR_FRAME_SIZE
	.align		4
.L_1:
        /*000c*/ 	.byte	0x04, 0x11
        /*000e*/ 	.short	(.L_3 - .L_2)
	.align		4
.L_2:
        /*0010*/ 	.word	index@(matmul_kernel)
        /*0014*/ 	.word	0x00001ca0


	//----- nvinfo : EIATTR_MIN_STACK_SIZE
	.align		4
.L_3:
        /*0018*/ 	.byte	0x04, 0x12
        /*001a*/ 	.short	(.L_5 - .L_4)
	.align		4
.L_4:
        /*001c*/ 	.word	index@(matmul_kernel)
        /*0020*/ 	.word	0x00001ca0
.L_5:


//--------------------- .nv.info.matmul_kernel    --------------------------
	.section	.nv.info.matmul_kernel,"",@"SHT_CUDA_INFO"
	.sectionflags	@""
	.align	4


	//----- nvinfo : EIATTR_CUDA_API_VERSION
	.align		4
        /*0000*/ 	.byte	0x04, 0x37
        /*0002*/ 	.short	(.L_7 - .L_6)
.L_6:
        /*0004*/ 	.word	0x00000081


	//----- nvinfo : EIATTR_KPARAM_INFO
	.align		4
.L_7:
        /*0008*/ 	.byte	0x04, 0x17
        /*000a*/ 	.short	(.L_9 - .L_8)
.L_8:
        /*000c*/ 	.word	0x00000000
        /*0010*/ 	.short	0x000d
        /*0012*/ 	.short	0x0048
        /*0014*/ 	.byte	0x00, 0xf4, 0x21, 0x00


	//----- nvinfo : EIATTR_KPARAM_INFO
	.align		4
.L_9:
        /*0018*/ 	.byte	0x04, 0x17
        /*001a*/ 	.short	(.L_11 - .L_10)
.L_10:
        /*001c*/ 	.word	0x00000000
        /*0020*/ 	.short	0x000c
        /*0022*/ 	.short	0x0040
        /*0024*/ 	.byte	0x00, 0xf4, 0x21, 0x00


	//----- nvinfo : EIATTR_KPARAM_INFO
	.align		4
.L_11:
        /*0028*/ 	.byte	0x04, 0x17
        /*002a*/ 	.short	(.L_13 - .L_12)
.L_12:
        /*002c*/ 	.word	0x00000000
        /*0030*/ 	.short	0x000b
        /*0032*/ 	.short	0x0038
        /*0034*/ 	.byte	0x00, 0xf0, 0x11, 0x00


	//----- nvinfo : EIATTR_KPARAM_INFO
	.align		4
.L_13:
        /*0038*/ 	.byte	0x04, 0x17
        /*003a*/ 	.short	(.L_15 - .L_14)
.L_14:
        /*003c*/ 	.word	0x00000000
        /*0040*/ 	.short	0x000a
        /*0042*/ 	.short	0x0034
        /*0044*/ 	.byte	0x00, 0xf0, 0x11, 0x00


	//----- nvinfo : EIATTR_KPARAM_INFO
	.align		4
.L_15:
        /*0048*/ 	.byte	0x04, 0x17
        /*004a*/ 	.short	(.L_17 - .L_16)
.L_16:
        /*004c*/ 	.word	0x00000000
        /*0050*/ 	.short	0x0009
        /*0052*/ 	.short	0x0030
        /*0054*/ 	.byte	0x00, 0xf0, 0x11, 0x00


	//----- nvinfo : EIATTR_KPARAM_INFO
	.align		4
.L_17:
        /*0058*/ 	.byte	0x04, 0x17
        /*005a*/ 	.short	(.L_19 - .L_18)
.L_18:
        /*005c*/ 	.word	0x00000000
        /*0060*/ 	.short	0x0008
        /*0062*/ 	.short	0x002c
        /*0064*/ 	.byte	0x00, 0xf0, 0x11, 0x00


	//----- nvinfo : EIATTR_KPARAM_INFO
	.align		4
.L_19:
        /*0068*/ 	.byte	0x04, 0x17
        /*006a*/ 	.short	(.L_21 - .L_20)
.L_20:
        /*006c*/ 	.word	0x00000000
        /*0070*/ 	.short	0x0007
        /*0072*/ 	.short	0x0028
        /*0074*/ 	.byte	0x00, 0xf0, 0x11, 0x00


	//----- nvinfo : EIATTR_KPARAM_INFO
	.align		4
.L_21:
        /*0078*/ 	.byte	0x04, 0x17
        /*007a*/ 	.short	(.L_23 - .L_22)
.L_22:
        /*007c*/ 	.word	0x00000000
        /*0080*/ 	.short	0x0006
        /*0082*/ 	.short	0x0024
        /*0084*/ 	.byte	0x00, 0xf0, 0x11, 0x00


	//----- nvinfo : EIATTR_KPARAM_INFO
	.align		4
.L_23:
        /*0088*/ 	.byte	0x04, 0x17
        /*008a*/ 	.short	(.L_25 - .L_24)
.L_24:
        /*008c*/ 	.word	0x00000000
        /*0090*/ 	.short	0x0005
        /*0092*/ 	.short	0x0020
        /*0094*/ 	.byte	0x00, 0xf0, 0x11, 0x00


	//----- nvinfo : EIATTR_KPARAM_INFO
	.align		4
.L_25:
        /*0098*/ 	.byte	0x04, 0x17
        /*009a*/ 	.short	(.L_27 - .L_26)
.L_26:
        /*009c*/ 	.word	0x00000000
        /*00a0*/ 	.short	0x0004
        /*00a2*/ 	.short	0x001c
        /*00a4*/ 	.byte	0x00, 0xf0, 0x11, 0x00


	//----- nvinfo : EIATTR_KPARAM_INFO
	.align		4
.L_27:
        /*00a8*/ 	.byte	0x04, 0x17
        /*00aa*/ 	.short	(.L_29 - .L_28)
.L_28:
        /*00ac*/ 	.word	0x00000000
        /*00b0*/ 	.short	0x0003
        /*00b2*/ 	.short	0x0018
        /*00b4*/ 	.byte	0x00, 0xf0, 0x11, 0x00


	//----- nvinfo : EIATTR_KPARAM_INFO
	.align		4
.L_29:
        /*00b8*/ 	.byte	0x04, 0x17
        /*00ba*/ 	.short	(.L_31 - .L_30)
.L_30:
        /*00bc*/ 	.word	0x00000000
        /*00c0*/ 	.short	0x0002
        /*00c2*/ 	.short	0x0010
        /*00c4*/ 	.byte	0x00, 0xf4, 0x21, 0x00


	//----- nvinfo : EIATTR_KPARAM_INFO
	.align		4
.L_31:
        /*00c8*/ 	.byte	0x04, 0x17
        /*00ca*/ 	.short	(.L_33 - .L_32)
.L_32:
        /*00cc*/ 	.word	0x00000000
        /*00d0*/ 	.short	0x0001
        /*00d2*/ 	.short	0x0008
        /*00d4*/ 	.byte	0x00, 0xf4, 0x21, 0x00


	//----- nvinfo : EIATTR_KPARAM_INFO
	.align		4
.L_33:
        /*00d8*/ 	.byte	0x04, 0x17
        /*00da*/ 	.short	(.L_35 - .L_34)
.L_34:
        /*00dc*/ 	.word	0x00000000
        /*00e0*/ 	.short	0x0000
        /*00e2*/ 	.short	0x0000
        /*00e4*/ 	.byte	0x00, 0xf4, 0x21, 0x00


	//----- nvinfo : EIATTR_SPARSE_MMA_MASK
	.align		4
.L_35:
        /*00e8*/ 	.byte	0x03, 0x50
        /*00ea*/ 	.short	0x0000


	//----- nvinfo : EIATTR_MAXREG_COUNT
	.align		4
        /*00ec*/ 	.byte	0x03, 0x1b
        /*00ee*/ 	.short	0x0080


	//----- nvinfo : EIATTR_NUM_BARRIERS
	.align		4
        /*00f0*/ 	.byte	0x02, 0x4c
        /*00f2*/ 	.byte	0x01
	.zero		1


	//----- nvinfo : EIATTR_ANNOTATIONS
	.align		4
        /*00f4*/ 	.byte	0x04, 0x55
        /*00f6*/ 	.short	(.L_37 - .L_36)


	//   ....[0]....
.L_36:
        /*00f8*/ 	.word	0x00000001
        /*00fc*/ 	.byte	0x90, 0x06, 0x00, 0x00, 0x01, 0x00, 0x00, 0x00, 0xc0, 0x06, 0x00, 0x00, 0x01, 0x00, 0x00, 0x00
        /* <DEDUP_REMOVED lines=2467> */
        /*9b3c*/ 	.byte	0x60, 0x6b, 0x02, 0x00


	//----- nvinfo : EIATTR_VRC_CTA_INIT_COUNT
	.align		4
.L_37:
        /*9b40*/ 	.byte	0x02, 0x4a
	.zero		1
	.zero		1


	//----- nvinfo : EIATTR_EXIT_INSTR_OFFSETS
	.align		4
        /*9b44*/ 	.byte	0x04, 0x1c
        /*9b46*/ 	.short	(.L_39 - .L_38)


	//   ....[0]....
.L_38:
        /*9b48*/ 	.word	0x00026ea0


	//   ....[1]....
        /*9b4c*/ 	.word	0x00026ed0


	//----- nvinfo : EIATTR_REQNTID
	.align		4
.L_39:
        /*9b50*/ 	.byte	0x04, 0x10
        /*9b52*/ 	.short	(.L_41 - .L_40)
.L_40:
        /*9b54*/ 	.word	0x00000200
        /*9b58*/ 	.word	0x00000001
        /*9b5c*/ 	.word	0x00000001


	//----- nvinfo : EIATTR_CBANK_PARAM_SIZE
	.align		4
.L_41:
        /*9b60*/ 	.byte	0x03, 0x19
        /*9b62*/ 	.short	0x0050


	//----- nvinfo : EIATTR_PARAM_CBANK
	.align		4
        /*9b64*/ 	.byte	0x04, 0x0a
        /*9b66*/ 	.short	(.L_43 - .L_42)
	.align		4
.L_42:
        /*9b68*/ 	.word	index@(.nv.constant0.matmul_kernel)
        /*9b6c*/ 	.short	0x0380
        /*9b6e*/ 	.short	0x0050


	//----- nvinfo : EIATTR_SW_WAR
	.align		4
.L_43:
        /*9b70*/ 	.byte	0x04, 0x36
        /*9b72*/ 	.short	(.L_45 - .L_44)
.L_44:
        /*9b74*/ 	.word	0x00000008
.L_45:


//--------------------- .nv.compat                --------------------------
	.section	.nv.compat,"",@"SHT_CUDA_COMPAT_INFO"
	.align	4
        /*0000*/ 	.byte	0x02, 0x02, 0x01, 0x00, 0x02, 0x05, 0x05, 0x00, 0x02, 0x03, 0x00, 0x00, 0x02, 0x06, 0x01, 0x00


//--------------------- .nv.callgraph             --------------------------
	.section	.nv.callgraph,"",@"SHT_CUDA_CALLGRAPH"
	.align	4
	.sectionentsize	8
	.align		4
        /*0000*/ 	.word	0x00000000
	.align		4
        /*0004*/ 	.word	0xffffffff
	.align		4
        /*0008*/ 	.word	0x00000000
	.align		4
        /*000c*/ 	.word	0xfffffffe
	.align		4
        /*0010*/ 	.word	0x00000000
	.align		4
        /*0014*/ 	.word	0xfffffffd
	.align		4
        /*0018*/ 	.word	0x00000000
	.align		4
        /*001c*/ 	.word	0xfffffffc


//--------------------- .text.matmul_kernel       --------------------------
	.section	.text.matmul_kernel,"ax",@progbits
	.align	128
        .global         matmul_kernel
        .type           matmul_kernel,@function
        .size           matmul_kernel,(.L_x_4 - matmul_kernel)
        .other          matmul_kernel,@"STO_CUDA_ENTRY STV_DEFAULT"
matmul_kernel:
.text.matmul_kernel:
[----:B------:R-:W0:Y:S08]  /*0000*/  LDC R1, c[0x0][0x37c] ;  /* 0x0000df00ff017b82 */ /* 0x000e300000000800 */
[----:B------:R-:W1:Y:S01]  /*0010*/  LDC.64 R6, c[0x0][0x398] ;  /* 0x0000e600ff067b82 */ /* 0x000e620000000a00 */
[----:B------:R-:W2:Y:S01]  /*0020*/  S2R R14, SR_TID.X ;  /* 0x00000000000e7919 */ /* 0x000ea20000002100 */
[----:B------:R-:W3:Y:S01]  /*0030*/  LDCU UR4, c[0x0][0x3a0] ;  /* 0x00007400ff0477ac */ /* 0x000ee20008000800 */
[----:B0-----:R-:W-:Y:S01]  /*0040*/  VIADD R1, R1, 0xffffe360 ;  /* 0xffffe36001017836 */ /* 0x001fe20000000000 */
[----:B------:R-:W0:Y:S01]  /*0050*/  LDCU.64 UR8, c[0x0][0x358] ;  /* 0x00006b00ff0877ac */ /* 0x000e220008000a00 */
[----:B------:R-:W4:Y:S01]  /*0060*/  LDCU UR10, c[0x0][0x3a0] ;  /* 0x00007400ff0a77ac */ /* 0x000f220008000800 */
[----:B---3--:R-:W-:Y:S01]  /*0070*/  UIADD3 UR4, UPT, UPT, UR4, 0x7f, URZ ;  /* 0x0000007f04047890 */ /* 0x008fe2000fffe0ff */
[----:B-1----:R-:W-:-:S03]  /*0080*/  VIADD R0, R7, 0xff ;  /* 0x000000ff07007836 */ /* 0x002fc60000000000 */
[----:B------:R-:W-:Y:S02]  /*0090*/  UISETP.GT.AND UP0, UPT, UR4, 0x7f, UPT ;  /* 0x0000007f0400788c */ /* 0x000fe4000bf04270 */
[----:B------:R-:W-:-:S04]  /*00a0*/  SHF.R.S32.HI R3, RZ, 0x1f, R0 ;  /* 0x0000001fff037819 */ /* 0x000fc80000011400 */
[----:B------:R-:W-:-:S04]  /*00b0*/  LEA.HI R3, R3, R0, RZ, 0x8 ;  /* 0x0000000003037211 */ /* 0x000fc800078f40ff */
[----:B------:R-:W-:Y:S02]  /*00c0*/  SHF.R.S32.HI R0, RZ, 0x8, R3 ;  /* 0x00000008ff007819 */ /* 0x000fe40000011403 */
[----:B------:R-:W1:Y:S03]  /*00d0*/  S2R R3, SR_CTAID.X ;  /* 0x0000000000037919 */ /* 0x000e660000002500 */
[----:B------:R-:W-:-:S05]  /*00e0*/  IMAD.SHL.U32 R0, R0, 0x8, RZ ;  /* 0x0000000800007824 */ /* 0x000fca00078e00ff */
[-C--:B------:R-:W-:Y:S02]  /*00f0*/  IABS R9, R0.reuse ;  /* 0x0000000000097213 */ /* 0x080fe40000000000 */
[----:B------:R-:W-:Y:S02]  /*0100*/  IABS R12, R0 ;  /* 0x00000000000c7213 */ /* 0x000fe40000000000 */
[----:B------:R-:W3:Y:S08]  /*0110*/  I2F.RP R2, R9 ;  /* 0x0000000900027306 */ /* 0x000ef00000209400 */
[----:B---3--:R-:W3:Y:S01]  /*0120*/  MUFU.RCP R2, R2 ;  /* 0x0000000200027308 */ /* 0x008ee20000001000 */
[----:B-1----:R-:W-:Y:S01]  /*0130*/  IABS R10, R3 ;  /* 0x00000003000a7213 */ /* 0x002fe20000000000 */
[----:B---3--:R-:W-:-:S02]  /*0140*/  VIADD R4, R2, 0xffffffe ;  /* 0x0ffffffe02047836 */ /* 0x008fc40000000000 */
[----:B------:R-:W-:-:S04]  /*0150*/  IMAD.MOV R2, RZ, RZ, -R12 ;  /* 0x000000ffff027224 */ /* 0x000fc800078e0a0c */
[----:B------:R1:W3:Y:S02]  /*0160*/  F2I.FTZ.U32.TRUNC.NTZ R5, R4 ;  /* 0x0000000400057305 */ /* 0x0002e4000021f000 */
[----:B-1----:R-:W-:Y:S02]  /*0170*/  IMAD.MOV.U32 R4, RZ, RZ, RZ ;  /* 0x000000ffff047224 */ /* 0x002fe400078e00ff */
[----:B---3--:R-:W-:-:S04]  /*0180*/  IMAD.MOV R8, RZ, RZ, -R5 ;  /* 0x000000ffff087224 */ /* 0x008fc800078e0a05 */
[----:B------:R-:W-:Y:S02]  /*0190*/  IMAD R11, R8, R9, RZ ;  /* 0x00000009080b7224 */ /* 0x000fe400078e02ff */
[----:B------:R-:W-:Y:S02]  /*01a0*/  IMAD.MOV.U32 R8, RZ, RZ, R10 ;  /* 0x000000ffff087224 */ /* 0x000fe400078e000a */
[----:B------:R-:W-:-:S06]  /*01b0*/  IMAD.HI.U32 R5, R5, R11, R4 ;  /* 0x0000000b05057227 */ /* 0x000fcc00078e0004 */
[----:B------:R-:W-:-:S04]  /*01c0*/  IMAD.HI.U32 R5, R5, R8, RZ ;  /* 0x0000000805057227 */ /* 0x000fc800078e00ff */
[----:B------:R-:W-:-:S05]  /*01d0*/  IMAD R2, R5, R2, R8 ;  /* 0x0000000205027224 */ /* 0x000fca00078e0208 */
[----:B------:R-:W-:-:S13]  /*01e0*/  ISETP.GT.U32.AND P1, PT, R9, R2, PT ;  /* 0x000000020900720c */ /* 0x000fda0003f24070 */
[----:B------:R-:W-:Y:S02]  /*01f0*/  @!P1 IMAD.IADD R2, R2, 0x1, -R9 ;  /* 0x0000000102029824 */ /* 0x000fe400078e0a09 */
[----:B------:R-:W-:Y:S01]  /*0200*/  @!P1 VIADD R5, R5, 0x1 ;  /* 0x0000000105059836 */ /* 0x000fe20000000000 */
[----:B------:R-:W-:Y:S02]  /*0210*/  ISETP.NE.AND P1, PT, R0, RZ, PT ;  /* 0x000000ff0000720c */ /* 0x000fe40003f25270 */
[----:B------:R-:W-:Y:S02]  /*0220*/  ISETP.GE.U32.AND P0, PT, R2, R9, PT ;  /* 0x000000090200720c */ /* 0x000fe40003f06070 */
[----:B------:R-:W-:-:S04]  /*0230*/  LOP3.LUT R2, R3, R0, RZ, 0x3c, !PT ;  /* 0x0000000003027212 */ /* 0x000fc800078e3cff */
[----:B------:R-:W-:Y:S01]  /*0240*/  ISETP.GE.AND P2, PT, R2, RZ, PT ;  /* 0x000000ff0200720c */ /* 0x000fe20003f46270 */
[----:B------:R-:W-:-:S06]  /*0250*/  VIADD R2, R6, 0xff ;  /* 0x000000ff06027836 */ /* 0x000fcc0000000000 */
[----:B------:R-:W-:-:S04]  /*0260*/  @P0 VIADD R5, R5, 0x1 ;  /* 0x0000000105050836 */ /* 0x000fc80000000000 */
[----:B------:R-:W-:Y:S01]  /*0270*/  IMAD.MOV.U32 R4, RZ, RZ, R5 ;  /* 0x000000ffff047224 */ /* 0x000fe200078e0005 */
[----:B------:R-:W-:-:S03]  /*0280*/  SHF.R.S32.HI R5, RZ, 0x1f, R2 ;  /* 0x0000001fff057819 */ /* 0x000fc60000011402 */
[----:B------:R-:W-:Y:S01]  /*0290*/  @!P2 IMAD.MOV R4, RZ, RZ, -R4 ;  /* 0x000000ffff04a224 */ /* 0x000fe200078e0a04 */
[----:B------:R-:W-:Y:S02]  /*02a0*/  @!P1 LOP3.LUT R4, RZ, R0, RZ, 0x33, !PT ;  /* 0x00000000ff049212 */ /* 0x000fe400078e33ff */
[----:B------:R-:W-:-:S03]  /*02b0*/  LEA.HI R5, R5, R2, RZ, 0x8 ;  /* 0x0000000205057211 */ /* 0x000fc600078f40ff */
[----:B------:R-:W-:Y:S02]  /*02c0*/  IMAD.SHL.U32 R2, R4, 0x8, RZ ;  /* 0x0000000804027824 */ /* 0x000fe400078e00ff */
[----:B------:R-:W-:-:S03]  /*02d0*/  IMAD.MOV R4, RZ, RZ, -R4 ;  /* 0x000000ffff047224 */ /* 0x000fc600078e0a04 */
[----:B------:R-:W-:Y:S01]  /*02e0*/  LEA.HI.SX32 R5, R5, -R2, 0x18 ;  /* 0x8000000205057211 */ /* 0x000fe200078fc2ff */
[----:B------:R-:W-:Y:S02]  /*02f0*/  IMAD R13, R0, R4, R3 ;  /* 0x00000004000d7224 */ /* 0x000fe400078e0203 */
[----:B------:R-:W-:Y:S01]  /*0300*/  IMAD.MOV.U32 R4, RZ, RZ, RZ ;  /* 0x000000ffff047224 */ /* 0x000fe200078e00ff */
[----:B------:R-:W-:-:S04]  /*0310*/  VIMNMX R8, PT, PT, R5, 0x8, PT ;  /* 0x0000000805087848 */ /* 0x000fc80003fe0100 */
[-C--:B------:R-:W-:Y:S02]  /*0320*/  IABS R10, R8.reuse ;  /* 0x00000008000a7213 */ /* 0x080fe40000000000 */
[----:B------:R-:W-:Y:S02]  /*0330*/  IABS R0, R8 ;  /* 0x0000000800007213 */ /* 0x000fe40000000000 */
[----:B------:R-:W1:Y:S08]  /*0340*/  I2F.RP R9, R10 ;  /* 0x0000000a00097306 */ /* 0x000e700000209400 */
[----:B-1----:R-:W1:Y:S02]  /*0350*/  MUFU.RCP R9, R9 ;  /* 0x0000000900097308 */ /* 0x002e640000001000 */
[----:B-1----:R-:W-:-:S06]  /*0360*/  VIADD R5, R9, 0xffffffe ;  /* 0x0ffffffe09057836 */ /* 0x002fcc0000000000 */
[----:B------:R-:W1:Y:S02]  /*0370*/  F2I.FTZ.U32.TRUNC.NTZ R5, R5 ;  /* 0x0000000500057305 */ /* 0x000e64000021f000 */
[----:B-1----:R-:W-:-:S04]  /*0380*/  IMAD.MOV R11, RZ, RZ, -R5 ;  /* 0x000000ffff0b7224 */ /* 0x002fc800078e0a05 */
[----:B------:R-:W-:Y:S01]  /*0390*/  IMAD.MOV.U32 R3, RZ, RZ, R11 ;  /* 0x000000ffff037224 */ /* 0x000fe200078e000b */
[----:B------:R-:W-:-:S03]  /*03a0*/  IABS R11, R13 ;  /* 0x0000000d000b7213 */ /* 0x000fc60000000000 */
[----:B------:R-:W-:-:S04]  /*03b0*/  IMAD R3, R3, R10, RZ ;  /* 0x0000000a03037224 */ /* 0x000fc800078e02ff */
[----:B------:R-:W-:-:S04]  /*03c0*/  IMAD.HI.U32 R4, R5, R3, R4 ;  /* 0x0000000305047227 */ /* 0x000fc800078e0004 */
[----:B------:R-:W-:Y:S02]  /*03d0*/  IMAD.MOV R3, RZ, RZ, -R0 ;  /* 0x000000ffff037224 */ /* 0x000fe400078e0a00 */
[----:B------:R-:W-:Y:S01]  /*03e0*/  IMAD.HI.U32 R0, R4, R11, RZ ;  /* 0x0000000b04007227 */ /* 0x000fe200078e00ff */
[----:B--2---:R-:W-:-:S03]  /*03f0*/  SHF.R.U32.HI R4, RZ, 0x8, R14 ;  /* 0x00000008ff047819 */ /* 0x004fc6000001160e */
[----:B------:R-:W-:Y:S01]  /*0400*/  IMAD R3, R0, R3, R11 ;  /* 0x0000000300037224 */ /* 0x000fe200078e020b */
[----:B------:R-:W-:Y:S02]  /*0410*/  SGXT.U32 R15, R4, 0x1 ;  /* 0x00000001040f781a */ /* 0x000fe40000000000 */
[----:B------:R-:W-:Y:S02]  /*0420*/  LOP3.LUT R11, R14, 0x180, RZ, 0xc0, !PT ;  /* 0x000001800e0b7812 */ /* 0x000fe400078ec0ff */
[----:B------:R-:W-:Y:S02]  /*0430*/  ISETP.GT.U32.AND P1, PT, R10, R3, PT ;  /* 0x000000030a00720c */ /* 0x000fe40003f24070 */
[C---:B------:R-:W-:Y:S02]  /*0440*/  LOP3.LUT R4, R15.reuse, 0x2, RZ, 0xfc, !PT ;  /* 0x000000020f047812 */ /* 0x040fe400078efcff */
[C---:B------:R-:W-:Y:S02]  /*0450*/  LOP3.LUT R4, R15.reuse, 0x8, RZ, 0xfc, !PT ;  /* 0x000000080f047812 */ /* 0x040fe400078efcff */
[----:B------:R-:W-:-:S02]  /*0460*/  LOP3.LUT R4, R15, 0xe, RZ, 0xfc, !PT ;  /* 0x0000000e0f047812 */ /* 0x000fc400078efcff */
[C---:B------:R-:W-:Y:S02]  /*0470*/  LOP3.LUT R4, R15.reuse, 0x14, RZ, 0xfc, !PT ;  /* 0x000000140f047812 */ /* 0x040fe400078efcff */
[C---:B------:R-:W-:Y:S02]  /*0480*/  LOP3.LUT R4, R15.reuse, 0x1a, RZ, 0xfc, !PT ;  /* 0x0000001a0f047812 */ /* 0x040fe400078efcff */
[----:B------:R-:W-:Y:S01]  /*0490*/  LOP3.LUT R4, R15, 0x20, RZ, 0xfc, !PT ;  /* 0x000000200f047812 */ /* 0x000fe200078efcff */
[----:B------:R-:W-:Y:S01]  /*04a0*/  @!P1 IMAD.IADD R3, R3, 0x1, -R10 ;  /* 0x0000000103039824 */ /* 0x000fe200078e0a0a */
[----:B------:R-:W-:Y:S01]  /*04b0*/  LOP3.LUT R4, R15, 0x26, RZ, 0xfc, !PT ;  /* 0x000000260f047812 */ /* 0x000fe200078efcff */
[----:B------:R-:W-:Y:S01]  /*04c0*/  @!P1 VIADD R0, R0, 0x1 ;  /* 0x0000000100009836 */ /* 0x000fe20000000000 */
[----:B------:R-:W-:Y:S02]  /*04d0*/  ISETP.NE.AND P1, PT, R8, RZ, PT ;  /* 0x000000ff0800720c */ /* 0x000fe40003f25270 */
[----:B------:R-:W-:-:S02]  /*04e0*/  ISETP.GE.U32.AND P0, PT, R3, R10, PT ;  /* 0x0000000a0300720c */ /* 0x000fc40003f06070 */
[----:B------:R-:W-:Y:S02]  /*04f0*/  LOP3.LUT R3, R13, R8, RZ, 0x3c, !PT ;  /* 0x000000080d037212 */ /* 0x000fe400078e3cff */
[----:B------:R-:W-:Y:S02]  /*0500*/  LOP3.LUT R4, R15, 0x2c, RZ, 0xfc, !PT ;  /* 0x0000002c0f047812 */ /* 0x000fe400078efcff */
[----:B------:R-:W-:Y:S02]  /*0510*/  ISETP.GE.AND P2, PT, R3, RZ, PT ;  /* 0x000000ff0300720c */ /* 0x000fe40003f46270 */
[C---:B------:R-:W-:Y:S02]  /*0520*/  LOP3.LUT R4, R15.reuse, 0x32, RZ, 0xfc, !PT ;  /* 0x000000320f047812 */ /* 0x040fe400078efcff */
[C---:B------:R-:W-:Y:S02]  /*0530*/  LOP3.LUT R4, R15.reuse, 0x38, RZ, 0xfc, !PT ;  /* 0x000000380f047812 */ /* 0x040fe400078efcff */
[C---:B------:R-:W-:Y:S01]  /*0540*/  LOP3.LUT R4, R15.reuse, 0x3e, RZ, 0xfc, !PT ;  /* 0x0000003e0f047812 */ /* 0x040fe200078efcff */
[----:B------:R-:W-:Y:S01]  /*0550*/  @P0 VIADD R0, R0, 0x1 ;  /* 0x0000000100000836 */ /* 0x000fe20000000000 */
[----:B------:R-:W-:-:S02]  /*0560*/  LOP3.LUT R4, R15, 0x44, RZ, 0xfc, !PT ;  /* 0x000000440f047812 */ /* 0x000fc400078efcff */
[C---:B------:R-:W-:Y:S02]  /*0570*/  LOP3.LUT R4, R15.reuse, 0x4a, RZ, 0xfc, !PT ;  /* 0x0000004a0f047812 */ /* 0x040fe400078efcff */
[C---:B------:R-:W-:Y:S01]  /*0580*/  LOP3.LUT R4, R15.reuse, 0x50, RZ, 0xfc, !PT ;  /* 0x000000500f047812 */ /* 0x040fe200078efcff */
[----:B------:R-:W-:Y:S01]  /*0590*/  @!P2 IMAD.MOV R0, RZ, RZ, -R0 ;  /* 0x000000ffff00a224 */ /* 0x000fe200078e0a00 */
[----:B------:R-:W-:Y:S02]  /*05a0*/  @!P1 LOP3.LUT R0, RZ, R8, RZ, 0x33, !PT ;  /* 0x00000008ff009212 */ /* 0x000fe400078e33ff */
[C---:B------:R-:W-:Y:S02]  /*05b0*/  LOP3.LUT R4, R15.reuse, 0x56, RZ, 0xfc, !PT ;  /* 0x000000560f047812 */ /* 0x040fe400078efcff */
[C---:B------:R-:W-:Y:S01]  /*05c0*/  LOP3.LUT R4, R15.reuse, 0x5c, RZ, 0xfc, !PT ;  /* 0x0000005c0f047812 */ /* 0x040fe200078efcff */
[----:B------:R-:W-:Y:S01]  /*05d0*/  IMAD.MOV R3, RZ, RZ, -R0 ;  /* 0x000000ffff037224 */ /* 0x000fe200078e0a00 */
[C---:B------:R-:W-:Y:S01]  /*05e0*/  LOP3.LUT R4, R15.reuse, 0x62, RZ, 0xfc, !PT ;  /* 0x000000620f047812 */ /* 0x040fe200078efcff */
[----:B------:R-:W-:Y:S01]  /*05f0*/  IMAD.SHL.U32 R29, R0, 0x100, RZ ;  /* 0x00000100001d7824 */ /* 0x000fe200078e00ff */
[C---:B------:R-:W-:Y:S01]  /*0600*/  LOP3.LUT R4, R15.reuse, 0x68, RZ, 0xfc, !PT ;  /* 0x000000680f047812 */ /* 0x040fe200078efcff */
[----:B------:R-:W-:Y:S01]  /*0610*/  IMAD R3, R8, R3, R13 ;  /* 0x0000000308037224 */ /* 0x000fe200078e020d */
[----:B------:R-:W-:-:S02]  /*0620*/  LOP3.LUT R4, R15, 0x6e, RZ, 0xfc, !PT ;  /* 0x0000006e0f047812 */ /* 0x000fc400078efcff */
[----:B------:R-:W-:Y:S01]  /*0630*/  LOP3.LUT R4, R15, 0x74, RZ, 0xfc, !PT ;  /* 0x000000740f047812 */ /* 0x000fe200078efcff */
[----:B------:R-:W-:Y:S01]  /*0640*/  IMAD.IADD R3, R2, 0x1, R3 ;  /* 0x0000000102037824 */ /* 0x000fe200078e0203 */
[----:B------:R-:W-:-:S05]  /*0650*/  LOP3.LUT R2, R14, 0xff, RZ, 0xc0, !PT ;  /* 0x000000ff0e027812 */ /* 0x000fca00078ec0ff */
[----:B------:R-:W-:Y:S01]  /*0660*/  IMAD R28, R3, 0x100, R2 ;  /* 0x00000100031c7824 */ /* 0x000fe200078e0202 */
[C---:B------:R-:W-:Y:S02]  /*0670*/  LOP3.LUT R3, R15.reuse, 0x4, RZ, 0xfc, !PT ;  /* 0x000000040f037812 */ /* 0x040fe400078efcff */
[C---:B------:R-:W-:Y:S02]  /*0680*/  LOP3.LUT R2, R15.reuse, 0x6, RZ, 0xfc, !PT ;  /* 0x000000060f027812 */ /* 0x040fe400078efcff */
[----:B------:R1:W-:Y:S01]  /*0690*/  STL [R1+0x6b8], R28 ;  /* 0x0006b81c01007387 */ /* 0x0003e20000100800 */
[C---:B------:R-:W-:Y:S02]  /*06a0*/  LOP3.LUT R3, R15.reuse, 0xa, RZ, 0xfc, !PT ;  /* 0x0000000a0f037812 */ /* 0x040fe400078efcff */
[C---:B------:R-:W-:Y:S01]  /*06b0*/  LOP3.LUT R2, R15.reuse, 0xc, RZ, 0xfc, !PT ;  /* 0x0000000c0f027812 */ /* 0x040fe200078efcff */
[----:B------:R1:W-:Y:S01]  /*06c0*/  STL [R1+0x4b0], R29 ;  /* 0x0004b01d01007387 */ /* 0x0003e20000100800 */
[----:B------:R-:W-:-:S02]  /*06d0*/  LOP3.LUT R3, R15, 0x10, RZ, 0xfc, !PT ;  /* 0x000000100f037812 */ /* 0x000fc400078efcff */
[C---:B------:R-:W-:Y:S02]  /*06e0*/  LOP3.LUT R2, R15.reuse, 0x12, RZ, 0xfc, !PT ;  /* 0x000000120f027812 */ /* 0x040fe400078efcff */
[C---:B------:R-:W-:Y:S02]  /*06f0*/  LOP3.LUT R3, R15.reuse, 0x16, RZ, 0xfc, !PT ;  /* 0x000000160f037812 */ /* 0x040fe400078efcff */
[C---:B------:R-:W-:Y:S02]  /*0700*/  LOP3.LUT R2, R15.reuse, 0x18, RZ, 0xfc, !PT ;  /* 0x000000180f027812 */ /* 0x040fe400078efcff */
[C---:B------:R-:W-:Y:S02]  /*0710*/  LOP3.LUT R3, R15.reuse, 0x1c, RZ, 0xfc, !PT ;  /* 0x0000001c0f037812 */ /* 0x040fe400078efcff */
[C---:B------:R-:W-:Y:S02]  /*0720*/  LOP3.LUT R2, R15.reuse, 0x1e, RZ, 0xfc, !PT ;  /* 0x0000001e0f027812 */ /* 0x040fe400078efcff */
        /* <DEDUP_REMOVED lines=29> */
[----:B------:R-:W-:Y:S01]  /*0900*/  LOP3.LUT R2, R15, 0x78, RZ, 0xfc, !PT ;  /* 0x000000780f027812 */ /* 0x000fe200078efcff */
[----:B01--4-:R-:W-:Y:S06]  /*0910*/  BRA.U UP0, `(.L_x_0) ;  /* 0x0000000100dc7547 */ /* 0x013fec000b800000 */
[----:B------:R-:W-:Y:S01]  /*0920*/  IMAD.SHL.U32 R0, R14, 0x100, RZ ;  /* 0x000001000e007824 */ /* 0x000fe200078e00ff */
[----:B------:R-:W-:Y:S02]  /*0930*/  CS2R R24, SRZ ;  /* 0x0000000000187805 */ /* 0x000fe4000001ff00 */
[----:B------:R-:W-:Y:S02]  /*0940*/  CS2R R26, SRZ ;  /* 0x00000000001a7805 */ /* 0x000fe4000001ff00 */
[----:B------:R-:W-:Y:S02]  /*0950*/  CS2R R20, SRZ ;  /* 0x0000000000147805 */ /* 0x000fe4000001ff00 */
[----:B------:R-:W-:Y:S01]  /*0960*/  CS2R R22, SRZ ;  /* 0x0000000000167805 */ /* 0x000fe2000001ff00 */
[----:B------:R0:W-:Y:S01]  /*0970*/  STL [R1+0x7a8], R0 ;  /* 0x0007a80001007387 */ /* 0x0001e20000100800 */
[----:B------:R-:W-:Y:S02]  /*0980*/  CS2R R16, SRZ ;  /* 0x0000000000107805 */ /* 0x000fe4000001ff00 */
[----:B------:R-:W-:-:S02]  /*0990*/  CS2R R18, SRZ ;  /* 0x0000000000127805 */ /* 0x000fc4000001ff00 */
[----:B------:R-:W-:Y:S01]  /*09a0*/  CS2R R12, SRZ ;  /* 0x00000000000c7805 */ /* 0x000fe2000001ff00 */
[----:B------:R0:W-:Y:S01]  /*09b0*/  STL [R1], RZ ;  /* 0x000000ff01007387 */ /* 0x0001e20000100800 */
[----:B------:R-:W-:Y:S02]  /*09c0*/  CS2R R14, SRZ ;  /* 0x00000000000e7805 */ /* 0x000fe4000001ff00 */
[----:B------:R-:W-:Y:S02]  /*09d0*/  CS2R R8, SRZ ;  /* 0x0000000000087805 */ /* 0x000fe4000001ff00 */
[----:B------:R-:W-:Y:S01]  /*09e0*/  CS2R R10, SRZ ;  /* 0x00000000000a7805 */ /* 0x000fe2000001ff00 */
[----:B------:R0:W-:Y:S01]  /*09f0*/  STL [R1+0x4], RZ ;  /* 0x000004ff01007387 */ /* 0x0001e20000100800 */
[----:B------:R-:W-:Y:S02]  /*0a00*/  CS2R R4, SRZ ;  /* 0x0000000000047805 */ /* 0x000fe4000001ff00 */
[----:B------:R-:W-:Y:S01]  /*0a10*/  CS2R R6, SRZ ;  /* 0x0000000000067805 */ /* 0x000fe2000001ff00 */
[----:B------:R0:W-:Y:S04]  /*0a20*/  STL [R1+0x8], RZ ;  /* 0x000008ff01007387 */ /* 0x0001e80000100800 */
        /* <DEDUP_REMOVED lines=36> */
[----:B------:R0:W-:Y:S01]  /*0c70*/  STL [R1+0xac], RZ ;  /* 0x0000acff01007387 */ /* 0x0001e20000100800 */
[----:B------:R-:W-:Y:S05]  /*0c80*/  BRA `(.L_x_1) ;  /* 0x0000020c00687947 */ /* 0x000fea0003800000 */
.L_x_0:
[----:B------:R-:W-:Y:S01]  /*0c90*/  IABS R0, R6 ;  /* 0x0000000600007213 */ /* 0x000fe20000000000 */
[----:B------:R-:W-:Y:S01]  /*0ca0*/  IMAD.MOV.U32 R8, RZ, RZ, RZ ;  /* 0x000000ffff087224 */ /* 0x000fe200078e00ff */
[----:B------:R-:W-:Y:S01]  /*0cb0*/  IABS R2, R7 ;  /* 0x0000000700027213 */ /* 0x000fe20000000000 */
[----:B------:R-:W0:Y:S01]  /*0cc0*/  LDCU UR6, c[0x0][0x3a4] ;  /* 0x00007480ff0677ac */ /* 0x000e220008000800 */
[----:B------:R-:W1:Y:S01]  /*0cd0*/  I2F.RP R3, R0 ;  /* 0x0000000000037306 */ /* 0x000e620000209400 */
[----:B------:R-:W-:Y:S01]  /*0ce0*/  ISETP.NE.AND P3, PT, R6, RZ, PT ;  /* 0x000000ff0600720c */ /* 0x000fe20003f65270 */
[----:B------:R-:W2:Y:S01]  /*0cf0*/  LDCU UR11, c[0x0][0x3b0] ;  /* 0x00007600ff0b77ac */ /* 0x000ea20008000800 */
[----:B------:R-:W3:Y:S05]  /*0d00*/  LDCU UR14, c[0x0][0x3a8] ;  /* 0x00007500ff0e77ac */ /* 0x000eea0008000800 */
[----:B------:R-:W4:Y:S01]  /*0d10*/  I2F.RP R4, R2 ;  /* 0x0000000200047306 */ /* 0x000f220000209400 */
[----:B------:R-:W5:Y:S01]  /*0d20*/  LDCU.64 UR12, c[0x0][0x380] ;  /* 0x00007000ff0c77ac */ /* 0x000f620008000a00 */
[----:B------:R-:W0:Y:S06]  /*0d30*/  LDCU UR7, c[0x0][0x3ac] ;  /* 0x00007580ff0777ac */ /* 0x000e2c0008000800 */
[----:B-1----:R-:W1:Y:S01]  /*0d40*/  MUFU.RCP R3, R3 ;  /* 0x0000000300037308 */ /* 0x002e620000001000 */
[----:B------:R-:W-:-:S07]  /*0d50*/  USHF.R.S32.HI UR5, URZ, 0x1f, UR4 ;  /* 0x0000001fff057899 */ /* 0x000fce0008011404 */
[----:B----4-:R-:W4:Y:S01]  /*0d60*/  MUFU.RCP R4, R4 ;  /* 0x0000000400047308 */ /* 0x010f220000001000 */
[----:B-1----:R-:W-:-:S07]  /*0d70*/  VIADD R3, R3, 0xffffffe ;  /* 0x0ffffffe03037836 */ /* 0x002fce0000000000 */
[----:B------:R-:W1:Y:S01]  /*0d80*/  F2I.FTZ.U32.TRUNC.NTZ R9, R3 ;  /* 0x0000000300097305 */ /* 0x000e62000021f000 */
[----:B----4-:R-:W-:-:S07]  /*0d90*/  VIADD R4, R4, 0xffffffe ;  /* 0x0ffffffe04047836 */ /* 0x010fce0000000000 */
[----:B------:R4:W0:Y:S01]  /*0da0*/  F2I.FTZ.U32.TRUNC.NTZ R5, R4 ;  /* 0x0000000400057305 */ /* 0x000822000021f000 */
[----:B-1----:R-:W-:Y:S01]  /*0db0*/  IMAD.MOV R3, RZ, RZ, -R9 ;  /* 0x000000ffff037224 */ /* 0x002fe200078e0a09 */
[----:B----4-:R-:W-:-:S03]  /*0dc0*/  IABS R4, R28 ;  /* 0x0000001c00047213 */ /* 0x010fc60000000000 */
[----:B------:R-:W-:-:S04]  /*0dd0*/  IMAD R3, R3, R0, RZ ;  /* 0x0000000003037224 */ /* 0x000fc800078e02ff */
[----:B------:R-:W-:-:S04]  /*0de0*/  IMAD.HI.U32 R3, R9, R3, R8 ;  /* 0x0000000309037227 */ /* 0x000fc800078e0008 */
[----:B------:R-:W-:Y:S02]  /*0df0*/  IMAD.MOV.U32 R9, RZ, RZ, R4 ;  /* 0x000000ffff097224 */ /* 0x000fe400078e0004 */
[----:B0-----:R-:W-:Y:S02]  /*0e00*/  IMAD.MOV R10, RZ, RZ, -R5 ;  /* 0x000000ffff0a7224 */ /* 0x001fe400078e0a05 */
[----:B------:R-:W-:-:S04]  /*0e10*/  IMAD.HI.U32 R3, R3, R9, RZ ;  /* 0x0000000903037227 */ /* 0x000fc800078e00ff */
[----:B------:R-:W-:Y:S01]  /*0e20*/  IMAD.MOV R4, RZ, RZ, -R3 ;  /* 0x000000ffff047224 */ /* 0x000fe200078e0a03 */
[----:B------:R-:W-:Y:S01]  /*0e30*/  LEA.HI R3, R11, R29, RZ, 0x19 ;  /* 0x0000001d0b037211 */ /* 0x000fe200078fc8ff */
[----:B------:R-:W-:Y:S02]  /*0e40*/  IMAD R10, R10, R2, RZ ;  /* 0x000000020a0a7224 */ /* 0x000fe400078e02ff */
[C---:B------:R-:W-:Y:S02]  /*0e50*/  IMAD R9, R0.reuse, R4, R9 ;  /* 0x0000000400097224 */ /* 0x040fe400078e0209 */
[----:B------:R-:W-:Y:S02]  /*0e60*/  IMAD.MOV.U32 R4, RZ, RZ, RZ ;  /* 0x000000ffff047224 */ /* 0x000fe400078e00ff */
[----:B------:R-:W-:Y:S01]  /*0e70*/  VIADD R8, R3, 0xfc ;  /* 0x000000fc03087836 */ /* 0x000fe20000000000 */
[----:B------:R-:W-:Y:S01]  /*0e80*/  ISETP.GT.U32.AND P0, PT, R0, R9, PT ;  /* 0x000000090000720c */ /* 0x000fe20003f04070 */
[----:B------:R-:W-:-:S03]  /*0e90*/  IMAD.HI.U32 R4, R5, R10, R4 ;  /* 0x0000000a05047227 */ /* 0x000fc600078e0004 */
[----:B------:R-:W-:Y:S01]  /*0ea0*/  IABS R16, R8 ;  /* 0x0000000800107213 */ /* 0x000fe20000000000 */
[C---:B------:R-:W-:Y:S01]  /*0eb0*/  VIADD R5, R3.reuse, 0xf8 ;  /* 0x000000f803057836 */ /* 0x040fe20000000000 */
[----:B------:R-:W-:Y:S01]  /*0ec0*/  ISETP.GE.AND P6, PT, R8, RZ, PT ;  /* 0x000000ff0800720c */ /* 0x000fe20003fc6270 */
[----:B------:R-:W-:Y:S02]  /*0ed0*/  VIADD R14, R3, 0xf0 ;  /* 0x000000f0030e7836 */ /* 0x000fe40000000000 */
[----:B------:R-:W-:Y:S01]  /*0ee0*/  IMAD.HI.U32 R11, R4, R16, RZ ;  /* 0x00000010040b7227 */ /* 0x000fe200078e00ff */
[----:B------:R-:W-:Y:S02]  /*0ef0*/  IABS R10, R5 ;  /* 0x00000005000a7213 */ /* 0x000fe40000000000 */
[----:B------:R-:W-:Y:S01]  /*0f00*/  ISETP.GE.AND P4, PT, R5, RZ, PT ;  /* 0x000000ff0500720c */ /* 0x000fe20003f86270 */
[----:B------:R-:W-:Y:S01]  /*0f10*/  @!P0 IMAD.IADD R9, R9, 0x1, -R0 ;  /* 0x0000000109098824 */ /* 0x000fe200078e0a00 */
[----:B------:R-:W-:Y:S01]  /*0f20*/  ISETP.GE.AND P0, PT, R28, RZ, PT ;  /* 0x000000ff1c00720c */ /* 0x000fe20003f06270 */
[----:B------:R-:W-:-:S02]  /*0f30*/  VIADD R5, R3, 0xf4 ;  /* 0x000000f403057836 */ /* 0x000fc40000000000 */
[----:B------:R-:W-:Y:S01]  /*0f40*/  IMAD.MOV R11, RZ, RZ, -R11 ;  /* 0x000000ffff0b7224 */ /* 0x000fe200078e0a0b */
[----:B------:R-:W-:Y:S01]  /*0f50*/  ISETP.GT.U32.AND P2, PT, R0, R9, PT ;  /* 0x000000090000720c */ /* 0x000fe20003f44070 */
[----:B------:R-:W-:Y:S01]  /*0f60*/  IMAD.HI.U32 R12, R4, R10, RZ ;  /* 0x0000000a040c7227 */ /* 0x000fe200078e00ff */
[----:B------:R-:W-:Y:S02]  /*0f70*/  IABS R8, R5 ;  /* 0x0000000500087213 */ /* 0x000fe40000000000 */
[----:B------:R-:W-:Y:S01]  /*0f80*/  ISETP.GE.AND P5, PT, R5, RZ, PT ;  /* 0x000000ff0500720c */ /* 0x000fe20003fa6270 */
[----:B------:R-:W-:Y:S01]  /*0f90*/  IMAD R16, R2, R11, R16 ;  /* 0x0000000b02107224 */ /* 0x000fe200078e0210 */
[----:B------:R-:W-:Y:S01]  /*0fa0*/  IABS R5, R14 ;  /* 0x0000000e00057213 */ /* 0x000fe20000000000 */
[----:B------:R-:W-:-:S03]  /*0fb0*/  IMAD.HI.U32 R11, R4, R8, RZ ;  /* 0x00000008040b7227 */ /* 0x000fc600078e00ff */
[C---:B------:R-:W-:Y:S01]  /*0fc0*/  ISETP.GT.U32.AND P1, PT, R2.reuse, R16, PT ;  /* 0x000000100200720c */ /* 0x040fe20003f24070 */
[----:B------:R-:W-:Y:S02]  /*0fd0*/  IMAD.MOV R12, RZ, RZ, -R12 ;  /* 0x000000ffff0c7224 */ /* 0x000fe400078e0a0c */
[----:B------:R-:W-:Y:S02]  /*0fe0*/  @!P2 IMAD.IADD R9, R9, 0x1, -R0 ;  /* 0x000000010909a824 */ /* 0x000fe400078e0a00 */
[----:B------:R-:W-:Y:S02]  /*0ff0*/  IMAD.MOV R11, RZ, RZ, -R11 ;  /* 0x000000ffff0b7224 */ /* 0x000fe400078e0a0b */
[----:B------:R-:W-:Y:S02]  /*1000*/  IMAD R10, R2, R12, R10 ;  /* 0x0000000c020a7224 */ /* 0x000fe400078e020a */
[----:B------:R-:W-:-:S03]  /*1010*/  IMAD.HI.U32 R12, R4, R5, RZ ;  /* 0x00000005040c7227 */ /* 0x000fc600078e00ff */
[C---:B------:R-:W-:Y:S01]  /*1020*/  ISETP.GT.U32.AND P2, PT, R2.reuse, R10, PT ;  /* 0x0000000a0200720c */ /* 0x040fe20003f44070 */
[----:B------:R-:W-:Y:S02]  /*1030*/  IMAD.MOV.U32 R0, RZ, RZ, R9 ;  /* 0x000000ffff007224 */ /* 0x000fe400078e0009 */
[C---:B------:R-:W-:Y:S02]  /*1040*/  IMAD R8, R2.reuse, R11, R8 ;  /* 0x0000000b02087224 */ /* 0x040fe400078e0208 */
[----:B------:R-:W-:Y:S02]  /*1050*/  IMAD.MOV R12, RZ, RZ, -R12 ;  /* 0x000000ffff0c7224 */ /* 0x000fe400078e0a0c */
[----:B------:R-:W-:Y:S01]  /*1060*/  @!P0 IMAD.MOV R0, RZ, RZ, -R0 ;  /* 0x000000ffff008224 */ /* 0x000fe200078e0a00 */
[C---:B------:R-:W-:Y:S01]  /*1070*/  ISETP.GT.U32.AND P0, PT, R2.reuse, R8, PT ;  /* 0x000000080200720c */ /* 0x040fe20003f04070 */
[----:B------:R-:W-:Y:S01]  /*1080*/  IMAD R5, R2, R12, R5 ;  /* 0x0000000c02057224 */ /* 0x000fe200078e0205 */
[----:B------:R-:W-:Y:S01]  /*1090*/  @!P3 LOP3.LUT R0, RZ, R6, RZ, 0x33, !PT ;  /* 0x00000006ff00b212 */ /* 0x000fe200078e33ff */
[----:B------:R-:W-:-:S02]  /*10a0*/  @!P1 IMAD.IADD R16, R16, 0x1, -R2 ;  /* 0x0000000110109824 */ /* 0x000fc400078e0a02 */
[C---:B------:R-:W-:Y:S01]  /*10b0*/  VIADD R9, R3.reuse, 0xec ;  /* 0x000000ec03097836 */ /* 0x040fe20000000000 */
[----:B------:R-:W-:Y:S01]  /*10c0*/  ISETP.GT.U32.AND P3, PT, R2, R5, PT ;  /* 0x000000050200720c */ /* 0x000fe20003f64070 */
[--C-:B------:R-:W-:Y:S01]  /*10d0*/  @!P2 IMAD.IADD R10, R10, 0x1, -R2.reuse ;  /* 0x000000010a0aa824 */ /* 0x100fe200078e0a02 */
[C---:B------:R-:W-:Y:S01]  /*10e0*/  ISETP.GT.U32.AND P1, PT, R2.reuse, R16, PT ;  /* 0x000000100200720c */ /* 0x040fe20003f24070 */
[C---:B------:R-:W-:Y:S01]  /*10f0*/  VIADD R6, R3.reuse, 0xe8 ;  /* 0x000000e803067836 */ /* 0x040fe20000000000 */
[----:B------:R-:W-:Y:S01]  /*1100*/  IABS R15, R9 ;  /* 0x00000009000f7213 */ /* 0x000fe20000000000 */
[----:B------:R-:W-:Y:S01]  /*1110*/  VIADD R11, R3, 0xe4 ;  /* 0x000000e4030b7836 */ /* 0x000fe20000000000 */
[----:B------:R-:W-:Y:S01]  /*1120*/  ISETP.GT.U32.AND P2, PT, R2, R10, PT ;  /* 0x0000000a0200720c */ /* 0x000fe20003f44070 */
[--C-:B------:R-:W-:Y:S01]  /*1130*/  @!P0 IMAD.IADD R8, R8, 0x1, -R2.reuse ;  /* 0x0000000108088824 */ /* 0x100fe200078e0a02 */
[----:B------:R-:W-:Y:S01]  /*1140*/  IABS R13, R6 ;  /* 0x00000006000d7213 */ /* 0x000fe20000000000 */
[----:B------:R-:W-:Y:S01]  /*1150*/  IMAD.HI.U32 R17, R4, R15, RZ ;  /* 0x0000000f04117227 */ /* 0x000fe200078e00ff */
[----:B------:R-:W-:Y:S01]  /*1160*/  IABS R12, R11 ;  /* 0x0000000b000c7213 */ /* 0x000fe20000000000 */
[----:B------:R0:W-:Y:S01]  /*1170*/  STL [R1+0x938], R0 ;  /* 0x0009380001007387 */ /* 0x0001e20000100800 */
[----:B------:R-:W-:Y:S01]  /*1180*/  ISETP.GT.U32.AND P0, PT, R2, R8, PT ;  /* 0x000000080200720c */ /* 0x000fe20003f04070 */
[----:B------:R-:W-:-:S02]  /*1190*/  @!P3 IMAD.IADD R5, R5, 0x1, -R2 ;  /* 0x000000010505b824 */ /* 0x000fc400078e0a02 */
[----:B------:R-:W-:Y:S02]  /*11a0*/  IMAD.MOV R17, RZ, RZ, -R17 ;  /* 0x000000ffff117224 */ /* 0x000fe400078e0a11 */
[----:B------:R-:W-:Y:S01]  /*11b0*/  @!P1 IMAD.IADD R16, R16, 0x1, -R2 ;  /* 0x0000000110109824 */ /* 0x000fe200078e0a02 */
[----:B------:R-:W-:Y:S01]  /*11c0*/  ISETP.GE.AND P1, PT, R14, RZ, PT ;  /* 0x000000ff0e00720c */ /* 0x000fe20003f26270 */
[C---:B------:R-:W-:Y:S01]  /*11d0*/  IMAD R14, R2.reuse, R17, R15 ;  /* 0x00000011020e7224 */ /* 0x040fe200078e020f */
[----:B------:R-:W-:Y:S01]  /*11e0*/  ISETP.GT.U32.AND P3, PT, R2, R5, PT ;  /* 0x000000050200720c */ /* 0x000fe20003f64070 */
[----:B------:R-:W-:-:S04]  /*11f0*/  IMAD.HI.U32 R15, R4, R13, RZ ;  /* 0x0000000d040f7227 */ /* 0x000fc800078e00ff */
[----:B------:R-:W-:Y:S02]  /*1200*/  IMAD.MOV R15, RZ, RZ, -R15 ;  /* 0x000000ffff0f7224 */ /* 0x000fe400078e0a0f */
[--C-:B------:R-:W-:Y:S01]  /*1210*/  @!P0 IMAD.IADD R8, R8, 0x1, -R2.reuse ;  /* 0x0000000108088824 */ /* 0x100fe200078e0a02 */
[----:B------:R-:W-:Y:S01]  /*1220*/  ISETP.GE.AND P0, PT, R11, RZ, PT ;  /* 0x000000ff0b00720c */ /* 0x000fe20003f06270 */
[--C-:B------:R-:W-:Y:S01]  /*1230*/  @!P2 IMAD.IADD R10, R10, 0x1, -R2.reuse ;  /* 0x000000010a0aa824 */ /* 0x100fe200078e0a02 */
[C---:B------:R-:W-:Y:S01]  /*1240*/  ISETP.GT.U32.AND P2, PT, R2.reuse, R14, PT ;  /* 0x0000000e0200720c */ /* 0x040fe20003f44070 */
[C---:B------:R-:W-:Y:S02]  /*1250*/  IMAD R11, R2.reuse, R15, R13 ;  /* 0x0000000f020b7224 */ /* 0x040fe400078e020d */
[----:B------:R-:W-:Y:S02]  /*1260*/  @!P3 IMAD.IADD R5, R5, 0x1, -R2 ;  /* 0x000000010505b824 */ /* 0x000fe400078e0a02 */
[----:B------:R-:W-:Y:S01]  /*1270*/  IMAD.MOV.U32 R19, RZ, RZ, R16 ;  /* 0x000000ffff137224 */ /* 0x000fe200078e0010 */
[----:B------:R-:W-:Y:S01]  /*1280*/  ISETP.GT.U32.AND P3, PT, R2, R11, PT ;  /* 0x0000000b0200720c */ /* 0x000fe20003f64070 */
[----:B------:R-:W-:-:S02]  /*1290*/  IMAD.MOV.U32 R18, RZ, RZ, R10 ;  /* 0x000000ffff127224 */ /* 0x000fc400078e000a */
[----:B------:R-:W-:Y:S01]  /*12a0*/  @!P6 IMAD.MOV R19, RZ, RZ, -R19 ;  /* 0x000000ffff13e224 */ /* 0x000fe200078e0a13 */
[----:B------:R-:W-:Y:S01]  /*12b0*/  ISETP.GE.AND P6, PT, R9, RZ, PT ;  /* 0x000000ff0900720c */ /* 0x000fe20003fc6270 */
[----:B------:R-:W-:Y:S01]  /*12c0*/  @!P4 IMAD.MOV R18, RZ, RZ, -R18 ;  /* 0x000000ffff12c224 */ /* 0x000fe200078e0a12 */
[----:B------:R-:W-:Y:S01]  /*12d0*/  ISETP.GE.AND P4, PT, R6, RZ, PT ;  /* 0x000000ff0600720c */ /* 0x000fe20003f86270 */
[----:B------:R-:W-:Y:S01]  /*12e0*/  @!P2 IMAD.IADD R14, R14, 0x1, -R2 ;  /* 0x000000010e0ea824 */ /* 0x000fe200078e0a02 */
[----:B------:R-:W-:Y:S01]  /*12f0*/  STL [R1+0x30], R19 ;  /* 0x0000301301007387 */ /* 0x000fe20000100800 */
[----:B------:R-:W-:Y:S02]  /*1300*/  VIADD R6, R3, 0xe0 ;  /* 0x000000e003067836 */ /* 0x000fe40000000000 */
[----:B------:R-:W-:Y:S01]  /*1310*/  IMAD.MOV.U32 R9, RZ, RZ, R8 ;  /* 0x000000ffff097224 */ /* 0x000fe200078e0008 */
[----:B------:R-:W-:Y:S01]  /*1320*/  ISETP.GT.U32.AND P2, PT, R2, R14, PT ;  /* 0x0000000e0200720c */ /* 0x000fe20003f44070 */
[----:B------:R-:W-:Y:S01]  /*1330*/  @!P3 IMAD.IADD R11, R11, 0x1, -R2 ;  /* 0x000000010b0bb824 */ /* 0x000fe200078e0a02 */
[----:B------:R-:W-:Y:S01]  /*1340*/  IABS R10, R6 ;  /* 0x00000006000a7213 */ /* 0x000fe20000000000 */
[----:B------:R-:W-:Y:S01]  /*1350*/  @!P5 IMAD.MOV R9, RZ, RZ, -R9 ;  /* 0x000000ffff09d224 */ /* 0x000fe200078e0a09 */
[----:B------:R-:W-:Y:S01]  /*1360*/  STL [R1+0x18], R18 ;  /* 0x0000181201007387 */ /* 0x000fe20000100800 */
[----:B------:R-:W-:Y:S01]  /*1370*/  IMAD.HI.U32 R16, R4, R12, RZ ;  /* 0x0000000c04107227 */ /* 0x000fe200078e00ff */
[----:B------:R-:W-:-:S02]  /*1380*/  ISETP.GT.U32.AND P3, PT, R2, R11, PT ;  /* 0x0000000b0200720c */ /* 0x000fc40003f64070 */
[----:B------:R1:W-:Y:S01]  /*1390*/  STL [R1+0x14], R9 ;  /* 0x0000140901007387 */ /* 0x0003e20000100800 */
[----:B------:R-:W-:Y:S01]  /*13a0*/  VIADD R8, R3, 0xdc ;  /* 0x000000dc03087836 */ /* 0x000fe20000000000 */
[----:B------:R-:W-:Y:S01]  /*13b0*/  ISETP.GE.AND P5, PT, R6, RZ, PT ;  /* 0x000000ff0600720c */ /* 0x000fe20003fa6270 */
[----:B------:R-:W-:Y:S02]  /*13c0*/  IMAD.MOV R16, RZ, RZ, -R16 ;  /* 0x000000ffff107224 */ /* 0x000fe400078e0a10 */
[----:B0-----:R-:W-:Y:S01]  /*13d0*/  IMAD.MOV.U32 R0, RZ, RZ, R5 ;  /* 0x000000ffff007224 */ /* 0x001fe200078e0005 */
[----:B------:R-:W-:Y:S01]  /*13e0*/  IABS R22, R8 ;  /* 0x0000000800167213 */ /* 0x000fe20000000000 */
[----:B------:R-:W-:Y:S02]  /*13f0*/  IMAD R12, R2, R16, R12 ;  /* 0x00000010020c7224 */ /* 0x000fe400078e020c */
[----:B------:R-:W-:Y:S02]  /*1400*/  @!P2 IMAD.IADD R14, R14, 0x1, -R2 ;  /* 0x000000010e0ea824 */ /* 0x000fe400078e0a02 */
[----:B-1----:R-:W-:Y:S01]  /*1410*/  IMAD.HI.U32 R9, R4, R10, RZ ;  /* 0x0000000a04097227 */ /* 0x002fe200078e00ff */
[----:B------:R-:W-:-:S03]  /*1420*/  ISETP.GT.U32.AND P2, PT, R2, R12, PT ;  /* 0x0000000c0200720c */ /* 0x000fc60003f44070 */
[----:B------:R-:W-:Y:S02]  /*1430*/  IMAD.MOV R9, RZ, RZ, -R9 ;  /* 0x000000ffff097224 */ /* 0x000fe400078e0a09 */
[----:B------:R-:W-:-:S04]  /*1440*/  IMAD.HI.U32 R5, R4, R22, RZ ;  /* 0x0000001604057227 */ /* 0x000fc800078e00ff */
[C---:B------:R-:W-:Y:S02]  /*1450*/  IMAD R10, R2.reuse, R9, R10 ;  /* 0x00000009020a7224 */ /* 0x040fe400078e020a */
[----:B------:R-:W-:Y:S02]  /*1460*/  IMAD.MOV R5, RZ, RZ, -R5 ;  /* 0x000000ffff057224 */ /* 0x000fe400078e0a05 */
[----:B------:R-:W-:Y:S01]  /*1470*/  @!P3 IMAD.IADD R11, R11, 0x1, -R2 ;  /* 0x000000010b0bb824 */ /* 0x000fe200078e0a02 */
[C---:B------:R-:W-:Y:S01]  /*1480*/  ISETP.GT.U32.AND P3, PT, R2.reuse, R10, PT ;  /* 0x0000000a0200720c */ /* 0x040fe20003f64070 */
[----:B------:R-:W-:Y:S02]  /*1490*/  IMAD R22, R2, R5, R22 ;  /* 0x0000000502167224 */ /* 0x000fe400078e0216 */
[----:B------:R-:W-:Y:S02]  /*14a0*/  IMAD.MOV.U32 R15, RZ, RZ, R14 ;  /* 0x000000ffff0f7224 */ /* 0x000fe400078e000e */
[----:B------:R-:W-:-:S02]  /*14b0*/  @!P2 IMAD.IADD R12, R12, 0x1, -R2 ;  /* 0x000000010c0ca824 */ /* 0x000fc400078e0a02 */
[----:B------:R-:W-:Y:S01]  /*14c0*/  @!P6 IMAD.MOV R15, RZ, RZ, -R15 ;  /* 0x000000ffff0fe224 */ /* 0x000fe200078e0a0f */
[C---:B------:R-:W-:Y:S01]  /*14d0*/  ISETP.GT.U32.AND P6, PT, R2.reuse, R22, PT ;  /* 0x000000160200720c */ /* 0x040fe20003fc4070 */
[C---:B------:R-:W-:Y:S01]  /*14e0*/  VIADD R6, R3.reuse, 0xd8 ;  /* 0x000000d803067836 */ /* 0x040fe20000000000 */
[----:B------:R-:W-:Y:S01]  /*14f0*/  ISETP.GT.U32.AND P2, PT, R2, R12, PT ;  /* 0x0000000c0200720c */ /* 0x000fe20003f44070 */
[----:B------:R-:W-:Y:S01]  /*1500*/  @!P1 IMAD.MOV R0, RZ, RZ, -R0 ;  /* 0x000000ffff009224 */ /* 0x000fe200078e0a00 */
[----:B------:R-:W-:Y:S01]  /*1510*/  ISETP.GE.AND P1, PT, R8, RZ, PT ;  /* 0x000000ff0800720c */ /* 0x000fe20003f26270 */
[--C-:B------:R-:W-:Y:S01]  /*1520*/  @!P3 IMAD.IADD R10, R10, 0x1, -R2.reuse ;  /* 0x000000010a0ab824 */ /* 0x100fe200078e0a02 */
[----:B------:R-:W-:Y:S01]  /*1530*/  IABS R13, R6 ;  /* 0x00000006000d7213 */ /* 0x000fe20000000000 */
[C---:B------:R-:W-:Y:S01]  /*1540*/  VIADD R8, R3.reuse, 0xd4 ;  /* 0x000000d403087836 */ /* 0x040fe20000000000 */
[----:B------:R0:W-:Y:S01]  /*1550*/  STL [R1+0xc8], R0 ;  /* 0x0000c80001007387 */ /* 0x0001e20000100800 */
[----:B------:R-:W-:Y:S01]  /*1560*/  VIADD R20, R3, 0xd0 ;  /* 0x000000d003147836 */ /* 0x000fe20000000000 */
[----:B------:R-:W-:Y:S01]  /*1570*/  ISETP.GT.U32.AND P3, PT, R2, R10, PT ;  /* 0x0000000a0200720c */ /* 0x000fe20003f64070 */
[----:B------:R-:W-:Y:S01]  /*1580*/  IMAD.HI.U32 R9, R4, R13, RZ ;  /* 0x0000000d04097227 */ /* 0x000fe200078e00ff */
[----:B------:R-:W-:Y:S01]  /*1590*/  IABS R17, R8 ;  /* 0x0000000800117213 */ /* 0x000fe20000000000 */
[----:B------:R-:W-:Y:S02]  /*15a0*/  STL [R1+0xcc], R15 ;  /* 0x0000cc0f01007387 */ /* 0x000fe40000100800 */
[----:B------:R-:W-:-:S02]  /*15b0*/  @!P6 IMAD.IADD R22, R22, 0x1, -R2 ;  /* 0x000000011616e824 */ /* 0x000fc400078e0a02 */
[----:B------:R-:W-:Y:S02]  /*15c0*/  IMAD.MOV R9, RZ, RZ, -R9 ;  /* 0x000000ffff097224 */ /* 0x000fe400078e0a09 */
[----:B------:R-:W-:Y:S01]  /*15d0*/  IMAD.HI.U32 R5, R4, R17, RZ ;  /* 0x0000001104057227 */ /* 0x000fe200078e00ff */
[----:B------:R-:W-:-:S03]  /*15e0*/  ISETP.GT.U32.AND P6, PT, R2, R22, PT ;  /* 0x000000160200720c */ /* 0x000fc60003fc4070 */
[--C-:B------:R-:W-:Y:S01]  /*15f0*/  @!P2 IMAD.IADD R12, R12, 0x1, -R2.reuse ;  /* 0x000000010c0ca824 */ /* 0x100fe200078e0a02 */
[----:B------:R-:W-:Y:S01]  /*1600*/  ISETP.GE.AND P2, PT, R8, RZ, PT ;  /* 0x000000ff0800720c */ /* 0x000fe20003f46270 */
[----:B------:R-:W-:Y:S01]  /*1610*/  IMAD R13, R2, R9, R13 ;  /* 0x00000009020d7224 */ /* 0x000fe200078e020d */
[----:B------:R-:W-:Y:S01]  /*1620*/  IABS R8, R20 ;  /* 0x0000001400087213 */ /* 0x000fe20000000000 */
[----:B------:R-:W-:Y:S02]  /*1630*/  IMAD.MOV R5, RZ, RZ, -R5 ;  /* 0x000000ffff057224 */ /* 0x000fe400078e0a05 */
[----:B------:R-:W-:Y:S02]  /*1640*/  VIADD R21, R3, 0xcc ;  /* 0x000000cc03157836 */ /* 0x000fe40000000000 */
[----:B------:R-:W-:Y:S01]  /*1650*/  @!P3 IMAD.IADD R10, R10, 0x1, -R2 ;  /* 0x000000010a0ab824 */ /* 0x000fe200078e0a02 */
[C---:B------:R-:W-:Y:S01]  /*1660*/  ISETP.GT.U32.AND P3, PT, R2.reuse, R13, PT ;  /* 0x0000000d0200720c */ /* 0x040fe20003f64070 */
[----:B0-----:R-:W-:Y:S01]  /*1670*/  IMAD.MOV.U32 R0, RZ, RZ, R11 ;  /* 0x000000ffff007224 */ /* 0x001fe200078e000b */
[----:B------:R-:W-:Y:S01]  /*1680*/  IABS R16, R21 ;  /* 0x0000001500107213 */ /* 0x000fe20000000000 */
[----:B------:R-:W-:-:S02]  /*1690*/  IMAD R17, R2, R5, R17 ;  /* 0x0000000502117224 */ /* 0x000fc400078e0211 */
[----:B------:R-:W-:-:S04]  /*16a0*/  IMAD.HI.U32 R11, R4, R8, RZ ;  /* 0x00000008040b7227 */ /* 0x000fc800078e00ff */
[----:B------:R-:W-:Y:S01]  /*16b0*/  @!P4 IMAD.MOV R0, RZ, RZ, -R0 ;  /* 0x000000ffff00c224 */ /* 0x000fe200078e0a00 */
[----:B------:R-:W-:Y:S01]  /*16c0*/  ISETP.GE.AND P4, PT, R6, RZ, PT ;  /* 0x000000ff0600720c */ /* 0x000fe20003f86270 */
[----:B------:R-:W-:Y:S02]  /*16d0*/  IMAD.MOV R11, RZ, RZ, -R11 ;  /* 0x000000ffff0b7224 */ /* 0x000fe400078e0a0b */
[----:B------:R-:W-:Y:S01]  /*16e0*/  @!P6 IMAD.IADD R22, R22, 0x1, -R2 ;  /* 0x000000011616e824 */ /* 0x000fe200078e0a02 */
[----:B------:R-:W-:Y:S01]  /*16f0*/  ISETP.GT.U32.AND P6, PT, R2, R17, PT ;  /* 0x000000110200720c */ /* 0x000fe20003fc4070 */
[----:B------:R-:W-:Y:S01]  /*1700*/  IMAD.HI.U32 R24, R4, R16, RZ ;  /* 0x0000001004187227 */ /* 0x000fe200078e00ff */
[----:B------:R0:W-:Y:S03]  /*1710*/  STL [R1+0xd0], R0 ;  /* 0x0000d00001007387 */ /* 0x0001e60000100800 */
[----:B------:R-:W-:-:S02]  /*1720*/  IMAD R8, R2, R11, R8 ;  /* 0x0000000b02087224 */ /* 0x000fc400078e0208 */
[----:B------:R-:W-:Y:S02]  /*1730*/  IMAD.MOV R24, RZ, RZ, -R24 ;  /* 0x000000ffff187224 */ /* 0x000fe400078e0a18 */
[C---:B------:R-:W-:Y:S02]  /*1740*/  VIADD R6, R3.reuse, 0xc8 ;  /* 0x000000c803067836 */ /* 0x040fe40000000000 */
[----:B------:R-:W-:Y:S02]  /*1750*/  VIADD R19, R3, 0xc4 ;  /* 0x000000c403137836 */ /* 0x000fe40000000000 */
[----:B0-----:R-:W-:Y:S01]  /*1760*/  IMAD.MOV.U32 R0, RZ, RZ, R12 ;  /* 0x000000ffff007224 */ /* 0x001fe200078e000c */
[----:B------:R-:W-:Y:S01]  /*1770*/  IABS R18, R6 ;  /* 0x0000000600127213 */ /* 0x000fe20000000000 */
[----:B------:R-:W-:Y:S01]  /*1780*/  @!P3 IMAD.IADD R13, R13, 0x1, -R2 ;  /* 0x000000010d0db824 */ /* 0x000fe200078e0a02 */
[C---:B------:R-:W-:Y:S01]  /*1790*/  ISETP.GT.U32.AND P3, PT, R2.reuse, R8, PT ;  /* 0x000000080200720c */ /* 0x040fe20003f64070 */
[----:B------:R-:W-:Y:S01]  /*17a0*/  @!P0 IMAD.MOV R0, RZ, RZ, -R0 ;  /* 0x000000ffff008224 */ /* 0x000fe200078e0a00 */
[----:B------:R-:W-:Y:S01]  /*17b0*/  IABS R9, R19 ;  /* 0x0000001300097213 */ /* 0x000fe20000000000 */
[C---:B------:R-:W-:Y:S01]  /*17c0*/  IMAD R16, R2.reuse, R24, R16 ;  /* 0x0000001802107224 */ /* 0x040fe200078e0210 */
[----:B------:R-:W-:Y:S01]  /*17d0*/  ISETP.GT.U32.AND P0, PT, R2, R13, PT ;  /* 0x0000000d0200720c */ /* 0x000fe20003f04070 */
[----:B------:R-:W-:Y:S01]  /*17e0*/  @!P6 IMAD.IADD R17, R17, 0x1, -R2 ;  /* 0x000000011111e824 */ /* 0x000fe200078e0a02 */
[----:B------:R0:W-:Y:S01]  /*17f0*/  STL [R1+0x10], R0 ;  /* 0x0000100001007387 */ /* 0x0001e20000100800 */
[----:B------:R-:W-:Y:S01]  /*1800*/  IMAD.HI.U32 R23, R4, R18, RZ ;  /* 0x0000001204177227 */ /* 0x000fe200078e00ff */
[----:B------:R-:W-:-:S03]  /*1810*/  ISETP.GT.U32.AND P6, PT, R2, R16, PT ;  /* 0x000000100200720c */ /* 0x000fc60003fc4070 */
[----:B------:R-:W-:Y:S02]  /*1820*/  VIADD R14, R3, 0xc0 ;  /* 0x000000c0030e7836 */ /* 0x000fe40000000000 */
[----:B------:R-:W-:-:S03]  /*1830*/  IMAD.HI.U32 R11, R4, R9, RZ ;  /* 0x00000009040b7227 */ /* 0x000fc600078e00ff */
[----:B------:R-:W-:Y:S01]  /*1840*/  IABS R5, R14 ;  /* 0x0000000e00057213 */ /* 0x000fe20000000000 */
[----:B0-----:R-:W-:Y:S02]  /*1850*/  IMAD.MOV.U32 R0, RZ, RZ, R10 ;  /* 0x000000ffff007224 */ /* 0x001fe400078e000a */
[----:B------:R-:W-:Y:S02]  /*1860*/  IMAD.MOV R23, RZ, RZ, -R23 ;  /* 0x000000ffff177224 */ /* 0x000fe400078e0a17 */
[----:B------:R-:W-:Y:S02]  /*1870*/  @!P5 IMAD.MOV R0, RZ, RZ, -R0 ;  /* 0x000000ffff00d224 */ /* 0x000fe400078e0a00 */
[----:B------:R-:W-:Y:S02]  /*1880*/  IMAD.MOV R24, RZ, RZ, -R11 ;  /* 0x000000ffff187224 */ /* 0x000fe400078e0a0b */
[----:B------:R-:W-:Y:S01]  /*1890*/  @!P3 IMAD.IADD R8, R8, 0x1, -R2 ;  /* 0x000000010808b824 */ /* 0x000fe200078e0a02 */
[----:B------:R0:W-:Y:S01]  /*18a0*/  STL [R1+0xc], R0 ;  /* 0x00000c0001007387 */ /* 0x0001e20000100800 */
[C---:B------:R-:W-:Y:S01]  /*18b0*/  IMAD R11, R2.reuse, R23, R18 ;  /* 0x00000017020b7224 */ /* 0x040fe200078e0212 */
[C---:B------:R-:W-:Y:S01]  /*18c0*/  ISETP.GT.U32.AND P3, PT, R2.reuse, R17, PT ;  /* 0x000000110200720c */ /* 0x040fe20003f64070 */
[C---:B------:R-:W-:Y:S01]  /*18d0*/  IMAD R9, R2.reuse, R24, R9 ;  /* 0x0000001802097224 */ /* 0x040fe200078e0209 */
[----:B------:R-:W-:Y:S01]  /*18e0*/  ISETP.GT.U32.AND P5, PT, R2, R8, PT ;  /* 0x000000080200720c */ /* 0x000fe20003fa4070 */
[----:B------:R-:W-:-:S04]  /*18f0*/  IMAD.HI.U32 R15, R4, R5, RZ ;  /* 0x00000005040f7227 */ /* 0x000fc800078e00ff */
[----:B------:R-:W-:Y:S02]  /*1900*/  @!P6 IMAD.IADD R16, R16, 0x1, -R2 ;  /* 0x000000011010e824 */ /* 0x000fe400078e0a02 */
[----:B0-----:R-:W-:Y:S02]  /*1910*/  IMAD.MOV.U32 R0, RZ, RZ, R22 ;  /* 0x000000ffff007224 */ /* 0x001fe400078e0016 */
[----:B------:R-:W-:Y:S01]  /*1920*/  @!P0 IMAD.IADD R13, R13, 0x1, -R2 ;  /* 0x000000010d0d8824 */ /* 0x000fe200078e0a02 */
[C---:B------:R-:W-:Y:S01]  /*1930*/  ISETP.GT.U32.AND P0, PT, R2.reuse, R9, PT ;  /* 0x000000090200720c */ /* 0x040fe20003f04070 */
[----:B------:R-:W-:Y:S01]  /*1940*/  @!P1 IMAD.MOV R0, RZ, RZ, -R0 ;  /* 0x000000ffff009224 */ /* 0x000fe200078e0a00 */
[C---:B------:R-:W-:Y:S01]  /*1950*/  ISETP.GT.U32.AND P1, PT, R2.reuse, R11, PT ;  /* 0x0000000b0200720c */ /* 0x040fe20003f24070 */
[----:B------:R-:W-:Y:S01]  /*1960*/  IMAD.MOV R18, RZ, RZ, -R15 ;  /* 0x000000ffff127224 */ /* 0x000fe200078e0a0f */
[C---:B------:R-:W-:Y:S01]  /*1970*/  ISETP.GT.U32.AND P6, PT, R2.reuse, R16, PT ;  /* 0x000000100200720c */ /* 0x040fe20003fc4070 */
[----:B------:R-:W-:Y:S01]  /*1980*/  VIADD R15, R3, 0xbc ;  /* 0x000000bc030f7836 */ /* 0x000fe20000000000 */
[----:B------:R0:W-:Y:S01]  /*1990*/  STL [R1+0xc4], R0 ;  /* 0x0000c40001007387 */ /* 0x0001e20000100800 */
[----:B------:R-:W-:-:S02]  /*19a0*/  IMAD R5, R2, R18, R5 ;  /* 0x0000001202057224 */ /* 0x000fc400078e0205 */
[--C-:B------:R-:W-:Y:S01]  /*19b0*/  @!P3 IMAD.IADD R17, R17, 0x1, -R2.reuse ;  /* 0x000000011111b824 */ /* 0x100fe200078e0a02 */
[----:B------:R-:W-:Y:S01]  /*19c0*/  IABS R18, R15 ;  /* 0x0000000f00127213 */ /* 0x000fe20000000000 */
[--C-:B------:R-:W-:Y:S01]  /*19d0*/  @!P5 IMAD.IADD R8, R8, 0x1, -R2.reuse ;  /* 0x000000010808d824 */ /* 0x100fe200078e0a02 */
[----:B------:R-:W-:Y:S01]  /*19e0*/  ISETP.GT.U32.AND P5, PT, R2, R5, PT ;  /* 0x000000050200720c */ /* 0x000fe20003fa4070 */
[----:B------:R-:W-:Y:S01]  /*19f0*/  VIADD R12, R3, 0xb8 ;  /* 0x000000b8030c7836 */ /* 0x000fe20000000000 */
[----:B------:R-:W-:Y:S01]  /*1a00*/  ISETP.GE.AND P3, PT, R20, RZ, PT ;  /* 0x000000ff1400720c */ /* 0x000fe20003f66270 */
[--C-:B------:R-:W-:Y:S01]  /*1a10*/  @!P1 IMAD.IADD R11, R11, 0x1, -R2.reuse ;  /* 0x000000010b0b9824 */ /* 0x100fe200078e0a02 */
[----:B------:R-:W-:Y:S01]  /*1a20*/  ISETP.GE.AND P1, PT, R6, RZ, PT ;  /* 0x000000ff0600720c */ /* 0x000fe20003f26270 */
[----:B------:R-:W-:Y:S01]  /*1a30*/  IMAD.MOV.U32 R23, RZ, RZ, R13 ;  /* 0x000000ffff177224 */ /* 0x000fe200078e000d */
[----:B------:R-:W-:Y:S01]  /*1a40*/  IABS R10, R12 ;  /* 0x0000000c000a7213 */ /* 0x000fe20000000000 */
[----:B------:R-:W-:Y:S01]  /*1a50*/  @!P0 IMAD.IADD R9, R9, 0x1, -R2 ;  /* 0x0000000109098824 */ /* 0x000fe200078e0a02 */
[----:B------:R-:W-:Y:S01]  /*1a60*/  ISETP.GE.AND P0, PT, R19, RZ, PT ;  /* 0x000000ff1300720c */ /* 0x000fe20003f06270 */
[----:B0-----:R-:W-:-:S02]  /*1a70*/  IMAD.MOV.U32 R0, RZ, RZ, R17 ;  /* 0x000000ffff007224 */ /* 0x001fc400078e0011 */
[----:B------:R-:W-:Y:S01]  /*1a80*/  @!P6 IMAD.IADD R16, R16, 0x1, -R2 ;  /* 0x000000011010e824 */ /* 0x000fe200078e0a02 */
[----:B------:R-:W-:Y:S01]  /*1a90*/  ISETP.GE.AND P6, PT, R21, RZ, PT ;  /* 0x000000ff1500720c */ /* 0x000fe20003fc6270 */
[----:B------:R-:W-:Y:S01]  /*1aa0*/  @!P4 IMAD.MOV R23, RZ, RZ, -R23 ;  /* 0x000000ffff17c224 */ /* 0x000fe200078e0a17 */
[C---:B------:R-:W-:Y:S01]  /*1ab0*/  ISETP.GT.U32.AND P4, PT, R2.reuse, R11, PT ;  /* 0x0000000b0200720c */ /* 0x040fe20003f84070 */
[----:B------:R-:W-:Y:S01]  /*1ac0*/  @!P2 IMAD.MOV R0, RZ, RZ, -R0 ;  /* 0x000000ffff00a224 */ /* 0x000fe200078e0a00 */
[----:B------:R-:W-:Y:S01]  /*1ad0*/  ISETP.GT.U32.AND P2, PT, R2, R9, PT ;  /* 0x000000090200720c */ /* 0x000fe20003f44070 */
[C---:B------:R-:W-:Y:S01]  /*1ae0*/  IMAD.HI.U32 R22, R4.reuse, R18, RZ ;  /* 0x0000001204167227 */ /* 0x040fe200078e00ff */
[----:B------:R-:W-:Y:S03]  /*1af0*/  STL [R1+0x8], R23 ;  /* 0x0000081701007387 */ /* 0x000fe60000100800 */
[----:B------:R-:W-:Y:S01]  /*1b00*/  IMAD.HI.U32 R20, R4, R10, RZ ;  /* 0x0000000a04147227 */ /* 0x000fe200078e00ff */
[----:B------:R0:W-:Y:S03]  /*1b10*/  STL [R1+0x4], R0 ;  /* 0x0000040001007387 */ /* 0x0001e60000100800 */
[----:B------:R-:W-:-:S02]  /*1b20*/  IMAD.MOV R22, RZ, RZ, -R22 ;  /* 0x000000ffff167224 */ /* 0x000fc400078e0a16 */
[----:B------:R-:W-:Y:S02]  /*1b30*/  IMAD.MOV.U32 R17, RZ, RZ, R8 ;  /* 0x000000ffff117224 */ /* 0x000fe400078e0008 */
[----:B------:R-:W-:Y:S02]  /*1b40*/  @!P5 IMAD.IADD R5, R5, 0x1, -R2 ;  /* 0x000000010505d824 */ /* 0x000fe400078e0a02 */
[----:B------:R-:W-:Y:S02]  /*1b50*/  IMAD.MOV R20, RZ, RZ, -R20 ;  /* 0x000000ffff147224 */ /* 0x000fe400078e0a14 */
[----:B0-----:R-:W-:Y:S01]  /*1b60*/  IMAD.MOV.U32 R0, RZ, RZ, R16 ;  /* 0x000000ffff007224 */ /* 0x001fe200078e0010 */
[C---:B------:R-:W-:Y:S01]  /*1b70*/  ISETP.GT.U32.AND P5, PT, R2.reuse, R5, PT ;  /* 0x000000050200720c */ /* 0x040fe20003fa4070 */
[----:B------:R-:W-:Y:S02]  /*1b80*/  IMAD R6, R2, R22, R18 ;  /* 0x0000001602067224 */ /* 0x000fe400078e0212 */
[----:B------:R-:W-:-:S02]  /*1b90*/  @!P3 IMAD.MOV R17, RZ, RZ, -R17 ;  /* 0x000000ffff11b224 */ /* 0x000fc400078e0a11 */
[----:B------:R-:W-:Y:S01]  /*1ba0*/  VIADD R13, R3, 0xb4 ;  /* 0x000000b4030d7836 */ /* 0x000fe20000000000 */
[C---:B------:R-:W-:Y:S01]  /*1bb0*/  ISETP.GT.U32.AND P3, PT, R2.reuse, R6, PT ;  /* 0x000000060200720c */ /* 0x040fe20003f64070 */
[----:B------:R-:W-:Y:S01]  /*1bc0*/  @!P6 IMAD.MOV R0, RZ, RZ, -R0 ;  /* 0x000000ffff00e224 */ /* 0x000fe200078e0a00 */
[----:B------:R0:W-:Y:S01]  /*1bd0*/  STL [R1+0x58], R17 ;  /* 0x0000581101007387 */ /* 0x0001e20000100800 */
[----:B------:R-:W-:Y:S01]  /*1be0*/  IMAD R10, R2, R20, R10 ;  /* 0x00000014020a7224 */ /* 0x000fe200078e020a */
[----:B------:R-:W-:Y:S01]  /*1bf0*/  ISETP.GE.AND P6, PT, R14, RZ, PT ;  /* 0x000000ff0e00720c */ /* 0x000fe20003fc6270 */
[--C-:B------:R-:W-:Y:S01]  /*1c00*/  @!P4 IMAD.IADD R11, R11, 0x1, -R2.reuse ;  /* 0x000000010b0bc824 */ /* 0x100fe200078e0a02 */
[----:B------:R1:W-:Y:S01]  /*1c10*/  STL [R1+0x60], R0 ;  /* 0x0000600001007387 */ /* 0x0003e20000100800 */
[--C-:B------:R-:W-:Y:S01]  /*1c20*/  @!P2 IMAD.IADD R9, R9, 0x1, -R2.reuse ;  /* 0x000000010909a824 */ /* 0x100fe200078e0a02 */
[----:B------:R-:W-:Y:S01]  /*1c30*/  ISETP.GT.U32.AND P4, PT, R2, R10, PT ;  /* 0x0000000a0200720c */ /* 0x000fe20003f84070 */
[----:B------:R-:W-:Y:S01]  /*1c40*/  IMAD.MOV.U32 R16, RZ, RZ, R11 ;  /* 0x000000ffff107224 */ /* 0x000fe200078e000b */
[----:B------:R-:W-:Y:S01]  /*1c50*/  ISETP.GE.AND P2, PT, R15, RZ, PT ;  /* 0x000000ff0f00720c */ /* 0x000fe20003f46270 */
[----:B------:R-:W-:Y:S01]  /*1c60*/  @!P5 IMAD.IADD R5, R5, 0x1, -R2 ;  /* 0x000000010505d824 */ /* 0x000fe200078e0a02 */
[----:B0-----:R-:W-:Y:S01]  /*1c70*/  IABS R17, R13 ;  /* 0x0000000d00117213 */ /* 0x001fe20000000000 */
[----:B------:R-:W-:Y:S01]  /*1c80*/  @!P1 IMAD.MOV R16, RZ, RZ, -R16 ;  /* 0x000000ffff109224 */ /* 0x000fe200078e0a10 */
[----:B------:R-:W-:Y:S01]  /*1c90*/  ISETP.GE.AND P5, PT, R12, RZ, PT ;  /* 0x000000ff0c00720c */ /* 0x000fe20003fa6270 */
[----:B------:R-:W-:-:S02]  /*1ca0*/  VIADD R8, R3, 0xb0 ;  /* 0x000000b003087836 */ /* 0x000fc40000000000 */
[----:B-1----:R-:W-:Y:S01]  /*1cb0*/  IMAD.MOV.U32 R0, RZ, RZ, R9 ;  /* 0x000000ffff007224 */ /* 0x002fe200078e0009 */
[----:B------:R-:W-:Y:S01]  /*1cc0*/  STL [R1+0x74], R16 ;  /* 0x0000741001007387 */ /* 0x000fe20000100800 */
[----:B------:R-:W-:Y:S01]  /*1cd0*/  IMAD.HI.U32 R15, R4, R17, RZ ;  /* 0x00000011040f7227 */ /* 0x000fe200078e00ff */
[----:B------:R-:W-:-:S03]  /*1ce0*/  IABS R14, R8 ;  /* 0x00000008000e7213 */ /* 0x000fc60000000000 */
[----:B------:R-:W-:Y:S02]  /*1cf0*/  @!P0 IMAD.MOV R0, RZ, RZ, -R0 ;  /* 0x000000ffff008224 */ /* 0x000fe400078e0a00 */
[----:B------:R-:W-:Y:S02]  /*1d00*/  IMAD.MOV R15, RZ, RZ, -R15 ;  /* 0x000000ffff0f7224 */ /* 0x000fe400078e0a0f */
[--C-:B------:R-:W-:Y:S01]  /*1d10*/  @!P3 IMAD.IADD R6, R6, 0x1, -R2.reuse ;  /* 0x000000010606b824 */ /* 0x100fe200078e0a02 */
[----:B------:R0:W-:Y:S01]  /*1d20*/  STL [R1+0x78], R0 ;  /* 0x0000780001007387 */ /* 0x0001e20000100800 */
[----:B------:R-:W-:Y:S01]  /*1d30*/  IMAD R17, R2, R15, R17 ;  /* 0x0000000f02117224 */ /* 0x000fe200078e0211 */
[----:B------:R-:W-:Y:S01]  /*1d40*/  ISETP.GE.AND P3, PT, R13, RZ, PT ;  /* 0x000000ff0d00720c */ /* 0x000fe20003f66270 */
[----:B------:R-:W-:Y:S01]  /*1d50*/  @!P4 IMAD.IADD R10, R10, 0x1, -R2 ;  /* 0x000000010a0ac824 */ /* 0x000fe200078e0a02 */
[----:B------:R-:W-:Y:S01]  /*1d60*/  ISETP.GT.U32.AND P1, PT, R2, R6, PT ;  /* 0x000000060200720c */ /* 0x000fe20003f24070 */
[----:B------:R-:W-:Y:S01]  /*1d70*/  IMAD.HI.U32 R12, R4, R14, RZ ;  /* 0x0000000e040c7227 */ /* 0x000fe200078e00ff */
[----:B------:R-:W-:-:S02]  /*1d80*/  ISETP.GE.AND P4, PT, R8, RZ, PT ;  /* 0x000000ff0800720c */ /* 0x000fc40003f86270 */
[C---:B------:R-:W-:Y:S01]  /*1d90*/  ISETP.GT.U32.AND P0, PT, R2.reuse, R10, PT ;  /* 0x0000000a0200720c */ /* 0x040fe20003f04070 */
[----:B------:R-:W-:Y:S02]  /*1da0*/  IMAD.MOV R12, RZ, RZ, -R12 ;  /* 0x000000ffff0c7224 */ /* 0x000fe400078e0a0c */
[----:B0-----:R-:W-:Y:S02]  /*1db0*/  IMAD.MOV.U32 R0, RZ, RZ, R5 ;  /* 0x000000ffff007224 */ /* 0x001fe400078e0005 */
[C---:B------:R-:W-:Y:S02]  /*1dc0*/  VIADD R16, R3.reuse, 0xac ;  /* 0x000000ac03107836 */ /* 0x040fe40000000000 */
[----:B------:R-:W-:Y:S01]  /*1dd0*/  @!P6 IMAD.MOV R0, RZ, RZ, -R0 ;  /* 0x000000ffff00e224 */ /* 0x000fe200078e0a00 */
[C---:B------:R-:W-:Y:S01]  /*1de0*/  ISETP.GT.U32.AND P6, PT, R2.reuse, R17, PT ;  /* 0x000000110200720c */ /* 0x040fe20003fc4070 */
[----:B------:R-:W-:Y:S02]  /*1df0*/  IMAD R14, R2, R12, R14 ;  /* 0x0000000c020e7224 */ /* 0x000fe400078e020e */
[--C-:B------:R-:W-:Y:S01]  /*1e00*/  @!P1 IMAD.IADD R6, R6, 0x1, -R2.reuse ;  /* 0x0000000106069824 */ /* 0x100fe200078e0a02 */
[----:B------:R-:W-:Y:S01]  /*1e10*/  ISETP.GE.AND P1, PT, R16, RZ, PT ;  /* 0x000000ff1000720c */ /* 0x000fe20003f26270 */
[----:B------:R-:W-:Y:S01]  /*1e20*/  @!P0 IMAD.IADD R10, R10, 0x1, -R2 ;  /* 0x000000010a0a8824 */ /* 0x000fe200078e0a02 */
[----:B------:R-:W-:Y:S01]  /*1e30*/  IABS R16, R16 ;  /* 0x0000001000107213 */ /* 0x000fe20000000000 */
[----:B------:R0:W-:Y:S01]  /*1e40*/  STL [R1+0x88], R0 ;  /* 0x0000880001007387 */ /* 0x0001e20000100800 */
[----:B------:R-:W-:Y:S01]  /*1e50*/  ISETP.GT.U32.AND P0, PT, R2, R14, PT ;  /* 0x0000000e0200720c */ /* 0x000fe20003f04070 */
[----:B------:R-:W-:-:S02]  /*1e60*/  VIADD R5, R3, 0xa8 ;  /* 0x000000a803057836 */ /* 0x000fc40000000000 */
[----:B------:R-:W-:-:S03]  /*1e70*/  IMAD.HI.U32 R9, R4, R16, RZ ;  /* 0x0000001004097227 */ /* 0x000fc600078e00ff */
[----:B------:R-:W-:Y:S01]  /*1e80*/  IABS R11, R5 ;  /* 0x00000005000b7213 */ /* 0x000fe20000000000 */
[----:B------:R-:W-:Y:S02]  /*1e90*/  @!P6 IMAD.IADD R17, R17, 0x1, -R2 ;  /* 0x000000011111e824 */ /* 0x000fe400078e0a02 */
[----:B0-----:R-:W-:Y:S02]  /*1ea0*/  IMAD.MOV.U32 R0, RZ, RZ, R6 ;  /* 0x000000ffff007224 */ /* 0x001fe400078e0006 */
[----:B------:R-:W-:Y:S01]  /*1eb0*/  VIADD R8, R3, 0xa4 ;  /* 0x000000a403087836 */ /* 0x000fe20000000000 */
[C---:B------:R-:W-:Y:S01]  /*1ec0*/  ISETP.GT.U32.AND P6, PT, R2.reuse, R17, PT ;  /* 0x000000110200720c */ /* 0x040fe20003fc4070 */
[----:B------:R-:W-:Y:S02]  /*1ed0*/  IMAD.MOV R9, RZ, RZ, -R9 ;  /* 0x000000ffff097224 */ /* 0x000fe400078e0a09 */
[----:B------:R-:W-:Y:S01]  /*1ee0*/  @!P2 IMAD.MOV R0, RZ, RZ, -R0 ;  /* 0x000000ffff00a224 */ /* 0x000fe200078e0a00 */
[----:B------:R-:W-:Y:S01]  /*1ef0*/  IABS R13, R8 ;  /* 0x00000008000d7213 */ /* 0x000fe20000000000 */
[----:B------:R-:W-:Y:S01]  /*1f00*/  IMAD R16, R2, R9, R16 ;  /* 0x0000000902107224 */ /* 0x000fe200078e0210 */
[----:B------:R-:W-:Y:S01]  /*1f10*/  ISETP.GE.AND P2, PT, R5, RZ, PT ;  /* 0x000000ff0500720c */ /* 0x000fe20003f46270 */
[----:B------:R-:W-:Y:S01]  /*1f20*/  @!P0 IMAD.IADD R14, R14, 0x1, -R2 ;  /* 0x000000010e0e8824 */ /* 0x000fe200078e0a02 */
[----:B------:R0:W-:Y:S01]  /*1f30*/  STL [R1+0xc0], R0 ;  /* 0x0000c00001007387 */ /* 0x0001e20000100800 */
[----:B------:R-:W-:-:S03]  /*1f40*/  IMAD.HI.U32 R6, R4, R11, RZ ;  /* 0x0000000b04067227 */ /* 0x000fc600078e00ff */
[C---:B------:R-:W-:Y:S01]  /*1f50*/  ISETP.GT.U32.AND P0, PT, R2.reuse, R14, PT ;  /* 0x0000000e0200720c */ /* 0x040fe20003f04070 */
[----:B------:R-:W-:Y:S01]  /*1f60*/  @!P6 IMAD.IADD R17, R17, 0x1, -R2 ;  /* 0x000000011111e824 */ /* 0x000fe200078e0a02 */
[----:B------:R-:W-:Y:S01]  /*1f70*/  ISETP.GT.U32.AND P6, PT, R2, R16, PT ;  /* 0x000000100200720c */ /* 0x000fe20003fc4070 */
[----:B------:R-:W-:-:S04]  /*1f80*/  IMAD.HI.U32 R5, R4, R13, RZ ;  /* 0x0000000d04057227 */ /* 0x000fc800078e00ff */
[----:B0-----:R-:W-:Y:S02]  /*1f90*/  IMAD.MOV.U32 R0, RZ, RZ, R10 ;  /* 0x000000ffff007224 */ /* 0x001fe400078e000a */
[----:B------:R-:W-:Y:S02]  /*1fa0*/  IMAD.MOV R6, RZ, RZ, -R6 ;  /* 0x000000ffff067224 */ /* 0x000fe400078e0a06 */
[----:B------:R-:W-:Y:S01]  /*1fb0*/  @!P5 IMAD.MOV R0, RZ, RZ, -R0 ;  /* 0x000000ffff00d224 */ /* 0x000fe200078e0a00 */
[----:B------:R-:W-:Y:S01]  /*1fc0*/  ISETP.GE.AND P5, PT, R8, RZ, PT ;  /* 0x000000ff0800720c */ /* 0x000fe20003fa6270 */
[----:B------:R-:W-:Y:S02]  /*1fd0*/  IMAD.MOV R5, RZ, RZ, -R5 ;  /* 0x000000ffff057224 */ /* 0x000fe400078e0a05 */
[----:B------:R-:W-:Y:S01]  /*1fe0*/  IMAD R11, R2, R6, R11 ;  /* 0x00000006020b7224 */ /* 0x000fe200078e020b */
[----:B------:R0:W-:Y:S01]  /*1ff0*/  STL [R1+0xbc], R0 ;  /* 0x0000bc0001007387 */ /* 0x0001e20000100800 */
[----:B------:R-:W-:-:S02]  /*2000*/  VIADD R12, R3, 0x9c ;  /* 0x0000009c030c7836 */ /* 0x000fc40000000000 */
[----:B------:R-:W-:Y:S02]  /*2010*/  VIADD R6, R3, 0xa0 ;  /* 0x000000a003067836 */ /* 0x000fe40000000000 */
[----:B------:R-:W-:Y:S01]  /*2020*/  IMAD R13, R2, R5, R13 ;  /* 0x00000005020d7224 */ /* 0x000fe200078e020d */
[----:B------:R-:W-:Y:S01]  /*2030*/  IABS R18, R12 ;  /* 0x0000000c00127213 */ /* 0x000fe20000000000 */
[--C-:B------:R-:W-:Y:S01]  /*2040*/  @!P6 IMAD.IADD R16, R16, 0x1, -R2.reuse ;  /* 0x000000011010e824 */ /* 0x100fe200078e0a02 */
[----:B------:R-:W-:Y:S01]  /*2050*/  IABS R9, R6 ;  /* 0x0000000600097213 */ /* 0x000fe20000000000 */
[----:B------:R-:W-:Y:S01]  /*2060*/  @!P0 IMAD.IADD R14, R14, 0x1, -R2 ;  /* 0x000000010e0e8824 */ /* 0x000fe200078e0a02 */
[C---:B------:R-:W-:Y:S01]  /*2070*/  ISETP.GT.U32.AND P0, PT, R2.reuse, R11, PT ;  /* 0x0000000b0200720c */ /* 0x040fe20003f04070 */
[----:B0-----:R-:W-:Y:S01]  /*2080*/  IMAD.MOV.U32 R0, RZ, RZ, R17 ;  /* 0x000000ffff007224 */ /* 0x001fe200078e0011 */
[----:B------:R-:W-:Y:S01]  /*2090*/  ISETP.GT.U32.AND P6, PT, R2, R16, PT ;  /* 0x000000100200720c */ /* 0x000fe20003fc4070 */
[----:B------:R-:W-:-:S02]  /*20a0*/  IMAD.MOV.U32 R17, RZ, RZ, R18 ;  /* 0x000000ffff117224 */ /* 0x000fc400078e0012 */
[----:B------:R-:W-:Y:S01]  /*20b0*/  @!P3 IMAD.MOV R0, RZ, RZ, -R0 ;  /* 0x000000ffff00b224 */ /* 0x000fe200078e0a00 */
[----:B------:R-:W-:Y:S01]  /*20c0*/  ISETP.GT.U32.AND P3, PT, R2, R13, PT ;  /* 0x0000000d0200720c */ /* 0x000fe20003f64070 */
[----:B------:R-:W-:-:S03]  /*20d0*/  IMAD.HI.U32 R18, R4, R9, RZ ;  /* 0x0000000904127227 */ /* 0x000fc600078e00ff */
[----:B------:R0:W-:Y:S01]  /*20e0*/  STL [R1+0x8c], R0 ;  /* 0x00008c0001007387 */ /* 0x0001e20000100800 */
[----:B------:R-:W-:Y:S02]  /*20f0*/  IMAD.MOV R18, RZ, RZ, -R18 ;  /* 0x000000ffff127224 */ /* 0x000fe400078e0a12 */
[----:B------:R-:W-:Y:S02]  /*2100*/  VIADD R5, R3, 0x98 ;  /* 0x0000009803057836 */ /* 0x000fe40000000000 */
[--C-:B------:R-:W-:Y:S02]  /*2110*/  @!P0 IMAD.IADD R11, R11, 0x1, -R2.reuse ;  /* 0x000000010b0b8824 */ /* 0x100fe400078e0a02 */
[----:B------:R-:W-:Y:S01]  /*2120*/  VIADD R8, R3, 0x94 ;  /* 0x0000009403087836 */ /* 0x000fe20000000000 */
[----:B------:R-:W-:Y:S01]  /*2130*/  IABS R15, R5 ;  /* 0x00000005000f7213 */ /* 0x000fe20000000000 */
[----:B------:R-:W-:Y:S01]  /*2140*/  @!P3 IMAD.IADD R13, R13, 0x1, -R2 ;  /* 0x000000010d0db824 */ /* 0x000fe200078e0a02 */
[----:B------:R-:W-:Y:S01]  /*2150*/  ISETP.GT.U32.AND P0, PT, R2, R11, PT ;  /* 0x0000000b0200720c */ /* 0x000fe20003f04070 */
[----:B0-----:R-:W-:Y:S01]  /*2160*/  IMAD.MOV.U32 R0, RZ, RZ, R14 ;  /* 0x000000ffff007224 */ /* 0x001fe200078e000e */
[----:B------:R-:W-:Y:S01]  /*2170*/  IABS R10, R8 ;  /* 0x00000008000a7213 */ /* 0x000fe20000000000 */
[----:B------:R-:W-:Y:S01]  /*2180*/  @!P6 IMAD.IADD R16, R16, 0x1, -R2 ;  /* 0x000000011010e824 */ /* 0x000fe200078e0a02 */
[----:B------:R-:W-:Y:S01]  /*2190*/  ISETP.GT.U32.AND P3, PT, R2, R13, PT ;  /* 0x0000000d0200720c */ /* 0x000fe20003f64070 */
[----:B------:R-:W-:Y:S01]  /*21a0*/  @!P4 IMAD.MOV R0, RZ, RZ, -R0 ;  /* 0x000000ffff00c224 */ /* 0x000fe200078e0a00 */
[----:B------:R-:W-:Y:S01]  /*21b0*/  ISETP.GE.AND P4, PT, R6, RZ, PT ;  /* 0x000000ff0600720c */ /* 0x000fe20003f86270 */
[----:B------:R-:W-:-:S02]  /*21c0*/  IMAD R6, R2, R18, R9 ;  /* 0x0000001202067224 */ /* 0x000fc400078e0209 */
[----:B------:R-:W-:Y:S01]  /*21d0*/  IMAD.MOV.U32 R14, RZ, RZ, R15 ;  /* 0x000000ffff0e7224 */ /* 0x000fe200078e000f */
[----:B------:R0:W-:Y:S01]  /*21e0*/  STL [R1+0x94], R0 ;  /* 0x0000940001007387 */ /* 0x0001e20000100800 */
[----:B------:R-:W-:Y:S01]  /*21f0*/  IMAD.HI.U32 R15, R4, R10, RZ ;  /* 0x0000000a040f7227 */ /* 0x000fe200078e00ff */
[----:B------:R-:W-:-:S03]  /*2200*/  ISETP.GT.U32.AND P6, PT, R2, R6, PT ;  /* 0x000000060200720c */ /* 0x000fc60003fc4070 */
[----:B------:R-:W-:-:S04]  /*2210*/  IMAD.HI.U32 R18, R4, R17, RZ ;  /* 0x0000001104127227 */ /* 0x000fc800078e00ff */
[----:B------:R-:W-:-:S04]  /*2220*/  IMAD.HI.U32 R9, R4, R14, RZ ;  /* 0x0000000e04097227 */ /* 0x000fc800078e00ff */
[----:B0-----:R-:W-:Y:S02]  /*2230*/  IMAD.MOV.U32 R0, RZ, RZ, R16 ;  /* 0x000000ffff007224 */ /* 0x001fe400078e0010 */
[----:B------:R-:W-:Y:S02]  /*2240*/  IMAD.MOV R15, RZ, RZ, -R15 ;  /* 0x000000ffff0f7224 */ /* 0x000fe400078e0a0f */
[----:B------:R-:W-:Y:S02]  /*2250*/  @!P1 IMAD.MOV R0, RZ, RZ, -R0 ;  /* 0x000000ffff009224 */ /* 0x000fe400078e0a00 */
[--C-:B------:R-:W-:Y:S02]  /*2260*/  @!P6 IMAD.IADD R6, R6, 0x1, -R2.reuse ;  /* 0x000000010606e824 */ /* 0x100fe400078e0a02 */
[----:B------:R-:W-:Y:S01]  /*2270*/  @!P3 IMAD.IADD R13, R13, 0x1, -R2 ;  /* 0x000000010d0db824 */ /* 0x000fe200078e0a02 */
[----:B------:R0:W-:Y:S01]  /*2280*/  STL [R1+0x98], R0 ;  /* 0x0000980001007387 */ /* 0x0001e20000100800 */
[----:B------:R-:W-:Y:S01]  /*2290*/  IMAD.MOV R18, RZ, RZ, -R18 ;  /* 0x000000ffff127224 */ /* 0x000fe200078e0a12 */
[----:B------:R-:W-:Y:S01]  /*22a0*/  ISETP.GT.U32.AND P6, PT, R2, R6, PT ;  /* 0x000000060200720c */ /* 0x000fe20003fc4070 */
[----:B------:R-:W-:-:S02]  /*22b0*/  IMAD.MOV R9, RZ, RZ, -R9 ;  /* 0x000000ffff097224 */ /* 0x000fc400078e0a09 */
[----:B------:R-:W-:Y:S01]  /*22c0*/  @!P0 IMAD.IADD R11, R11, 0x1, -R2 ;  /* 0x000000010b0b8824 */ /* 0x000fe200078e0a02 */
[----:B------:R-:W-:Y:S01]  /*22d0*/  ISETP.GE.AND P0, PT, R12, RZ, PT ;  /* 0x000000ff0c00720c */ /* 0x000fe20003f06270 */
[C---:B------:R-:W-:Y:S02]  /*22e0*/  IMAD R10, R2.reuse, R15, R10 ;  /* 0x0000000f020a7224 */ /* 0x040fe400078e020a */
[C---:B------:R-:W-:Y:S02]  /*22f0*/  IMAD R12, R2.reuse, R18, R17 ;  /* 0x00000012020c7224 */ /* 0x040fe400078e0211 */
[----:B0-----:R-:W-:Y:S02]  /*2300*/  IMAD.MOV.U32 R0, RZ, RZ, R13 ;  /* 0x000000ffff007224 */ /* 0x001fe400078e000d */
[C---:B------:R-:W-:Y:S01]  /*2310*/  IMAD R14, R2.reuse, R9, R14 ;  /* 0x00000009020e7224 */ /* 0x040fe200078e020e */
[----:B------:R-:W-:Y:S01]  /*2320*/  ISETP.GT.U32.AND P1, PT, R2, R12, PT ;  /* 0x0000000c0200720c */ /* 0x000fe20003f24070 */
[----:B------:R-:W-:-:S02]  /*2330*/  VIADD R9, R3, 0x90 ;  /* 0x0000009003097836 */ /* 0x000fc40000000000 */
[----:B------:R-:W-:Y:S01]  /*2340*/  @!P5 IMAD.MOV R0, RZ, RZ, -R0 ;  /* 0x000000ffff00d224 */ /* 0x000fe200078e0a00 */
[C---:B------:R-:W-:Y:S01]  /*2350*/  ISETP.GT.U32.AND P5, PT, R2.reuse, R10, PT ;  /* 0x0000000a0200720c */ /* 0x040fe20003fa4070 */
[----:B------:R-:W-:Y:S01]  /*2360*/  IMAD.MOV.U32 R16, RZ, RZ, R11 ;  /* 0x000000ffff107224 */ /* 0x000fe200078e000b */
[----:B------:R-:W-:Y:S01]  /*2370*/  ISETP.GT.U32.AND P3, PT, R2, R14, PT ;  /* 0x0000000e0200720c */ /* 0x000fe20003f64070 */
[----:B------:R-:W-:Y:S01]  /*2380*/  @!P6 IMAD.IADD R6, R6, 0x1, -R2 ;  /* 0x000000010606e824 */ /* 0x000fe200078e0a02 */
[----:B------:R-:W-:Y:S01]  /*2390*/  IABS R15, R9 ;  /* 0x00000009000f7213 */ /* 0x000fe20000000000 */
[----:B------:R-:W-:Y:S01]  /*23a0*/  @!P2 IMAD.MOV R16, RZ, RZ, -R16 ;  /* 0x000000ffff10a224 */ /* 0x000fe200078e0a10 */
[----:B------:R-:W-:Y:S01]  /*23b0*/  ISETP.GE.AND P2, PT, R5, RZ, PT ;  /* 0x000000ff0500720c */ /* 0x000fe20003f46270 */
[----:B------:R-:W-:Y:S01]  /*23c0*/  VIADD R5, R3, 0x8c ;  /* 0x0000008c03057836 */ /* 0x000fe20000000000 */
[----:B------:R-:W-:Y:S01]  /*23d0*/  ISETP.GE.AND P6, PT, R8, RZ, PT ;  /* 0x000000ff0800720c */ /* 0x000fe20003fc6270 */
[----:B------:R-:W-:Y:S01]  /*23e0*/  IMAD.MOV.U32 R11, RZ, RZ, R15 ;  /* 0x000000ffff0b7224 */ /* 0x000fe200078e000f */
[----:B------:R-:W-:Y:S01]  /*23f0*/  STL [R1+0x9c], R16 ;  /* 0x00009c1001007387 */ /* 0x000fe20000100800 */
[----:B------:R-:W-:Y:S01]  /*2400*/  @!P1 IMAD.IADD R12, R12, 0x1, -R2 ;  /* 0x000000010c0c9824 */ /* 0x000fe200078e0a02 */
[----:B------:R-:W-:Y:S01]  /*2410*/  IABS R15, R5 ;  /* 0x00000005000f7213 */ /* 0x000fe20000000000 */
[----:B------:R-:W-:Y:S01]  /*2420*/  IMAD.HI.U32 R13, R4, R11, RZ ;  /* 0x0000000b040d7227 */ /* 0x000fe200078e00ff */
[----:B------:R0:W-:Y:S01]  /*2430*/  STL [R1+0xa4], R0 ;  /* 0x0000a40001007387 */ /* 0x0001e20000100800 */
[----:B------:R-:W-:-:S02]  /*2440*/  ISETP.GE.AND P1, PT, R9, RZ, PT ;  /* 0x000000ff0900720c */ /* 0x000fc40003f26270 */
[--C-:B------:R-:W-:Y:S02]  /*2450*/  @!P5 IMAD.IADD R10, R10, 0x1, -R2.reuse ;  /* 0x000000010a0ad824 */ /* 0x100fe400078e0a02 */
[----:B------:R-:W-:Y:S01]  /*2460*/  @!P3 IMAD.IADD R14, R14, 0x1, -R2 ;  /* 0x000000010e0eb824 */ /* 0x000fe200078e0a02 */
[C---:B------:R-:W-:Y:S01]  /*2470*/  ISETP.GT.U32.AND P3, PT, R2.reuse, R12, PT ;  /* 0x0000000c0200720c */ /* 0x040fe20003f64070 */
[----:B------:R-:W-:Y:S02]  /*2480*/  IMAD.MOV R13, RZ, RZ, -R13 ;  /* 0x000000ffff0d7224 */ /* 0x000fe400078e0a0d */
[----:B------:R-:W-:Y:S01]  /*2490*/  VIADD R9, R3, 0x88 ;  /* 0x0000008803097836 */ /* 0x000fe20000000000 */
[C---:B------:R-:W-:Y:S01]  /*24a0*/  ISETP.GT.U32.AND P5, PT, R2.reuse, R14, PT ;  /* 0x0000000e0200720c */ /* 0x040fe20003fa4070 */
[----:B0-----:R-:W-:Y:S02]  /*24b0*/  IMAD.MOV.U32 R0, RZ, RZ, R6 ;  /* 0x000000ffff007224 */ /* 0x001fe400078e0006 */
[C---:B------:R-:W-:Y:S01]  /*24c0*/  IMAD R11, R2.reuse, R13, R11 ;  /* 0x0000000d020b7224 */ /* 0x040fe200078e020b */
[----:B------:R-:W-:Y:S01]  /*24d0*/  IABS R16, R9 ;  /* 0x0000000900107213 */ /* 0x000fe20000000000 */
[----:B------:R-:W-:Y:S01]  /*24e0*/  @!P4 IMAD.MOV R0, RZ, RZ, -R0 ;  /* 0x000000ffff00c224 */ /* 0x000fe200078e0a00 */
[----:B------:R-:W-:Y:S01]  /*24f0*/  ISETP.GT.U32.AND P4, PT, R2, R10, PT ;  /* 0x0000000a0200720c */ /* 0x000fe20003f84070 */
[----:B------:R-:W-:-:S03]  /*2500*/  IMAD.HI.U32 R13, R4, R15, RZ ;  /* 0x0000000f040d7227 */ /* 0x000fc600078e00ff */
[----:B------:R0:W-:Y:S01]  /*2510*/  STL [R1+0xa8], R0 ;  /* 0x0000a80001007387 */ /* 0x0001e20000100800 */
[C---:B------:R-:W-:Y:S02]  /*2520*/  VIADD R6, R3.reuse, 0x80 ;  /* 0x0000008003067836 */ /* 0x040fe40000000000 */
[----:B------:R-:W-:Y:S02]  /*2530*/  IMAD.MOV R13, RZ, RZ, -R13 ;  /* 0x000000ffff0d7224 */ /* 0x000fe400078e0a0d */
[----:B------:R-:W-:Y:S01]  /*2540*/  VIADD R8, R3, 0x84 ;  /* 0x0000008403087836 */ /* 0x000fe20000000000 */
[----:B------:R-:W-:Y:S01]  /*2550*/  IABS R17, R6 ;  /* 0x0000000600117213 */ /* 0x000fe20000000000 */
[----:B------:R-:W-:Y:S02]  /*2560*/  IMAD R15, R2, R13, R15 ;  /* 0x0000000d020f7224 */ /* 0x000fe400078e020f */
[--C-:B------:R-:W-:Y:S01]  /*2570*/  @!P4 IMAD.IADD R10, R10, 0x1, -R2.reuse ;  /* 0x000000010a0ac824 */ /* 0x100fe200078e0a02 */
[----:B------:R-:W-:Y:S01]  /*2580*/  ISETP.GE.AND P4, PT, R5, RZ, PT ;  /* 0x000000ff0500720c */ /* 0x000fe20003f86270 */
[--C-:B------:R-:W-:Y:S01]  /*2590*/  @!P3 IMAD.IADD R12, R12, 0x1, -R2.reuse ;  /* 0x000000010c0cb824 */ /* 0x100fe200078e0a02 */
[----:B------:R-:W-:Y:S01]  /*25a0*/  IABS R13, R8 ;  /* 0x00000008000d7213 */ /* 0x000fe20000000000 */
[----:B------:R-:W-:Y:S01]  /*25b0*/  @!P5 IMAD.IADD R14, R14, 0x1, -R2 ;  /* 0x000000010e0ed824 */ /* 0x000fe200078e0a02 */
[C---:B------:R-:W-:Y:S01]  /*25c0*/  ISETP.GT.U32.AND P5, PT, R2.reuse, R15, PT ;  /* 0x0000000f0200720c */ /* 0x040fe20003fa4070 */
[----:B------:R-:W-:Y:S01]  /*25d0*/  IMAD.MOV.U32 R5, RZ, RZ, R17 ;  /* 0x000000ffff057224 */ /* 0x000fe200078e0011 */
[----:B------:R-:W-:Y:S01]  /*25e0*/  ISETP.GT.U32.AND P3, PT, R2, R11, PT ;  /* 0x0000000b0200720c */ /* 0x000fe20003f64070 */
[----:B------:R-:W-:-:S04]  /*25f0*/  IMAD.HI.U32 R17, R4, R16, RZ ;  /* 0x0000001004117227 */ /* 0x000fc800078e00ff */
[----:B0-----:R-:W-:Y:S02]  /*2600*/  IMAD.MOV.U32 R0, RZ, RZ, R12 ;  /* 0x000000ffff007224 */ /* 0x001fe400078e000c */
[----:B------:R-:W-:-:S04]  /*2610*/  IMAD.HI.U32 R18, R4, R13, RZ ;  /* 0x0000000d04127227 */ /* 0x000fc800078e00ff */
[----:B------:R-:W-:Y:S02]  /*2620*/  IMAD.MOV R17, RZ, RZ, -R17 ;  /* 0x000000ffff117224 */ /* 0x000fe400078e0a11 */
[----:B------:R-:W-:Y:S02]  /*2630*/  @!P0 IMAD.MOV R0, RZ, RZ, -R0 ;  /* 0x000000ffff008224 */ /* 0x000fe400078e0a00 */
[----:B------:R-:W-:Y:S02]  /*2640*/  IMAD.MOV R12, RZ, RZ, -R18 ;  /* 0x000000ffff0c7224 */ /* 0x000fe400078e0a12 */
[C---:B------:R-:W-:Y:S01]  /*2650*/  IMAD R16, R2.reuse, R17, R16 ;  /* 0x0000001102107224 */ /* 0x040fe200078e0210 */
[----:B------:R0:W-:Y:S01]  /*2660*/  STL [R1+0xb8], R0 ;  /* 0x0000b80001007387 */ /* 0x0001e20000100800 */
[C---:B------:R-:W-:Y:S02]  /*2670*/  IMAD R13, R2.reuse, R12, R13 ;  /* 0x0000000c020d7224 */ /* 0x040fe400078e020d */
[----:B------:R-:W-:Y:S01]  /*2680*/  @!P2 IMAD.MOV R14, RZ, RZ, -R14 ;  /* 0x000000ffff0ea224 */ /* 0x000fe200078e0a0e */
[----:B------:R-:W-:Y:S01]  /*2690*/  ISETP.GT.U32.AND P2, PT, R2, R16, PT ;  /* 0x000000100200720c */ /* 0x000fe20003f44070 */
[----:B------:R-:W-:-:S02]  /*26a0*/  @!P5 IMAD.IADD R15, R15, 0x1, -R2 ;  /* 0x000000010f0fd824 */ /* 0x000fc400078e0a02 */
[----:B------:R-:W-:Y:S01]  /*26b0*/  @!P3 IMAD.IADD R11, R11, 0x1, -R2 ;  /* 0x000000010b0bb824 */ /* 0x000fe200078e0a02 */
[----:B------:R-:W-:Y:S01]  /*26c0*/  ISETP.GE.AND P3, PT, R9, RZ, PT ;  /* 0x000000ff0900720c */ /* 0x000fe20003f66270 */
[----:B------:R-:W-:Y:S01]  /*26d0*/  IMAD.HI.U32 R9, R4, R5, RZ ;  /* 0x0000000504097227 */ /* 0x000fe200078e00ff */
[C---:B------:R-:W-:Y:S01]  /*26e0*/  ISETP.GT.U32.AND P5, PT, R2.reuse, R15, PT ;  /* 0x0000000f0200720c */ /* 0x040fe20003fa4070 */
[----:B------:R-:W-:Y:S01]  /*26f0*/  STL [R1+0xac], R14 ;  /* 0x0000ac0e01007387 */ /* 0x000fe20000100800 */
[C---:B------:R-:W-:Y:S01]  /*2700*/  ISETP.GT.U32.AND P0, PT, R2.reuse, R11, PT ;  /* 0x0000000b0200720c */ /* 0x040fe20003f04070 */
[----:B0-----:R-:W-:Y:S02]  /*2710*/  IMAD.MOV.U32 R0, RZ, RZ, R10 ;  /* 0x000000ffff007224 */ /* 0x001fe400078e000a */
[----:B------:R-:W-:Y:S02]  /*2720*/  VIADD R17, R3, 0x7c ;  /* 0x0000007c03117836 */ /* 0x000fe40000000000 */
[----:B------:R-:W-:Y:S01]  /*2730*/  @!P6 IMAD.MOV R0, RZ, RZ, -R0 ;  /* 0x000000ffff00e224 */ /* 0x000fe200078e0a00 */
[----:B------:R-:W-:Y:S01]  /*2740*/  ISETP.GT.U32.AND P6, PT, R2, R13, PT ;  /* 0x0000000d0200720c */ /* 0x000fe20003fc4070 */
[----:B------:R-:W-:Y:S01]  /*2750*/  IMAD.MOV R9, RZ, RZ, -R9 ;  /* 0x000000ffff097224 */ /* 0x000fe200078e0a09 */
[----:B------:R-:W-:Y:S01]  /*2760*/  IABS R10, R17 ;  /* 0x00000011000a7213 */ /* 0x000fe20000000000 */
[--C-:B------:R-:W-:Y:S01]  /*2770*/  @!P2 IMAD.IADD R16, R16, 0x1, -R2.reuse ;  /* 0x000000011010a824 */ /* 0x100fe200078e0a02 */
[----:B------:R-:W-:Y:S01]  /*2780*/  ISETP.GE.AND P2, PT, R6, RZ, PT ;  /* 0x000000ff0600720c */ /* 0x000fe20003f46270 */
[----:B------:R-:W-:Y:S01]  /*2790*/  IMAD R5, R2, R9, R5 ;  /* 0x0000000902057224 */ /* 0x000fe200078e0205 */
[----:B------:R0:W-:Y:S01]  /*27a0*/  STL [R1+0xb0], R0 ;  /* 0x0000b00001007387 */ /* 0x0001e20000100800 */
[----:B------:R-:W-:-:S02]  /*27b0*/  @!P5 IMAD.IADD R15, R15, 0x1, -R2 ;  /* 0x000000010f0fd824 */ /* 0x000fc400078e0a02 */
[----:B------:R-:W-:Y:S01]  /*27c0*/  IMAD.HI.U32 R6, R4, R10, RZ ;  /* 0x0000000a04067227 */ /* 0x000fe200078e00ff */
[----:B------:R-:W-:-:S03]  /*27d0*/  ISETP.GT.U32.AND P5, PT, R2, R5, PT ;  /* 0x000000050200720c */ /* 0x000fc60003fa4070 */
[--C-:B------:R-:W-:Y:S01]  /*27e0*/  @!P6 IMAD.IADD R13, R13, 0x1, -R2.reuse ;  /* 0x000000010d0de824 */ /* 0x100fe200078e0a02 */
[----:B------:R-:W-:Y:S01]  /*27f0*/  ISETP.GT.U32.AND P6, PT, R2, R16, PT ;  /* 0x000000100200720c */ /* 0x000fe20003fc4070 */
[----:B------:R-:W-:Y:S01]  /*2800*/  @!P0 IMAD.IADD R11, R11, 0x1, -R2 ;  /* 0x000000010b0b8824 */ /* 0x000fe200078e0a02 */
[----:B------:R-:W-:Y:S01]  /*2810*/  ISETP.GE.AND P0, PT, R8, RZ, PT ;  /* 0x000000ff0800720c */ /* 0x000fe20003f06270 */
[----:B------:R-:W-:Y:S02]  /*2820*/  IMAD.MOV R6, RZ, RZ, -R6 ;  /* 0x000000ffff067224 */ /* 0x000fe400078e0a06 */
[----:B------:R-:W-:Y:S02]  /*2830*/  VIADD R8, R3, 0x78 ;  /* 0x0000007803087836 */ /* 0x000fe40000000000 */
[C---:B------:R-:W-:Y:S02]  /*2840*/  IMAD R10, R2.reuse, R6, R10 ;  /* 0x00000006020a7224 */ /* 0x040fe400078e020a */
[--C-:B------:R-:W-:Y:S01]  /*2850*/  @!P5 IMAD.IADD R5, R5, 0x1, -R2.reuse ;  /* 0x000000010505d824 */ /* 0x100fe200078e0a02 */
[----:B------:R-:W-:Y:S01]  /*2860*/  IABS R9, R8 ;  /* 0x0000000800097213 */ /* 0x000fe20000000000 */
[----:B0-----:R-:W-:Y:S01]  /*2870*/  IMAD.MOV.U32 R0, RZ, RZ, R11 ;  /* 0x000000ffff007224 */ /* 0x001fe200078e000b */
[----:B------:R-:W-:Y:S01]  /*2880*/  ISETP.GT.U32.AND P5, PT, R2, R13, PT ;  /* 0x0000000d0200720c */ /* 0x000fe20003fa4070 */
[----:B------:R-:W-:Y:S01]  /*2890*/  @!P6 IMAD.IADD R16, R16, 0x1, -R2 ;  /* 0x000000011010e824 */ /* 0x000fe200078e0a02 */
[----:B------:R-:W-:Y:S01]  /*28a0*/  ISETP.GT.U32.AND P6, PT, R2, R10, PT ;  /* 0x0000000a0200720c */ /* 0x000fe20003fc4070 */
[----:B------:R-:W-:-:S04]  /*28b0*/  IMAD.HI.U32 R11, R4, R9, RZ ;  /* 0x00000009040b7227 */ /* 0x000fc800078e00ff */
[C---:B------:R-:W-:Y:S02]  /*28c0*/  VIADD R14, R3.reuse, 0x74 ;  /* 0x00000074030e7836 */ /* 0x040fe40000000000 */
[----:B------:R-:W-:Y:S02]  /*28d0*/  IMAD.MOV R11, RZ, RZ, -R11 ;  /* 0x000000ffff0b7224 */ /* 0x000fe400078e0a0b */
[----:B------:R-:W-:Y:S01]  /*28e0*/  @!P1 IMAD.MOV R0, RZ, RZ, -R0 ;  /* 0x000000ffff009224 */ /* 0x000fe200078e0a00 */
[C---:B------:R-:W-:Y:S01]  /*28f0*/  ISETP.GT.U32.AND P1, PT, R2.reuse, R5, PT ;  /* 0x000000050200720c */ /* 0x040fe20003f24070 */
[----:B------:R-:W-:Y:S01]  /*2900*/  VIADD R6, R3, 0x70 ;  /* 0x0000007003067836 */ /* 0x000fe20000000000 */
[----:B------:R-:W-:Y:S01]  /*2910*/  IABS R19, R14 ;  /* 0x0000000e00137213 */ /* 0x000fe20000000000 */
[----:B------:R-:W-:Y:S01]  /*2920*/  IMAD R9, R2, R11, R9 ;  /* 0x0000000b02097224 */ /* 0x000fe200078e0209 */
[----:B------:R0:W-:Y:S01]  /*2930*/  STL [R1+0xb4], R0 ;  /* 0x0000b40001007387 */ /* 0x0001e20000100800 */
[--C-:B------:R-:W-:Y:S01]  /*2940*/  @!P6 IMAD.IADD R10, R10, 0x1, -R2.reuse ;  /* 0x000000010a0ae824 */ /* 0x100fe200078e0a02 */
[----:B------:R-:W-:Y:S01]  /*2950*/  IABS R12, R6 ;  /* 0x00000006000c7213 */ /* 0x000fe20000000000 */
[----:B------:R-:W-:Y:S01]  /*2960*/  @!P5 IMAD.IADD R13, R13, 0x1, -R2 ;  /* 0x000000010d0dd824 */ /* 0x000fe200078e0a02 */
[----:B------:R-:W-:Y:S01]  /*2970*/  ISETP.GT.U32.AND P5, PT, R2, R9, PT ;  /* 0x000000090200720c */ /* 0x000fe20003fa4070 */
[----:B------:R-:W-:Y:S01]  /*2980*/  IMAD.HI.U32 R20, R4, R19, RZ ;  /* 0x0000001304147227 */ /* 0x000fe200078e00ff */
[----:B------:R-:W-:-:S03]  /*2990*/  ISETP.GE.AND P6, PT, R8, RZ, PT ;  /* 0x000000ff0800720c */ /* 0x000fc60003fc6270 */
[----:B------:R-:W-:Y:S01]  /*29a0*/  @!P4 IMAD.MOV R15, RZ, RZ, -R15 ;  /* 0x000000ffff0fc224 */ /* 0x000fe200078e0a0f */
[----:B------:R-:W-:Y:S01]  /*29b0*/  ISETP.GT.U32.AND P4, PT, R2, R10, PT ;  /* 0x0000000a0200720c */ /* 0x000fe20003f84070 */
[----:B0-----:R-:W-:Y:S02]  /*29c0*/  IMAD.MOV.U32 R0, RZ, RZ, R16 ;  /* 0x000000ffff007224 */ /* 0x001fe400078e0010 */
[----:B------:R-:W-:Y:S01]  /*29d0*/  IMAD.MOV R20, RZ, RZ, -R20 ;  /* 0x000000ffff147224 */ /* 0x000fe200078e0a14 */
[----:B------:R-:W-:Y:S01]  /*29e0*/  STL [R1+0xa0], R15 ;  /* 0x0000a00f01007387 */ /* 0x000fe20000100800 */
[----:B------:R-:W-:-:S04]  /*29f0*/  IMAD.HI.U32 R18, R4, R12, RZ ;  /* 0x0000000c04127227 */ /* 0x000fc800078e00ff */
[----:B------:R-:W-:Y:S02]  /*2a00*/  @!P3 IMAD.MOV R0, RZ, RZ, -R0 ;  /* 0x000000ffff00b224 */ /* 0x000fe400078e0a00 */
[----:B------:R-:W-:Y:S01]  /*2a10*/  @!P1 IMAD.IADD R5, R5, 0x1, -R2 ;  /* 0x0000000105059824 */ /* 0x000fe200078e0a02 */
[----:B------:R-:W-:Y:S01]  /*2a20*/  ISETP.GE.AND P1, PT, R17, RZ, PT ;  /* 0x000000ff1100720c */ /* 0x000fe20003f26270 */
[C---:B------:R-:W-:Y:S01]  /*2a30*/  IMAD R8, R2.reuse, R20, R19 ;  /* 0x0000001402087224 */ /* 0x040fe200078e0213 */
[----:B------:R0:W-:Y:S01]  /*2a40*/  STL [R1+0x90], R0 ;  /* 0x0000900001007387 */ /* 0x0001e20000100800 */
[----:B------:R-:W-:Y:S02]  /*2a50*/  IMAD.MOV R18, RZ, RZ, -R18 ;  /* 0x000000ffff127224 */ /* 0x000fe400078e0a12 */
[----:B------:R-:W-:Y:S01]  /*2a60*/  VIADD R11, R3, 0x6c ;  /* 0x0000006c030b7836 */ /* 0x000fe20000000000 */
[----:B------:R-:W-:Y:S01]  /*2a70*/  ISETP.GT.U32.AND P3, PT, R2, R8, PT ;  /* 0x000000080200720c */ /* 0x000fe20003f64070 */
[----:B------:R-:W-:-:S02]  /*2a80*/  @!P5 IMAD.IADD R9, R9, 0x1, -R2 ;  /* 0x000000010909d824 */ /* 0x000fc400078e0a02 */
[----:B------:R-:W-:Y:S01]  /*2a90*/  @!P0 IMAD.MOV R13, RZ, RZ, -R13 ;  /* 0x000000ffff0d8224 */ /* 0x000fe200078e0a0d */
[----:B------:R-:W-:Y:S01]  /*2aa0*/  IABS R17, R11 ;  /* 0x0000000b00117213 */ /* 0x000fe20000000000 */
[----:B------:R-:W-:Y:S01]  /*2ab0*/  @!P4 IMAD.IADD R10, R10, 0x1, -R2 ;  /* 0x000000010a0ac824 */ /* 0x000fe200078e0a02 */
[C---:B------:R-:W-:Y:S01]  /*2ac0*/  ISETP.GT.U32.AND P5, PT, R2.reuse, R9, PT ;  /* 0x000000090200720c */ /* 0x040fe20003fa4070 */
[----:B0-----:R-:W-:Y:S01]  /*2ad0*/  IMAD.MOV.U32 R0, RZ, RZ, R5 ;  /* 0x000000ffff007224 */ /* 0x001fe200078e0005 */
[----:B------:R0:W-:Y:S01]  /*2ae0*/  STL [R1+0x84], R13 ;  /* 0x0000840d01007387 */ /* 0x0001e20000100800 */
[----:B------:R-:W-:Y:S01]  /*2af0*/  IMAD R5, R2, R18, R12 ;  /* 0x0000001202057224 */ /* 0x000fe200078e020c */
[----:B------:R-:W-:Y:S01]  /*2b00*/  ISETP.GE.AND P0, PT, R14, RZ, PT ;  /* 0x000000ff0e00720c */ /* 0x000fe20003f06270 */
[----:B------:R-:W-:Y:S01]  /*2b10*/  @!P2 IMAD.MOV R0, RZ, RZ, -R0 ;  /* 0x000000ffff00a224 */ /* 0x000fe200078e0a00 */
[----:B------:R-:W-:Y:S01]  /*2b20*/  ISETP.GE.AND P2, PT, R6, RZ, PT ;  /* 0x000000ff0600720c */ /* 0x000fe20003f46270 */
[C---:B------:R-:W-:Y:S01]  /*2b30*/  VIADD R6, R3.reuse, 0x68 ;  /* 0x0000006803067836 */ /* 0x040fe20000000000 */
[----:B------:R-:W-:Y:S01]  /*2b40*/  ISETP.GT.U32.AND P4, PT, R2, R5, PT ;  /* 0x000000050200720c */ /* 0x000fe20003f84070 */
[----:B------:R-:W-:Y:S01]  /*2b50*/  @!P3 IMAD.IADD R8, R8, 0x1, -R2 ;  /* 0x000000010808b824 */ /* 0x000fe200078e0a02 */
[----:B------:R1:W-:Y:S01]  /*2b60*/  STL [R1+0x80], R0 ;  /* 0x0000800001007387 */ /* 0x0003e20000100800 */
[----:B------:R-:W-:Y:S01]  /*2b70*/  VIADD R12, R3, 0x64 ;  /* 0x00000064030c7836 */ /* 0x000fe20000000000 */
[----:B------:R-:W-:Y:S01]  /*2b80*/  ISETP.GE.AND P3, PT, R6, RZ, PT ;  /* 0x000000ff0600720c */ /* 0x000fe20003f66270 */
[----:B0-----:R-:W-:-:S03]  /*2b90*/  IMAD.HI.U32 R13, R4, R17, RZ ;  /* 0x00000011040d7227 */ /* 0x001fc600078e00ff */
[----:B------:R-:W-:Y:S01]  /*2ba0*/  IABS R16, R12 ;  /* 0x0000000c00107213 */ /* 0x000fe20000000000 */
[----:B------:R-:W-:Y:S01]  /*2bb0*/  IMAD.MOV R14, RZ, RZ, -R13 ;  /* 0x000000ffff0e7224 */ /* 0x000fe200078e0a0d */
[----:B------:R-:W-:Y:S01]  /*2bc0*/  IABS R13, R6 ;  /* 0x00000006000d7213 */ /* 0x000fe20000000000 */
[----:B------:R-:W-:Y:S01]  /*2bd0*/  @!P5 IMAD.IADD R9, R9, 0x1, -R2 ;  /* 0x000000010909d824 */ /* 0x000fe200078e0a02 */
[----:B------:R-:W-:Y:S01]  /*2be0*/  ISETP.GE.AND P5, PT, R11, RZ, PT ;  /* 0x000000ff0b00720c */ /* 0x000fe20003fa6270 */
[----:B-1----:R-:W-:Y:S02]  /*2bf0*/  IMAD.MOV.U32 R0, RZ, RZ, R10 ;  /* 0x000000ffff007224 */ /* 0x002fe400078e000a */
[----:B------:R-:W-:Y:S01]  /*2c00*/  @!P4 IMAD.IADD R5, R5, 0x1, -R2 ;  /* 0x000000010505c824 */ /* 0x000fe200078e0a02 */
[----:B------:R-:W-:Y:S01]  /*2c10*/  ISETP.GT.U32.AND P4, PT, R2, R8, PT ;  /* 0x000000080200720c */ /* 0x000fe20003f84070 */
[----:B------:R-:W-:Y:S02]  /*2c20*/  @!P1 IMAD.MOV R0, RZ, RZ, -R0 ;  /* 0x000000ffff009224 */ /* 0x000fe400078e0a00 */
[----:B------:R-:W-:Y:S01]  /*2c30*/  IMAD.HI.U32 R10, R4, R13, RZ ;  /* 0x0000000d040a7227 */ /* 0x000fe200078e00ff */
[----:B------:R-:W-:-:S02]  /*2c40*/  ISETP.GT.U32.AND P1, PT, R2, R5, PT ;  /* 0x000000050200720c */ /* 0x000fc40003f24070 */
[----:B------:R0:W-:Y:S01]  /*2c50*/  STL [R1+0x70], R0 ;  /* 0x0000700001007387 */ /* 0x0001e20000100800 */
[----:B------:R-:W-:Y:S02]  /*2c60*/  IMAD R14, R2, R14, R17 ;  /* 0x0000000e020e7224 */ /* 0x000fe400078e0211 */
[C---:B------:R-:W-:Y:S02]  /*2c70*/  VIADD R11, R3.reuse, 0x60 ;  /* 0x00000060030b7836 */ /* 0x040fe40000000000 */
[C---:B------:R-:W-:Y:S02]  /*2c80*/  VIADD R6, R3.reuse, 0x5c ;  /* 0x0000005c03067836 */ /* 0x040fe40000000000 */
[----:B------:R-:W-:Y:S01]  /*2c90*/  @!P4 IMAD.IADD R8, R8, 0x1, -R2 ;  /* 0x000000010808c824 */ /* 0x000fe200078e0a02 */
[----:B------:R-:W-:Y:S01]  /*2ca0*/  IABS R17, R11 ;  /* 0x0000000b00117213 */ /* 0x000fe20000000000 */
[----:B------:R-:W-:Y:S01]  /*2cb0*/  VIADD R26, R3, 0x3c ;  /* 0x0000003c031a7836 */ /* 0x000fe20000000000 */
[----:B------:R-:W-:Y:S01]  /*2cc0*/  IABS R18, R6 ;  /* 0x0000000600127213 */ /* 0x000fe20000000000 */
[----:B0-----:R-:W-:-:S02]  /*2cd0*/  IMAD.MOV.U32 R0, RZ, RZ, R9 ;  /* 0x000000ffff007224 */ /* 0x001fc400078e0009 */
[----:B------:R-:W-:Y:S02]  /*2ce0*/  IMAD.MOV R9, RZ, RZ, -R10 ;  /* 0x000000ffff097224 */ /* 0x000fe400078e0a0a */
[----:B------:R-:W-:Y:S01]  /*2cf0*/  @!P6 IMAD.MOV R0, RZ, RZ, -R0 ;  /* 0x000000ffff00e224 */ /* 0x000fe200078e0a00 */
[C---:B------:R-:W-:Y:S01]  /*2d00*/  ISETP.GT.U32.AND P6, PT, R2.reuse, R14, PT ;  /* 0x0000000e0200720c */ /* 0x040fe20003fc4070 */
[----:B------:R-:W-:Y:S02]  /*2d10*/  IMAD R13, R2, R9, R13 ;  /* 0x00000009020d7224 */ /* 0x000fe400078e020d */
[----:B------:R-:W-:Y:S01]  /*2d20*/  IMAD.HI.U32 R9, R4, R16, RZ ;  /* 0x0000001004097227 */ /* 0x000fe200078e00ff */
[----:B------:R0:W-:Y:S02]  /*2d30*/  STL [R1+0x64], R0 ;  /* 0x0000640001007387 */ /* 0x0001e40000100800 */
[----:B------:R-:W-:Y:S01]  /*2d40*/  ISETP.GT.U32.AND P4, PT, R2, R13, PT ;  /* 0x0000000d0200720c */ /* 0x000fe20003f84070 */
[----:B------:R-:W-:Y:S01]  /*2d50*/  @!P1 IMAD.IADD R5, R5, 0x1, -R2 ;  /* 0x0000000105059824 */ /* 0x000fe200078e0a02 */
[----:B------:R-:W-:Y:S01]  /*2d60*/  ISETP.GE.AND P1, PT, R12, RZ, PT ;  /* 0x000000ff0c00720c */ /* 0x000fe20003f26270 */
[----:B------:R-:W-:-:S04]  /*2d70*/  IMAD.HI.U32 R10, R4, R17, RZ ;  /* 0x00000011040a7227 */ /* 0x000fc800078e00ff */
[----:B------:R-:W-:Y:S01]  /*2d80*/  @!P6 IMAD.IADD R14, R14, 0x1, -R2 ;  /* 0x000000010e0ee824 */ /* 0x000fe200078e0a02 */
[----:B------:R-:W-:Y:S01]  /*2d90*/  ISETP.GE.AND P6, PT, R11, RZ, PT ;  /* 0x000000ff0b00720c */ /* 0x000fe20003fc6270 */
[----:B0-----:R-:W-:Y:S02]  /*2da0*/  IMAD.MOV.U32 R0, RZ, RZ, R8 ;  /* 0x000000ffff007224 */ /* 0x001fe400078e0008 */
[----:B------:R-:W-:Y:S02]  /*2db0*/  IMAD.MOV R12, RZ, RZ, -R9 ;  /* 0x000000ffff0c7224 */ /* 0x000fe400078e0a09 */
[----:B------:R-:W-:Y:S01]  /*2dc0*/  @!P4 IMAD.IADD R13, R13, 0x1, -R2 ;  /* 0x000000010d0dc824 */ /* 0x000fe200078e0a02 */
[C---:B------:R-:W-:Y:S01]  /*2dd0*/  ISETP.GT.U32.AND P4, PT, R2.reuse, R14, PT ;  /* 0x0000000e0200720c */ /* 0x040fe20003f84070 */
[----:B------:R-:W-:Y:S02]  /*2de0*/  @!P0 IMAD.MOV R0, RZ, RZ, -R0 ;  /* 0x000000ffff008224 */ /* 0x000fe400078e0a00 */
[----:B------:R-:W-:Y:S01]  /*2df0*/  IMAD.MOV R10, RZ, RZ, -R10 ;  /* 0x000000ffff0a7224 */ /* 0x000fe200078e0a0a */
[C---:B------:R-:W-:Y:S01]  /*2e00*/  ISETP.GT.U32.AND P0, PT, R2.reuse, R13, PT ;  /* 0x0000000d0200720c */ /* 0x040fe20003f04070 */
[C---:B------:R-:W-:Y:S01]  /*2e10*/  IMAD R16, R2.reuse, R12, R16 ;  /* 0x0000000c02107224 */ /* 0x040fe200078e0210 */
[----:B------:R0:W-:Y:S01]  /*2e20*/  STL [R1+0x5c], R0 ;  /* 0x00005c0001007387 */ /* 0x0001e20000100800 */
[----:B------:R-:W-:-:S02]  /*2e30*/  IMAD R17, R2, R10, R17 ;  /* 0x0000000a02117224 */ /* 0x000fc400078e0211 */
[----:B------:R-:W-:-:S04]  /*2e40*/  IMAD.HI.U32 R9, R4, R18, RZ ;  /* 0x0000001204097227 */ /* 0x000fc800078e00ff */
[----:B------:R-:W-:Y:S01]  /*2e50*/  @!P4 IMAD.IADD R14, R14, 0x1, -R2 ;  /* 0x000000010e0ec824 */ /* 0x000fe200078e0a02 */
[C---:B------:R-:W-:Y:S01]  /*2e60*/  ISETP.GT.U32.AND P4, PT, R2.reuse, R17, PT ;  /* 0x000000110200720c */ /* 0x040fe20003f84070 */
[----:B------:R-:W-:Y:S02]  /*2e70*/  IMAD.MOV R9, RZ, RZ, -R9 ;  /* 0x000000ffff097224 */ /* 0x000fe400078e0a09 */
[----:B0-----:R-:W-:Y:S02]  /*2e80*/  IMAD.MOV.U32 R0, RZ, RZ, R5 ;  /* 0x000000ffff007224 */ /* 0x001fe400078e0005 */
[C---:B------:R-:W-:Y:S02]  /*2e90*/  IMAD R18, R2.reuse, R9, R18 ;  /* 0x0000000902127224 */ /* 0x040fe400078e0212 */
[----:B------:R-:W-:Y:S01]  /*2ea0*/  @!P2 IMAD.MOV R0, RZ, RZ, -R0 ;  /* 0x000000ffff00a224 */ /* 0x000fe200078e0a00 */
[----:B------:R-:W-:Y:S01]  /*2eb0*/  ISETP.GT.U32.AND P2, PT, R2, R16, PT ;  /* 0x000000100200720c */ /* 0x000fe20003f44070 */
[----:B------:R-:W-:-:S02]  /*2ec0*/  VIADD R8, R3, 0x58 ;  /* 0x0000005803087836 */ /* 0x000fc40000000000 */
[--C-:B------:R-:W-:Y:S01]  /*2ed0*/  @!P0 IMAD.IADD R13, R13, 0x1, -R2.reuse ;  /* 0x000000010d0d8824 */ /* 0x100fe200078e0a02 */
[----:B------:R-:W-:Y:S01]  /*2ee0*/  ISETP.GT.U32.AND P0, PT, R2, R18, PT ;  /* 0x000000120200720c */ /* 0x000fe20003f04070 */
[--C-:B------:R-:W-:Y:S01]  /*2ef0*/  @!P4 IMAD.IADD R17, R17, 0x1, -R2.reuse ;  /* 0x000000011111c824 */ /* 0x100fe200078e0a02 */
[----:B------:R-:W-:Y:S01]  /*2f00*/  IABS R19, R8 ;  /* 0x0000000800137213 */ /* 0x000fe20000000000 */
[C---:B------:R-:W-:Y:S01]  /*2f10*/  VIADD R12, R3.reuse, 0x54 ;  /* 0x00000054030c7836 */ /* 0x040fe20000000000 */
[----:B------:R0:W-:Y:S01]  /*2f20*/  STL [R1+0x7c], R0 ;  /* 0x00007c0001007387 */ /* 0x0001e20000100800 */
[----:B------:R-:W-:Y:S02]  /*2f30*/  VIADD R11, R3, 0x50 ;  /* 0x00000050030b7836 */ /* 0x000fe40000000000 */
[----:B------:R-:W-:Y:S01]  /*2f40*/  IMAD.HI.U32 R10, R4, R19, RZ ;  /* 0x00000013040a7227 */ /* 0x000fe200078e00ff */
[----:B------:R-:W-:Y:S02]  /*2f50*/  IABS R20, R12 ;  /* 0x0000000c00147213 */ /* 0x000fe40000000000 */
[----:B------:R-:W-:Y:S01]  /*2f60*/  IABS R21, R11 ;  /* 0x0000000b00157213 */ /* 0x000fe20000000000 */
[----:B------:R-:W-:Y:S01]  /*2f70*/  @!P2 IMAD.IADD R16, R16, 0x1, -R2 ;  /* 0x000000011010a824 */ /* 0x000fe200078e0a02 */
[----:B------:R-:W-:Y:S01]  /*2f80*/  ISETP.GE.AND P2, PT, R6, RZ, PT ;  /* 0x000000ff0600720c */ /* 0x000fe20003f46270 */
[----:B------:R-:W-:-:S02]  /*2f90*/  IMAD.MOV R10, RZ, RZ, -R10 ;  /* 0x000000ffff0a7224 */ /* 0x000fc400078e0a0a */
[----:B------:R-:W-:Y:S01]  /*2fa0*/  @!P0 IMAD.IADD R18, R18, 0x1, -R2 ;  /* 0x0000000112128824 */ /* 0x000fe200078e0a02 */
[C---:B------:R-:W-:Y:S01]  /*2fb0*/  ISETP.GT.U32.AND P4, PT, R2.reuse, R16, PT ;  /* 0x000000100200720c */ /* 0x040fe20003f84070 */
[C---:B------:R-:W-:Y:S01]  /*2fc0*/  IMAD R19, R2.reuse, R10, R19 ;  /* 0x0000000a02137224 */ /* 0x040fe200078e0213 */
[----:B------:R-:W-:Y:S01]  /*2fd0*/  ISETP.GT.U32.AND P0, PT, R2, R17, PT ;  /* 0x000000110200720c */ /* 0x000fe20003f04070 */
[----:B------:R-:W-:-:S04]  /*2fe0*/  IMAD.HI.U32 R6, R4, R20, RZ ;  /* 0x0000001404067227 */ /* 0x000fc800078e00ff */
[----:B------:R-:W-:Y:S02]  /*2ff0*/  IMAD.MOV R6, RZ, RZ, -R6 ;  /* 0x000000ffff067224 */ /* 0x000fe400078e0a06 */
[----:B------:R-:W-:-:S04]  /*3000*/  IMAD.HI.U32 R10, R4, R21, RZ ;  /* 0x00000015040a7227 */ /* 0x000fc800078e00ff */
[----:B------:R-:W-:Y:S01]  /*3010*/  @!P4 IMAD.IADD R16, R16, 0x1, -R2 ;  /* 0x000000011010c824 */ /* 0x000fe200078e0a02 */
[C---:B------:R-:W-:Y:S01]  /*3020*/  ISETP.GT.U32.AND P4, PT, R2.reuse, R19, PT ;  /* 0x000000130200720c */ /* 0x040fe20003f84070 */
[C---:B------:R-:W-:Y:S02]  /*3030*/  IMAD R20, R2.reuse, R6, R20 ;  /* 0x0000000602147224 */ /* 0x040fe400078e0214 */
[----:B------:R-:W-:Y:S02]  /*3040*/  IMAD.MOV R10, RZ, RZ, -R10 ;  /* 0x000000ffff0a7224 */ /* 0x000fe400078e0a0a */
[----:B------:R-:W-:Y:S02]  /*3050*/  VIADD R9, R3, 0x4c ;  /* 0x0000004c03097836 */ /* 0x000fe40000000000 */
[----:B------:R-:W-:Y:S01]  /*3060*/  @!P0 IMAD.IADD R17, R17, 0x1, -R2 ;  /* 0x0000000111118824 */ /* 0x000fe200078e0a02 */
[C---:B------:R-:W-:Y:S01]  /*3070*/  ISETP.GT.U32.AND P0, PT, R2.reuse, R20, PT ;  /* 0x000000140200720c */ /* 0x040fe20003f04070 */
[----:B------:R-:W-:Y:S01]  /*3080*/  IMAD R21, R2, R10, R21 ;  /* 0x0000000a02157224 */ /* 0x000fe200078e0215 */
[----:B------:R-:W-:Y:S01]  /*3090*/  IABS R5, R9 ;  /* 0x0000000900057213 */ /* 0x000fe20000000000 */
[----:B0-----:R-:W-:-:S02]  /*30a0*/  IMAD.MOV.U32 R0, RZ, RZ, R13 ;  /* 0x000000ffff007224 */ /* 0x001fc400078e000d */
[----:B------:R-:W-:Y:S02]  /*30b0*/  IMAD.MOV.U32 R15, RZ, RZ, R14 ;  /* 0x000000ffff0f7224 */ /* 0x000fe400078e000e */
[----:B------:R-:W-:Y:S01]  /*30c0*/  @!P4 IMAD.IADD R19, R19, 0x1, -R2 ;  /* 0x000000011313c824 */ /* 0x000fe200078e0a02 */
[----:B------:R-:W-:Y:S01]  /*30d0*/  ISETP.GT.U32.AND P4, PT, R2, R21, PT ;  /* 0x000000150200720c */ /* 0x000fe20003f84070 */
[----:B------:R-:W-:Y:S01]  /*30e0*/  @!P3 IMAD.MOV R0, RZ, RZ, -R0 ;  /* 0x000000ffff00b224 */ /* 0x000fe200078e0a00 */
[----:B------:R-:W-:Y:S01]  /*30f0*/  ISETP.GE.AND P3, PT, R8, RZ, PT ;  /* 0x000000ff0800720c */ /* 0x000fe20003f66270 */
[----:B------:R-:W-:Y:S01]  /*3100*/  @!P5 IMAD.MOV R15, RZ, RZ, -R15 ;  /* 0x000000ffff0fd224 */ /* 0x000fe200078e0a0f */
[----:B------:R-:W-:Y:S01]  /*3110*/  ISETP.GT.U32.AND P5, PT, R2, R18, PT ;  /* 0x000000120200720c */ /* 0x000fe20003fa4070 */
[----:B------:R-:W-:-:S03]  /*3120*/  IMAD.HI.U32 R8, R4, R5, RZ ;  /* 0x0000000504087227 */ /* 0x000fc600078e00ff */
[----:B------:R-:W-:Y:S01]  /*3130*/  STL [R1+0x48], R15 ;  /* 0x0000480f01007387 */ /* 0x000fe20000100800 */
[C---:B------:R-:W-:Y:S02]  /*3140*/  VIADD R6, R3.reuse, 0x48 ;  /* 0x0000004803067836 */ /* 0x040fe40000000000 */
[----:B------:R-:W-:Y:S01]  /*3150*/  @!P1 IMAD.MOV R16, RZ, RZ, -R16 ;  /* 0x000000ffff109224 */ /* 0x000fe200078e0a10 */
[----:B------:R-:W-:Y:S01]  /*3160*/  ISETP.GT.U32.AND P1, PT, R2, R19, PT ;  /* 0x000000130200720c */ /* 0x000fe20003f24070 */
[----:B------:R-:W-:Y:S01]  /*3170*/  IMAD.MOV R8, RZ, RZ, -R8 ;  /* 0x000000ffff087224 */ /* 0x000fe200078e0a08 */
[----:B------:R-:W-:Y:S01]  /*3180*/  IABS R23, R6 ;  /* 0x0000000600177213 */ /* 0x000fe20000000000 */
[--C-:B------:R-:W-:Y:S01]  /*3190*/  @!P0 IMAD.IADD R20, R20, 0x1, -R2.reuse ;  /* 0x0000000114148824 */ /* 0x100fe200078e0a02 */
[----:B------:R0:W-:Y:S01]  /*31a0*/  STL [R1], R0 ;  /* 0x0000000001007387 */ /* 0x0001e20000100800 */
[C---:B------:R-:W-:Y:S02]  /*31b0*/  IMAD R5, R2.reuse, R8, R5 ;  /* 0x0000000802057224 */ /* 0x040fe400078e0205 */
[----:B------:R-:W-:Y:S01]  /*31c0*/  VIADD R8, R3, 0x44 ;  /* 0x0000004403087836 */ /* 0x000fe20000000000 */
[----:B------:R-:W-:Y:S01]  /*31d0*/  ISETP.GT.U32.AND P0, PT, R2, R20, PT ;  /* 0x000000140200720c */ /* 0x000fe20003f04070 */
[----:B------:R-:W-:Y:S01]  /*31e0*/  @!P4 IMAD.IADD R21, R21, 0x1, -R2 ;  /* 0x000000011515c824 */ /* 0x000fe200078e0a02 */
[----:B------:R-:W-:Y:S01]  /*31f0*/  STL [R1+0x93c], R16 ;  /* 0x00093c1001007387 */ /* 0x000fe20000100800 */
[----:B------:R-:W-:Y:S01]  /*3200*/  IMAD.HI.U32 R10, R4, R23, RZ ;  /* 0x00000017040a7227 */ /* 0x000fe200078e00ff */
[----:B------:R-:W-:-:S02]  /*3210*/  IABS R24, R8 ;  /* 0x0000000800187213 */ /* 0x000fc40000000000 */
[C---:B------:R-:W-:Y:S01]  /*3220*/  ISETP.GT.U32.AND P4, PT, R2.reuse, R21, PT ;  /* 0x000000150200720c */ /* 0x040fe20003f84070 */
[----:B------:R-:W-:Y:S01]  /*3230*/  @!P6 IMAD.MOV R17, RZ, RZ, -R17 ;  /* 0x000000ffff11e224 */ /* 0x000fe200078e0a11 */
[----:B------:R-:W-:Y:S01]  /*3240*/  ISETP.GT.U32.AND P6, PT, R2, R5, PT ;  /* 0x000000050200720c */ /* 0x000fe20003fc4070 */
[----:B------:R-:W-:Y:S01]  /*3250*/  @!P5 IMAD.IADD R18, R18, 0x1, -R2 ;  /* 0x000000011212d824 */ /* 0x000fe200078e0a02 */
[----:B------:R-:W-:Y:S01]  /*3260*/  ISETP.GE.AND P5, PT, R12, RZ, PT ;  /* 0x000000ff0c00720c */ /* 0x000fe20003fa6270 */
[----:B------:R-:W-:Y:S01]  /*3270*/  IMAD.MOV R10, RZ, RZ, -R10 ;  /* 0x000000ffff0a7224 */ /* 0x000fe200078e0a0a */
[----:B------:R1:W-:Y:S01]  /*3280*/  STL [R1+0x940], R17 ;  /* 0x0009401101007387 */ /* 0x0003e20000100800 */
[----:B------:R-:W-:Y:S01]  /*3290*/  @!P2 IMAD.MOV R18, RZ, RZ, -R18 ;  /* 0x000000ffff12a224 */ /* 0x000fe200078e0a12 */
[----:B------:R-:W-:Y:S01]  /*32a0*/  ISETP.GE.AND P2, PT, R11, RZ, PT ;  /* 0x000000ff0b00720c */ /* 0x000fe20003f46270 */
[----:B------:R-:W-:Y:S01]  /*32b0*/  @!P1 IMAD.IADD R19, R19, 0x1, -R2 ;  /* 0x0000000113139824 */ /* 0x000fe200078e0a02 */
[----:B------:R-:W-:Y:S01]  /*32c0*/  ISETP.GE.AND P1, PT, R9, RZ, PT ;  /* 0x000000ff0900720c */ /* 0x000fe20003f26270 */
[----:B------:R-:W-:Y:S01]  /*32d0*/  IMAD R23, R2, R10, R23 ;  /* 0x0000000a02177224 */ /* 0x000fe200078e0217 */
[----:B------:R-:W-:Y:S01]  /*32e0*/  STL [R1+0x944], R18 ;  /* 0x0009441201007387 */ /* 0x000fe20000100800 */
[----:B------:R-:W-:-:S04]  /*32f0*/  IMAD.HI.U32 R9, R4, R24, RZ ;  /* 0x0000001804097227 */ /* 0x000fc800078e00ff */
[--C-:B------:R-:W-:Y:S01]  /*3300*/  @!P0 IMAD.IADD R20, R20, 0x1, -R2.reuse ;  /* 0x0000000114148824 */ /* 0x100fe200078e0a02 */
[----:B------:R-:W-:Y:S01]  /*3310*/  ISETP.GT.U32.AND P0, PT, R2, R23, PT ;  /* 0x000000170200720c */ /* 0x000fe20003f04070 */
[----:B------:R-:W-:Y:S02]  /*3320*/  IMAD.MOV R9, RZ, RZ, -R9 ;  /* 0x000000ffff097224 */ /* 0x000fe400078e0a09 */
[--C-:B------:R-:W-:Y:S02]  /*3330*/  @!P6 IMAD.IADD R5, R5, 0x1, -R2.reuse ;  /* 0x000000010505e824 */ /* 0x100fe400078e0a02 */
[----:B------:R-:W-:Y:S01]  /*3340*/  @!P4 IMAD.IADD R21, R21, 0x1, -R2 ;  /* 0x000000011515c824 */ /* 0x000fe200078e0a02 */
[----:B------:R-:W-:Y:S01]  /*3350*/  ISETP.GE.AND P4, PT, R8, RZ, PT ;  /* 0x000000ff0800720c */ /* 0x000fe20003f86270 */
[C---:B------:R-:W-:Y:S01]  /*3360*/  IMAD R24, R2.reuse, R9, R24 ;  /* 0x0000000902187224 */ /* 0x040fe200078e0218 */
[----:B------:R-:W-:Y:S01]  /*3370*/  ISETP.GT.U32.AND P6, PT, R2, R5, PT ;  /* 0x000000050200720c */ /* 0x000fe20003fc4070 */
[----:B------:R-:W-:-:S02]  /*3380*/  @!P2 IMAD.MOV R21, RZ, RZ, -R21 ;  /* 0x000000ffff15a224 */ /* 0x000fc400078e0a15 */
[----:B------:R-:W-:Y:S01]  /*3390*/  @!P3 IMAD.MOV R19, RZ, RZ, -R19 ;  /* 0x000000ffff13b224 */ /* 0x000fe200078e0a13 */
[----:B------:R-:W-:Y:S01]  /*33a0*/  ISETP.GT.U32.AND P2, PT, R2, R24, PT ;  /* 0x000000180200720c */ /* 0x000fe20003f44070 */
[----:B------:R-:W-:Y:S01]  /*33b0*/  @!P0 IMAD.IADD R23, R23, 0x1, -R2 ;  /* 0x0000000117178824 */ /* 0x000fe200078e0a02 */
[----:B------:R-:W-:Y:S01]  /*33c0*/  ISETP.GE.AND P3, PT, R6, RZ, PT ;  /* 0x000000ff0600720c */ /* 0x000fe20003f66270 */
[C---:B------:R-:W-:Y:S01]  /*33d0*/  VIADD R6, R3.reuse, 0x40 ;  /* 0x0000004003067836 */ /* 0x040fe20000000000 */
[----:B------:R-:W-:Y:S01]  /*33e0*/  STL [R1+0x948], R19 ;  /* 0x0009481301007387 */ /* 0x000fe20000100800 */
[----:B------:R-:W-:Y:S01]  /*33f0*/  @!P5 IMAD.MOV R20, RZ, RZ, -R20 ;  /* 0x000000ffff14d224 */ /* 0x000fe200078e0a14 */
[----:B------:R-:W-:Y:S01]  /*3400*/  ISETP.GT.U32.AND P5, PT, R2, R23, PT ;  /* 0x000000170200720c */ /* 0x000fe20003fa4070 */
[----:B------:R-:W-:Y:S01]  /*3410*/  VIADD R22, R3, 0x34 ;  /* 0x0000003403167836 */ /* 0x000fe20000000000 */
[----:B------:R-:W-:Y:S01]  /*3420*/  IABS R25, R6 ;  /* 0x0000000600197213 */ /* 0x000fe20000000000 */
[--C-:B------:R-:W-:Y:S01]  /*3430*/  @!P6 IMAD.IADD R5, R5, 0x1, -R2.reuse ;  /* 0x000000010505e824 */ /* 0x100fe200078e0a02 */
[----:B------:R-:W-:Y:S01]  /*3440*/  ISETP.GE.AND P6, PT, R26, RZ, PT ;  /* 0x000000ff1a00720c */ /* 0x000fe20003fc6270 */
[----:B------:R-:W-:Y:S01]  /*3450*/  VIADD R27, R3, 0x38 ;  /* 0x00000038031b7836 */ /* 0x000fe20000000000 */
[----:B------:R-:W-:Y:S01]  /*3460*/  ISETP.GE.AND P0, PT, R6, RZ, PT ;  /* 0x000000ff0600720c */ /* 0x000fe20003f06270 */
[----:B------:R-:W-:Y:S01]  /*3470*/  @!P2 IMAD.IADD R24, R24, 0x1, -R2 ;  /* 0x000000011818a824 */ /* 0x000fe200078e0a02 */
[----:B------:R-:W-:Y:S01]  /*3480*/  IABS R26, R26 ;  /* 0x0000001a001a7213 */ /* 0x000fe20000000000 */
[----:B------:R-:W-:Y:S01]  /*3490*/  IMAD.HI.U32 R6, R4, R25, RZ ;  /* 0x0000001904067227 */ /* 0x000fe200078e00ff */
[----:B------:R-:W-:Y:S02]  /*34a0*/  STL [R1+0x94c], R20 ;  /* 0x00094c1401007387 */ /* 0x000fe40000100800 */
[----:B------:R-:W-:Y:S01]  /*34b0*/  ISETP.GT.U32.AND P2, PT, R2, R24, PT ;  /* 0x000000180200720c */ /* 0x000fe20003f44070 */
[----:B0-----:R-:W-:Y:S01]  /*34c0*/  IMAD.MOV.U32 R0, RZ, RZ, R5 ;  /* 0x000000ffff007224 */ /* 0x001fe200078e0005 */
[----:B------:R-:W-:Y:S01]  /*34d0*/  STL [R1+0x950], R21 ;  /* 0x0009501501007387 */ /* 0x000fe20000100800 */
[----:B------:R-:W-:-:S04]  /*34e0*/  IMAD.HI.U32 R5, R4, R26, RZ ;  /* 0x0000001a04057227 */ /* 0x000fc800078e00ff */
[----:B------:R-:W-:Y:S02]  /*34f0*/  IMAD.MOV R6, RZ, RZ, -R6 ;  /* 0x000000ffff067224 */ /* 0x000fe400078e0a06 */
[----:B------:R-:W-:Y:S01]  /*3500*/  @!P5 IMAD.IADD R23, R23, 0x1, -R2 ;  /* 0x000000011717d824 */ /* 0x000fe200078e0a02 */
[----:B------:R-:W-:Y:S01]  /*3510*/  ISETP.GE.AND P5, PT, R22, RZ, PT ;  /* 0x000000ff1600720c */ /* 0x000fe20003fa6270 */
[----:B------:R-:W-:Y:S01]  /*3520*/  IMAD.MOV R5, RZ, RZ, -R5 ;  /* 0x000000ffff057224 */ /* 0x000fe200078e0a05 */
[----:B------:R-:W-:Y:S01]  /*3530*/  IABS R22, R22 ;  /* 0x0000001600167213 */ /* 0x000fe20000000000 */
[C---:B------:R-:W-:Y:S02]  /*3540*/  IMAD R25, R2.reuse, R6, R25 ;  /* 0x0000000602197224 */ /* 0x040fe400078e0219 */
[C---:B------:R-:W-:Y:S02]  /*3550*/  IMAD R26, R2.reuse, R5, R26 ;  /* 0x00000005021a7224 */ /* 0x040fe400078e021a */
[----:B------:R-:W-:Y:S01]  /*3560*/  @!P3 IMAD.MOV R23, RZ, RZ, -R23 ;  /* 0x000000ffff17b224 */ /* 0x000fe200078e0a17 */
[----:B------:R-:W-:Y:S01]  /*3570*/  ISETP.GT.U32.AND P3, PT, R2, R25, PT ;  /* 0x000000190200720c */ /* 0x000fe20003f64070 */
[----:B------:R-:W-:Y:S01]  /*3580*/  @!P2 IMAD.IADD R24, R24, 0x1, -R2 ;  /* 0x000000011818a824 */ /* 0x000fe200078e0a02 */
[----:B------:R-:W-:Y:S01]  /*3590*/  ISETP.GT.U32.AND P2, PT, R2, R26, PT ;  /* 0x0000001a0200720c */ /* 0x000fe20003f44070 */
[----:B------:R-:W-:Y:S01]  /*35a0*/  @!P1 IMAD.MOV R0, RZ, RZ, -R0 ;  /* 0x000000ffff009224 */ /* 0x000fe200078e0a00 */
[----:B------:R-:W-:Y:S01]  /*35b0*/  ISETP.GE.AND P1, PT, R27, RZ, PT ;  /* 0x000000ff1b00720c */ /* 0x000fe20003f26270 */
[----:B------:R-:W-:Y:S01]  /*35c0*/  IMAD.HI.U32 R5, R4, R22, RZ ;  /* 0x0000001604057227 */ /* 0x000fe200078e00ff */
[----:B------:R-:W-:-:S02]  /*35d0*/  IABS R27, R27 ;  /* 0x0000001b001b7213 */ /* 0x000fc40000000000 */
[----:B------:R-:W-:Y:S01]  /*35e0*/  STL [R1+0x954], R0 ;  /* 0x0009540001007387 */ /* 0x000fe20000100800 */
[----:B------:R-:W-:Y:S02]  /*35f0*/  IMAD.MOV R5, RZ, RZ, -R5 ;  /* 0x000000ffff057224 */ /* 0x000fe400078e0a05 */
[----:B-1----:R-:W-:Y:S01]  /*3600*/  VIADD R17, R3, 0x28 ;  /* 0x0000002803117836 */ /* 0x002fe20000000000 */
[----:B------:R-:W-:Y:S01]  /*3610*/  STL [R1+0x958], R23 ;  /* 0x0009581701007387 */ /* 0x000fe20000100800 */
[--C-:B------:R-:W-:Y:S02]  /*3620*/  @!P3 IMAD.IADD R25, R25, 0x1, -R2.reuse ;  /* 0x000000011919b824 */ /* 0x100fe400078e0a02 */
[----:B------:R-:W-:Y:S01]  /*3630*/  @!P2 IMAD.IADD R26, R26, 0x1, -R2 ;  /* 0x000000011a1aa824 */ /* 0x000fe200078e0a02 */
[----:B------:R-:W-:Y:S01]  /*3640*/  IABS R28, R17 ;  /* 0x00000011001c7213 */ /* 0x000fe20000000000 */
[----:B------:R-:W-:Y:S01]  /*3650*/  IMAD.HI.U32 R6, R4, R27, RZ ;  /* 0x0000001b04067227 */ /* 0x000fe200078e00ff */
[----:B------:R-:W-:-:S03]  /*3660*/  ISETP.GT.U32.AND P2, PT, R2, R25, PT ;  /* 0x000000190200720c */ /* 0x000fc60003f44070 */
[C---:B------:R-:W-:Y:S02]  /*3670*/  IMAD R22, R2.reuse, R5, R22 ;  /* 0x0000000502167224 */ /* 0x040fe400078e0216 */
[----:B------:R-:W-:Y:S02]  /*3680*/  IMAD.MOV R6, RZ, RZ, -R6 ;  /* 0x000000ffff067224 */ /* 0x000fe400078e0a06 */
[----:B------:R-:W-:Y:S02]  /*3690*/  VIADD R9, R3, 0x30 ;  /* 0x0000003003097836 */ /* 0x000fe40000000000 */
[----:B------:R-:W-:Y:S02]  /*36a0*/  IMAD R27, R2, R6, R27 ;  /* 0x00000006021b7224 */ /* 0x000fe400078e021b */
[----:B------:R-:W-:Y:S01]  /*36b0*/  IMAD.HI.U32 R6, R4, R28, RZ ;  /* 0x0000001c04067227 */ /* 0x000fe200078e00ff */
[----:B------:R-:W-:Y:S02]  /*36c0*/  IABS R15, R9 ;  /* 0x00000009000f7213 */ /* 0x000fe40000000000 */
[C---:B------:R-:W-:Y:S01]  /*36d0*/  ISETP.GT.U32.AND P3, PT, R2.reuse, R27, PT ;  /* 0x0000001b0200720c */ /* 0x040fe20003f64070 */
[----:B------:R-:W-:Y:S01]  /*36e0*/  @!P2 IMAD.IADD R25, R25, 0x1, -R2 ;  /* 0x000000011919a824 */ /* 0x000fe200078e0a02 */
[----:B------:R-:W-:Y:S01]  /*36f0*/  ISETP.GT.U32.AND P2, PT, R2, R22, PT ;  /* 0x000000160200720c */ /* 0x000fe20003f44070 */
[----:B------:R-:W-:-:S02]  /*3700*/  IMAD.MOV R6, RZ, RZ, -R6 ;  /* 0x000000ffff067224 */ /* 0x000fc400078e0a06 */
[----:B------:R-:W-:-:S04]  /*3710*/  IMAD.HI.U32 R5, R4, R15, RZ ;  /* 0x0000000f04057227 */ /* 0x000fc800078e00ff */
[----:B------:R-:W-:Y:S02]  /*3720*/  IMAD R28, R2, R6, R28 ;  /* 0x00000006021c7224 */ /* 0x000fe400078e021c */
[----:B------:R-:W-:Y:S02]  /*3730*/  VIADD R10, R3, 0x2c ;  /* 0x0000002c030a7836 */ /* 0x000fe40000000000 */
[----:B------:R-:W-:Y:S02]  /*3740*/  IMAD.MOV R5, RZ, RZ, -R5 ;  /* 0x000000ffff057224 */ /* 0x000fe400078e0a05 */
[----:B------:R-:W-:Y:S01]  /*3750*/  @!P2 IMAD.IADD R22, R22, 0x1, -R2 ;  /* 0x000000011616a824 */ /* 0x000fe200078e0a02 */
[C---:B------:R-:W-:Y:S01]  /*3760*/  ISETP.GT.U32.AND P2, PT, R2.reuse, R28, PT ;  /* 0x0000001c0200720c */ /* 0x040fe20003f44070 */
[----:B------:R-:W-:Y:S01]  /*3770*/  @!P4 IMAD.MOV R24, RZ, RZ, -R24 ;  /* 0x000000ffff18c224 */ /* 0x000fe200078e0a18 */
[----:B------:R-:W-:Y:S01]  /*3780*/  IABS R29, R10 ;  /* 0x0000000a001d7213 */ /* 0x000fe20000000000 */
[C---:B------:R-:W-:Y:S01]  /*3790*/  IMAD R15, R2.reuse, R5, R15 ;  /* 0x00000005020f7224 */ /* 0x040fe200078e020f */
[----:B------:R-:W-:Y:S01]  /*37a0*/  ISETP.GT.U32.AND P4, PT, R2, R26, PT ;  /* 0x0000001a0200720c */ /* 0x000fe20003f84070 */
[----:B------:R-:W-:Y:S01]  /*37b0*/  @!P0 IMAD.MOV R25, RZ, RZ, -R25 ;  /* 0x000000ffff198224 */ /* 0x000fe200078e0a19 */
[----:B------:R0:W-:Y:S01]  /*37c0*/  STL [R1+0x95c], R24 ;  /* 0x00095c1801007387 */ /* 0x0001e20000100800 */
[----:B------:R-:W-:Y:S01]  /*37d0*/  IMAD.HI.U32 R5, R4, R29, RZ ;  /* 0x0000001d04057227 */ /* 0x000fe200078e00ff */
[----:B------:R-:W-:-:S02]  /*37e0*/  ISETP.GT.U32.AND P0, PT, R2, R15, PT ;  /* 0x0000000f0200720c */ /* 0x000fc40003f04070 */
[----:B------:R-:W-:Y:S01]  /*37f0*/  STL [R1+0x960], R25 ;  /* 0x0009601901007387 */ /* 0x000fe20000100800 */
[----:B------:R-:W-:Y:S02]  /*3800*/  IMAD.MOV R5, RZ, RZ, -R5 ;  /* 0x000000ffff057224 */ /* 0x000fe400078e0a05 */
[--C-:B------:R-:W-:Y:S02]  /*3810*/  @!P2 IMAD.IADD R28, R28, 0x1, -R2.reuse ;  /* 0x000000011c1ca824 */ /* 0x100fe400078e0a02 */
[C---:B------:R-:W-:Y:S02]  /*3820*/  VIADD R16, R3.reuse, 0x24 ;  /* 0x0000002403107836 */ /* 0x040fe40000000000 */
[C---:B0-----:R-:W-:Y:S01]  /*3830*/  VIADD R24, R3.reuse, 0x20 ;  /* 0x0000002003187836 */ /* 0x041fe20000000000 */
[C---:B------:R-:W-:Y:S01]  /*3840*/  ISETP.GT.U32.AND P2, PT, R2.reuse, R28, PT ;  /* 0x0000001c0200720c */ /* 0x040fe20003f44070 */
[----:B------:R-:W-:Y:S01]  /*3850*/  IMAD R29, R2, R5, R29 ;  /* 0x00000005021d7224 */ /* 0x000fe200078e021d */
[----:B------:R-:W-:Y:S01]  /*3860*/  IABS R8, R16 ;  /* 0x0000001000087213 */ /* 0x000fe20000000000 */
[--C-:B------:R-:W-:Y:S01]  /*3870*/  @!P4 IMAD.IADD R26, R26, 0x1, -R2.reuse ;  /* 0x000000011a1ac824 */ /* 0x100fe200078e0a02 */
[----:B------:R-:W-:Y:S01]  /*3880*/  IABS R13, R24 ;  /* 0x00000018000d7213 */ /* 0x000fe20000000000 */
[----:B------:R-:W-:Y:S01]  /*3890*/  VIADD R21, R3, 0x1c ;  /* 0x0000001c03157836 */ /* 0x000fe20000000000 */
[C---:B------:R-:W-:Y:S01]  /*38a0*/  ISETP.GT.U32.AND P4, PT, R2.reuse, R29, PT ;  /* 0x0000001d0200720c */ /* 0x040fe20003f84070 */
[----:B------:R-:W-:Y:S01]  /*38b0*/  @!P0 IMAD.IADD R15, R15, 0x1, -R2 ;  /* 0x000000010f0f8824 */ /* 0x000fe200078e0a02 */
[----:B------:R-:W-:Y:S01]  /*38c0*/  ISETP.GT.U32.AND P0, PT, R2, R22, PT ;  /* 0x000000160200720c */ /* 0x000fe20003f04070 */
[----:B------:R-:W-:Y:S01]  /*38d0*/  IMAD.HI.U32 R5, R4, R13, RZ ;  /* 0x0000000d04057227 */ /* 0x000fe200078e00ff */
[----:B------:R-:W-:-:S03]  /*38e0*/  IABS R12, R21 ;  /* 0x00000015000c7213 */ /* 0x000fc60000000000 */
[----:B------:R-:W-:Y:S02]  /*38f0*/  IMAD.MOV R5, RZ, RZ, -R5 ;  /* 0x000000ffff057224 */ /* 0x000fe400078e0a05 */
[----:B------:R-:W-:-:S04]  /*3900*/  IMAD.HI.U32 R14, R4, R8, RZ ;  /* 0x00000008040e7227 */ /* 0x000fc800078e00ff */
[----:B------:R-:W-:Y:S02]  /*3910*/  IMAD R13, R2, R5, R13 ;  /* 0x00000005020d7224 */ /* 0x000fe400078e020d */
[----:B------:R-:W-:Y:S02]  /*3920*/  IMAD.MOV R14, RZ, RZ, -R14 ;  /* 0x000000ffff0e7224 */ /* 0x000fe400078e0a0e */
[----:B------:R-:W-:Y:S01]  /*3930*/  @!P2 IMAD.IADD R28, R28, 0x1, -R2 ;  /* 0x000000011c1ca824 */ /* 0x000fe200078e0a02 */
[----:B------:R-:W-:Y:S01]  /*3940*/  ISETP.GT.U32.AND P2, PT, R2, R13, PT ;  /* 0x0000000d0200720c */ /* 0x000fe20003f44070 */
[----:B------:R-:W-:-:S04]  /*3950*/  IMAD.HI.U32 R6, R4, R12, RZ ;  /* 0x0000000c04067227 */ /* 0x000fc800078e00ff */
[C---:B------:R-:W-:Y:S02]  /*3960*/  IMAD R14, R2.reuse, R14, R8 ;  /* 0x0000000e020e7224 */ /* 0x040fe400078e0208 */
[----:B------:R-:W-:Y:S01]  /*3970*/  @!P4 IMAD.IADD R29, R29, 0x1, -R2 ;  /* 0x000000011d1dc824 */ /* 0x000fe200078e0a02 */
[----:B------:R-:W-:Y:S01]  /*3980*/  ISETP.GT.U32.AND P4, PT, R2, R15, PT ;  /* 0x0000000f0200720c */ /* 0x000fe20003f84070 */
[----:B------:R-:W-:Y:S02]  /*3990*/  VIADD R20, R3, 0x18 ;  /* 0x0000001803147836 */ /* 0x000fe40000000000 */
[----:B------:R-:W-:Y:S02]  /*39a0*/  IMAD.MOV R5, RZ, RZ, -R6 ;  /* 0x000000ffff057224 */ /* 0x000fe400078e0a06 */
[----:B------:R-:W-:Y:S01]  /*39b0*/  @!P0 IMAD.IADD R22, R22, 0x1, -R2 ;  /* 0x0000000116168824 */ /* 0x000fe200078e0a02 */
[C---:B------:R-:W-:Y:S01]  /*39c0*/  ISETP.GT.U32.AND P0, PT, R2.reuse, R14, PT ;  /* 0x0000000e0200720c */ /* 0x040fe20003f04070 */
[----:B------:R-:W-:Y:S01]  /*39d0*/  @!P6 IMAD.MOV R26, RZ, RZ, -R26 ;  /* 0x000000ffff1ae224 */ /* 0x000fe200078e0a1a */
[C---:B------:R-:W-:Y:S01]  /*39e0*/  ISETP.GT.U32.AND P6, PT, R2.reuse, R29, PT ;  /* 0x0000001d0200720c */ /* 0x040fe20003fc4070 */
[----:B------:R-:W-:Y:S01]  /*39f0*/  @!P3 IMAD.IADD R27, R27, 0x1, -R2 ;  /* 0x000000011b1bb824 */ /* 0x000fe200078e0a02 */
[----:B------:R-:W-:Y:S01]  /*3a00*/  IABS R11, R20 ;  /* 0x00000014000b7213 */ /* 0x000fe20000000000 */
[C---:B------:R-:W-:Y:S01]  /*3a10*/  IMAD R12, R2.reuse, R5, R12 ;  /* 0x00000005020c7224 */ /* 0x040fe200078e020c */
[----:B------:R0:W-:Y:S01]  /*3a20*/  STL [R1+0x964], R26 ;  /* 0x0009641a01007387 */ /* 0x0001e20000100800 */
[----:B------:R-:W-:Y:S01]  /*3a30*/  @!P2 IMAD.IADD R13, R13, 0x1, -R2 ;  /* 0x000000010d0da824 */ /* 0x000fe200078e0a02 */
[C---:B------:R-:W-:Y:S01]  /*3a40*/  ISETP.GT.U32.AND P3, PT, R2.reuse, R27, PT ;  /* 0x0000001b0200720c */ /* 0x040fe20003f64070 */
[----:B------:R-:W-:Y:S01]  /*3a50*/  VIADD R19, R3, 0x14 ;  /* 0x0000001403137836 */ /* 0x000fe20000000000 */
[----:B------:R-:W-:Y:S01]  /*3a60*/  ISETP.GT.U32.AND P2, PT, R2, R12, PT ;  /* 0x0000000c0200720c */ /* 0x000fe20003f44070 */
[----:B------:R-:W-:-:S04]  /*3a70*/  IMAD.HI.U32 R8, R4, R11, RZ ;  /* 0x0000000b04087227 */ /* 0x000fc800078e00ff */
[----:B------:R-:W-:Y:S01]  /*3a80*/  @!P4 IMAD.IADD R15, R15, 0x1, -R2 ;  /* 0x000000010f0fc824 */ /* 0x000fe200078e0a02 */
[----:B------:R-:W-:Y:S01]  /*3a90*/  ISETP.GE.AND P4, PT, R10, RZ, PT ;  /* 0x000000ff0a00720c */ /* 0x000fe20003f86270 */
[----:B------:R-:W-:Y:S01]  /*3aa0*/  IMAD.MOV R6, RZ, RZ, -R8 ;  /* 0x000000ffff067224 */ /* 0x000fe200078e0a08 */
[----:B------:R-:W-:Y:S01]  /*3ab0*/  IABS R10, R19 ;  /* 0x00000013000a7213 */ /* 0x000fe20000000000 */
[--C-:B------:R-:W-:Y:S01]  /*3ac0*/  @!P0 IMAD.IADD R14, R14, 0x1, -R2.reuse ;  /* 0x000000010e0e8824 */ /* 0x100fe200078e0a02 */
[----:B------:R-:W-:Y:S01]  /*3ad0*/  ISETP.GE.AND P0, PT, R16, RZ, PT ;  /* 0x000000ff1000720c */ /* 0x000fe20003f06270 */
[----:B------:R-:W-:Y:S01]  /*3ae0*/  @!P6 IMAD.IADD R29, R29, 0x1, -R2 ;  /* 0x000000011d1de824 */ /* 0x000fe200078e0a02 */
[----:B------:R-:W-:Y:S01]  /*3af0*/  ISETP.GE.AND P6, PT, R17, RZ, PT ;  /* 0x000000ff1100720c */ /* 0x000fe20003fc6270 */
[----:B------:R-:W-:Y:S02]  /*3b00*/  VIADD R16, R3, 0x4 ;  /* 0x0000000403107836 */ /* 0x000fe40000000000 */
[----:B------:R-:W-:-:S02]  /*3b10*/  IMAD R11, R2, R6, R11 ;  /* 0x00000006020b7224 */ /* 0x000fc400078e020b */
[C---:B------:R-:W-:Y:S01]  /*3b20*/  VIADD R18, R3.reuse, 0x10 ;  /* 0x0000001003127836 */ /* 0x040fe20000000000 */
[----:B------:R-:W-:Y:S01]  /*3b30*/  IABS R23, R16 ;  /* 0x0000001000177213 */ /* 0x000fe20000000000 */
[----:B------:R-:W-:Y:S02]  /*3b40*/  VIADD R17, R3, 0xc ;  /* 0x0000000c03117836 */ /* 0x000fe40000000000 */
[----:B------:R-:W-:-:S03]  /*3b50*/  IMAD.HI.U32 R5, R4, R10, RZ ;  /* 0x0000000a04057227 */ /* 0x000fc600078e00ff */
[----:B------:R-:W-:Y:S01]  /*3b60*/  IABS R8, R17 ;  /* 0x0000001100087213 */ /* 0x000fe20000000000 */
[--C-:B------:R-:W-:Y:S01]  /*3b70*/  @!P3 IMAD.IADD R27, R27, 0x1, -R2.reuse ;  /* 0x000000011b1bb824 */ /* 0x100fe200078e0a02 */
[----:B------:R-:W-:Y:S01]  /*3b80*/  ISETP.GE.AND P3, PT, R9, RZ, PT ;  /* 0x000000ff0900720c */ /* 0x000fe20003f66270 */
[----:B------:R-:W-:Y:S01]  /*3b90*/  @!P2 IMAD.IADD R12, R12, 0x1, -R2 ;  /* 0x000000010c0ca824 */ /* 0x000fe200078e0a02 */
[----:B------:R-:W-:Y:S01]  /*3ba0*/  IABS R9, R18 ;  /* 0x0000001200097213 */ /* 0x000fe20000000000 */
[----:B------:R-:W-:Y:S01]  /*3bb0*/  IMAD.MOV R5, RZ, RZ, -R5 ;  /* 0x000000ffff057224 */ /* 0x000fe200078e0a05 */
[C---:B------:R-:W-:Y:S01]  /*3bc0*/  ISETP.GT.U32.AND P2, PT, R2.reuse, R11, PT ;  /* 0x0000000b0200720c */ /* 0x040fe20003f44070 */
[----:B------:R-:W-:Y:S01]  /*3bd0*/  @!P1 IMAD.MOV R27, RZ, RZ, -R27 ;  /* 0x000000ffff1b9224 */ /* 0x000fe200078e0a1b */
[C---:B------:R-:W-:Y:S01]  /*3be0*/  ISETP.GT.U32.AND P1, PT, R2.reuse, R14, PT ;  /* 0x0000000e0200720c */ /* 0x040fe20003f24070 */
[----:B0-----:R-:W-:Y:S02]  /*3bf0*/  IMAD.MOV.U32 R26, RZ, RZ, R23 ;  /* 0x000000ffff1a7224 */ /* 0x001fe400078e0017 */
[----:B------:R-:W-:Y:S01]  /*3c00*/  IMAD R10, R2, R5, R10 ;  /* 0x00000005020a7224 */ /* 0x000fe200078e020a */
[----:B------:R-:W-:Y:S01]  /*3c10*/  STL [R1+0x968], R27 ;  /* 0x0009681b01007387 */ /* 0x000fe20000100800 */
[----:B------:R-:W-:-:S02]  /*3c20*/  VIADD R0, R3, 0x8 ;  /* 0x0000000803007836 */ /* 0x000fc40000000000 */
[----:B------:R-:W-:-:S03]  /*3c30*/  IMAD.HI.U32 R23, R4, R9, RZ ;  /* 0x0000000904177227 */ /* 0x000fc600078e00ff */
[----:B------:R-:W-:Y:S01]  /*3c40*/  IABS R6, R0 ;  /* 0x0000000000067213 */ /* 0x000fe20000000000 */
[----:B------:R-:W-:-:S04]  /*3c50*/  IMAD.HI.U32 R5, R4, R8, RZ ;  /* 0x0000000804057227 */ /* 0x000fc800078e00ff */
[----:B------:R-:W-:Y:S02]  /*3c60*/  IMAD.MOV R23, RZ, RZ, -R23 ;  /* 0x000000ffff177224 */ /* 0x000fe400078e0a17 */
[----:B------:R-:W-:Y:S02]  /*3c70*/  IMAD.MOV R5, RZ, RZ, -R5 ;  /* 0x000000ffff057224 */ /* 0x000fe400078e0a05 */
[C---:B------:R-:W-:Y:S01]  /*3c80*/  IMAD R9, R2.reuse, R23, R9 ;  /* 0x0000001702097224 */ /* 0x040fe200078e0209 */
[----:B------:R-:W-:Y:S01]  /*3c90*/  IABS R23, R3 ;  /* 0x0000000300177213 */ /* 0x000fe20000000000 */
[C---:B------:R-:W-:Y:S02]  /*3ca0*/  IMAD R8, R2.reuse, R5, R8 ;  /* 0x0000000502087224 */ /* 0x040fe400078e0208 */
[----:B------:R-:W-:Y:S01]  /*3cb0*/  @!P2 IMAD.IADD R11, R11, 0x1, -R2 ;  /* 0x000000010b0ba824 */ /* 0x000fe200078e0a02 */
[----:B------:R-:W-:Y:S01]  /*3cc0*/  ISETP.GT.U32.AND P2, PT, R2, R13, PT ;  /* 0x0000000d0200720c */ /* 0x000fe20003f44070 */
[----:B------:R-:W-:-:S04]  /*3cd0*/  IMAD.HI.U32 R5, R4, R6, RZ ;  /* 0x0000000604057227 */ /* 0x000fc800078e00ff */
[----:B------:R-:W-:Y:S01]  /*3ce0*/  @!P1 IMAD.IADD R14, R14, 0x1, -R2 ;  /* 0x000000010e0e9824 */ /* 0x000fe200078e0a02 */
[----:B------:R-:W-:Y:S01]  /*3cf0*/  ISETP.GT.U32.AND P1, PT, R2, R8, PT ;  /* 0x000000080200720c */ /* 0x000fe20003f24070 */
[----:B------:R-:W-:-:S04]  /*3d00*/  IMAD.HI.U32 R25, R4, R26, RZ ;  /* 0x0000001a04197227 */ /* 0x000fc800078e00ff */
[----:B------:R-:W-:Y:S02]  /*3d10*/  IMAD.MOV R5, RZ, RZ, -R5 ;  /* 0x000000ffff057224 */ /* 0x000fe400078e0a05 */
[----:B------:R-:W-:-:S04]  /*3d20*/  IMAD.HI.U32 R4, R4, R23, RZ ;  /* 0x0000001704047227 */ /* 0x000fc800078e00ff */
[C---:B------:R-:W-:Y:S02]  /*3d30*/  IMAD R6, R2.reuse, R5, R6 ;  /* 0x0000000502067224 */ /* 0x040fe400078e0206 */
[----:B------:R-:W-:Y:S02]  /*3d40*/  IMAD.MOV R4, RZ, RZ, -R4 ;  /* 0x000000ffff047224 */ /* 0x000fe400078e0a04 */
[----:B------:R-:W-:Y:S01]  /*3d50*/  @!P5 IMAD.MOV R22, RZ, RZ, -R22 ;  /* 0x000000ffff16d224 */ /* 0x000fe200078e0a16 */
[C---:B------:R-:W-:Y:S01]  /*3d60*/  ISETP.GT.U32.AND P5, PT, R2.reuse, R11, PT ;  /* 0x0000000b0200720c */ /* 0x040fe20003fa4070 */
[----:B------:R-:W-:Y:S01]  /*3d70*/  @!P3 IMAD.MOV R15, RZ, RZ, -R15 ;  /* 0x000000ffff0fb224 */ /* 0x000fe200078e0a0f */
[C---:B------:R-:W-:Y:S01]  /*3d80*/  ISETP.GT.U32.AND P3, PT, R2.reuse, R12, PT ;  /* 0x0000000c0200720c */ /* 0x040fe20003f64070 */
[----:B------:R-:W-:Y:S01]  /*3d90*/  @!P6 IMAD.MOV R28, RZ, RZ, -R28 ;  /* 0x000000ffff1ce224 */ /* 0x000fe200078e0a1c */
[C---:B------:R-:W-:Y:S01]  /*3da0*/  ISETP.GT.U32.AND P6, PT, R2.reuse, R9, PT ;  /* 0x000000090200720c */ /* 0x040fe20003fc4070 */
[--C-:B------:R-:W-:Y:S01]  /*3db0*/  @!P2 IMAD.IADD R13, R13, 0x1, -R2.reuse ;  /* 0x000000010d0da824 */ /* 0x100fe200078e0a02 */
[C---:B------:R-:W-:Y:S01]  /*3dc0*/  ISETP.GT.U32.AND P2, PT, R2.reuse, R6, PT ;  /* 0x000000060200720c */ /* 0x040fe20003f44070 */
[----:B------:R-:W-:Y:S01]  /*3dd0*/  IMAD R4, R2, R4, R23 ;  /* 0x0000000402047224 */ /* 0x000fe200078e0217 */
[----:B------:R-:W-:Y:S01]  /*3de0*/  STL [R1+0x96c], R22 ;  /* 0x00096c1601007387 */ /* 0x000fe20000100800 */
[----:B------:R-:W-:-:S02]  /*3df0*/  @!P1 IMAD.IADD R8, R8, 0x1, -R2 ;  /* 0x0000000108089824 */ /* 0x000fc400078e0a02 */
[----:B------:R-:W-:Y:S01]  /*3e00*/  IMAD.MOV R25, RZ, RZ, -R25 ;  /* 0x000000ffff197224 */ /* 0x000fe200078e0a19 */
[C---:B------:R-:W-:Y:S01]  /*3e10*/  ISETP.GT.U32.AND P1, PT, R2.reuse, R4, PT ;  /* 0x000000040200720c */ /* 0x040fe20003f24070 */
[----:B------:R-:W-:Y:S01]  /*3e20*/  @!P4 IMAD.MOV R29, RZ, RZ, -R29 ;  /* 0x000000ffff1dc224 */ /* 0x000fe200078e0a1d */
[C---:B------:R-:W-:Y:S01]  /*3e30*/  ISETP.GT.U32.AND P4, PT, R2.reuse, R10, PT ;  /* 0x0000000a0200720c */ /* 0x040fe20003f84070 */
[----:B------:R-:W-:Y:S01]  /*3e40*/  IMAD R5, R2, R25, R26 ;  /* 0x0000001902057224 */ /* 0x000fe200078e021a */
[----:B------:R-:W-:Y:S01]  /*3e50*/  STL [R1+0x970], R15 ;  /* 0x0009700f01007387 */ /* 0x000fe20000100800 */
[--C-:B------:R-:W-:Y:S01]  /*3e60*/  @!P5 IMAD.IADD R11, R11, 0x1, -R2.reuse ;  /* 0x000000010b0bd824 */ /* 0x100fe200078e0a02 */
[----:B------:R-:W-:Y:S01]  /*3e70*/  ISETP.GE.AND P5, PT, R24, RZ, PT ;  /* 0x000000ff1800720c */ /* 0x000fe20003fa6270 */
[--C-:B------:R-:W-:Y:S01]  /*3e80*/  @!P3 IMAD.IADD R12, R12, 0x1, -R2.reuse ;  /* 0x000000010c0cb824 */ /* 0x100fe200078e0a02 */
[----:B------:R-:W-:Y:S01]  /*3e90*/  ISETP.GT.U32.AND P3, PT, R2, R5, PT ;  /* 0x000000050200720c */ /* 0x000fe20003f64070 */
[--C-:B------:R-:W-:Y:S01]  /*3ea0*/  @!P6 IMAD.IADD R9, R9, 0x1, -R2.reuse ;  /* 0x000000010909e824 */ /* 0x100fe200078e0a02 */
[----:B------:R-:W-:Y:S01]  /*3eb0*/  ISETP.GE.AND P6, PT, R21, RZ, PT ;  /* 0x000000ff1500720c */ /* 0x000fe20003fc6270 */
[--C-:B------:R-:W-:Y:S01]  /*3ec0*/  @!P2 IMAD.IADD R6, R6, 0x1, -R2.reuse ;  /* 0x000000010606a824 */ /* 0x100fe200078e0a02 */
[----:B------:R-:W-:Y:S01]  /*3ed0*/  ISETP.GE.AND P2, PT, R20, RZ, PT ;  /* 0x000000ff1400720c */ /* 0x000fe20003f46270 */
[--C-:B------:R-:W-:Y:S01]  /*3ee0*/  @!P1 IMAD.IADD R4, R4, 0x1, -R2.reuse ;  /* 0x0000000104049824 */ /* 0x100fe200078e0a02 */
[----:B------:R-:W-:Y:S01]  /*3ef0*/  STL [R1+0x974], R29 ;  /* 0x0009741d01007387 */ /* 0x000fe20000100800 */
[----:B------:R-:W-:Y:S01]  /*3f00*/  @!P4 IMAD.IADD R10, R10, 0x1, -R2 ;  /* 0x000000010a0ac824 */ /* 0x000fe200078e0a02 */
[C---:B------:R-:W-:Y:S01]  /*3f10*/  ISETP.GT.U32.AND P1, PT, R2.reuse, R6, PT ;  /* 0x000000060200720c */ /* 0x040fe20003f24070 */
[----:B------:R-:W-:Y:S01]  /*3f20*/  @!P0 IMAD.MOV R14, RZ, RZ, -R14 ;  /* 0x000000ffff0e8224 */ /* 0x000fe200078e0a0e */
[----:B------:R-:W-:Y:S01]  /*3f30*/  STL [R1+0x978], R28 ;  /* 0x0009781c01007387 */ /* 0x000fe20000100800 */
[----:B------:R-:W-:Y:S01]  /*3f40*/  @!P5 IMAD.MOV R13, RZ, RZ, -R13 ;  /* 0x000000ffff0dd224 */ /* 0x000fe200078e0a0d */
[C---:B------:R-:W-:Y:S01]  /*3f50*/  ISETP.GT.U32.AND P0, PT, R2.reuse, R10, PT ;  /* 0x0000000a0200720c */ /* 0x040fe20003f04070 */
[----:B------:R-:W-:Y:S01]  /*3f60*/  @!P3 IMAD.IADD R5, R5, 0x1, -R2 ;  /* 0x000000010505b824 */ /* 0x000fe200078e0a02 */
[C---:B------:R-:W-:Y:S01]  /*3f70*/  ISETP.GT.U32.AND P3, PT, R2.reuse, R9, PT ;  /* 0x000000090200720c */ /* 0x040fe20003f64070 */
[----:B------:R-:W-:Y:S01]  /*3f80*/  @!P6 IMAD.MOV R12, RZ, RZ, -R12 ;  /* 0x000000ffff0ce224 */ /* 0x000fe200078e0a0c */
[----:B------:R-:W-:Y:S01]  /*3f90*/  STL [R1+0x97c], R14 ;  /* 0x00097c0e01007387 */ /* 0x000fe20000100800 */
[----:B------:R-:W-:Y:S01]  /*3fa0*/  @!P2 IMAD.MOV R11, RZ, RZ, -R11 ;  /* 0x000000ffff0ba224 */ /* 0x000fe200078e0a0b */
[----:B------:R-:W-:-:S02]  /*3fb0*/  ISETP.GT.U32.AND P5, PT, R2, R8, PT ;  /* 0x000000080200720c */ /* 0x000fc40003fa4070 */
[----:B------:R-:W-:Y:S01]  /*3fc0*/  STL [R1+0x980], R13 ;  /* 0x0009800d01007387 */ /* 0x000fe20000100800 */
[--C-:B------:R-:W-:Y:S01]  /*3fd0*/  @!P1 IMAD.IADD R6, R6, 0x1, -R2.reuse ;  /* 0x0000000106069824 */ /* 0x100fe200078e0a02 */
[----:B------:R-:W-:Y:S02]  /*3fe0*/  ISETP.GE.AND P1, PT, R0, RZ, PT ;  /* 0x000000ff0000720c */ /* 0x000fe40003f26270 */
[----:B------:R-:W-:Y:S01]  /*3ff0*/  STL [R1+0x984], R12 ;  /* 0x0009840c01007387 */ /* 0x000fe20000100800 */
[--C-:B------:R-:W-:Y:S01]  /*4000*/  @!P0 IMAD.IADD R10, R10, 0x1, -R2.reuse ;  /* 0x000000010a0a8824 */ /* 0x100fe200078e0a02 */
[----:B------:R-:W-:Y:S01]  /*4010*/  ISETP.GE.AND P0, PT, R19, RZ, PT ;  /* 0x000000ff1300720c */ /* 0x000fe20003f06270 */
[--C-:B------:R-:W-:Y:S01]  /*4020*/  @!P3 IMAD.IADD R9, R9, 0x1, -R2.reuse ;  /* 0x000000010909b824 */ /* 0x100fe200078e0a02 */
[----:B------:R-:W-:Y:S01]  /*4030*/  STL [R1+0x988], R11 ;  /* 0x0009880b01007387 */ /* 0x000fe20000100800 */
[----:B------:R-:W-:Y:S02]  /*4040*/  ISETP.GE.AND P3, PT, R18, RZ, PT ;  /* 0x000000ff1200720c */ /* 0x000fe40003f66270 */
[C---:B------:R-:W-:Y:S01]  /*4050*/  ISETP.GT.U32.AND P6, PT, R2.reuse, R5, PT ;  /* 0x000000050200720c */ /* 0x040fe20003fc4070 */
[----:B------:R-:W4:Y:S01]  /*4060*/  LDL.LU R0, [R1+0x30] ;  /* 0x0000300001007983 */ /* 0x000f220000300800 */
[----:B------:R-:W-:Y:S01]  /*4070*/  ISETP.GT.U32.AND P2, PT, R2, R4, PT ;  /* 0x000000040200720c */ /* 0x000fe20003f44070 */
[----:B------:R-:W-:Y:S01]  /*4080*/  @!P5 IMAD.IADD R8, R8, 0x1, -R2 ;  /* 0x000000010808d824 */ /* 0x000fe200078e0a02 */
[----:B------:R-:W-:Y:S01]  /*4090*/  ISETP.GE.AND P5, PT, R17, RZ, PT ;  /* 0x000000ff1100720c */ /* 0x000fe20003fa6270 */
[----:B------:R-:W2:Y:S01]  /*40a0*/  LDL.LU R21, [R1+0x18] ;  /* 0x0000180001157983 */ /* 0x000ea20000300800 */
[----:B------:R-:W-:-:S03]  /*40b0*/  ISETP.GE.AND P4, PT, R3, RZ, PT ;  /* 0x000000ff0300720c */ /* 0x000fc60003f86270 */
[----:B------:R-:W3:Y:S04]  /*40c0*/  LDL.LU R20, [R1+0x14] ;  /* 0x0000140001147983 */ /* 0x000ee80000300800 */
[----:B------:R-:W5:Y:S04]  /*40d0*/  LDL.LU R19, [R1+0xc8] ;  /* 0x0000c80001137983 */ /* 0x000f680000300800 */
[----:B------:R-:W5:Y:S01]  /*40e0*/  LDL.LU R18, [R1+0xcc] ;  /* 0x0000cc0001127983 */ /* 0x000f620000300800 */
[--C-:B------:R-:W-:Y:S01]  /*40f0*/  @!P6 IMAD.IADD R5, R5, 0x1, -R2.reuse ;  /* 0x000000010505e824 */ /* 0x100fe200078e0a02 */
[----:B------:R-:W-:Y:S01]  /*4100*/  ISETP.GE.AND P6, PT, R16, RZ, PT ;  /* 0x000000ff1000720c */ /* 0x000fe20003fc6270 */
[----:B------:R-:W-:Y:S01]  /*4110*/  @!P2 IMAD.IADD R4, R4, 0x1, -R2 ;  /* 0x000000010404a824 */ /* 0x000fe200078e0a02 */
[----:B------:R-:W-:Y:S01]  /*4120*/  ISETP.NE.AND P2, PT, R7, RZ, PT ;  /* 0x000000ff0700720c */ /* 0x000fe20003f45270 */
[----:B------:R-:W-:Y:S01]  /*4130*/  @!P0 IMAD.MOV R10, RZ, RZ, -R10 ;  /* 0x000000ffff0a8224 */ /* 0x000fe200078e0a0a */
[----:B------:R-:W-:Y:S01]  /*4140*/  LOP3.LUT R7, RZ, R7, RZ, 0x33, !PT ;  /* 0x00000007ff077212 */ /* 0x000fe200078e33ff */
[----:B------:R-:W-:Y:S01]  /*4150*/  @!P3 IMAD.MOV R9, RZ, RZ, -R9 ;  /* 0x000000ffff09b224 */ /* 0x000fe200078e0a09 */
[----:B------:R-:W5:Y:S01]  /*4160*/  LDL.LU R17, [R1+0xd0] ;  /* 0x0000d00001117983 */ /* 0x000f620000300800 */
[----:B------:R-:W-:-:S02]  /*4170*/  @!P5 IMAD.MOV R8, RZ, RZ, -R8 ;  /* 0x000000ffff08d224 */ /* 0x000fc400078e0a08 */
[----:B------:R-:W-:Y:S01]  /*4180*/  @!P1 IMAD.MOV R6, RZ, RZ, -R6 ;  /* 0x000000ffff069224 */ /* 0x000fe200078e0a06 */
[----:B------:R-:W5:Y:S01]  /*4190*/  LDL.LU R16, [R1+0x10] ;  /* 0x0000100001107983 */ /* 0x000f620000300800 */
[----:B------:R-:W-:Y:S02]  /*41a0*/  @!P4 IMAD.MOV R4, RZ, RZ, -R4 ;  /* 0x000000ffff04c224 */ /* 0x000fe400078e0a04 */
[----:B------:R-:W-:Y:S01]  /*41b0*/  @!P6 IMAD.MOV R5, RZ, RZ, -R5 ;  /* 0x000000ffff05e224 */ /* 0x000fe200078e0a05 */
[----:B------:R-:W-:Y:S04]  /*41c0*/  STL [R1+0x98c], R10 ;  /* 0x00098c0a01007387 */ /* 0x000fe80000100800 */
[----:B------:R-:W-:Y:S04]  /*41d0*/  STL [R1+0x990], R9 ;  /* 0x0009900901007387 */ /* 0x000fe80000100800 */
[----:B------:R-:W-:Y:S04]  /*41e0*/  STL [R1+0x994], R8 ;  /* 0x0009940801007387 */ /* 0x000fe80000100800 */
[----:B------:R-:W-:Y:S04]  /*41f0*/  STL [R1+0x998], R6 ;  /* 0x0009980601007387 */ /* 0x000fe80000100800 */
[----:B------:R-:W-:Y:S04]  /*4200*/  STL [R1+0x99c], R5 ;  /* 0x00099c0501007387 */ /* 0x000fe80000100800 */
[----:B------:R-:W-:Y:S01]  /*4210*/  STL [R1+0x9a0], R4 ;  /* 0x0009a00401007387 */ /* 0x000fe20000100800 */
[----:B----4-:R-:W-:-:S02]  /*4220*/  SEL R0, R7, R0, !P2 ;  /* 0x0000000007007207 */ /* 0x010fc40005000000 */
[C---:B--2---:R-:W-:Y:S02]  /*4230*/  SEL R3, R7.reuse, R21, !P2 ;  /* 0x0000001507037207 */ /* 0x044fe40005000000 */
[----:B---3--:R-:W-:-:S03]  /*4240*/  SEL R2, R7, R20, !P2 ;  /* 0x0000001407027207 */ /* 0x008fc60005000000 */
[----:B------:R5:W-:Y:S04]  /*4250*/  STL [R1+0x9a4], R3 ;  /* 0x0009a40301007387 */ /* 0x000be80000100800 */
[----:B------:R0:W-:Y:S01]  /*4260*/  STL [R1+0x1c], R0 ;  /* 0x00001c0001007387 */ /* 0x0001e20000100800 */
[C---:B-----5:R-:W-:Y:S02]  /*4270*/  SEL R3, R7.reuse, R18, !P2 ;  /* 0x0000001207037207 */ /* 0x060fe40005000000 */
[C---:B0-----:R-:W-:Y:S01]  /*4280*/  SEL R0, R7.reuse, R19, !P2 ;  /* 0x0000001307007207 */ /* 0x041fe20005000000 */
[----:B------:R-:W-:Y:S04]  /*4290*/  STL [R1+0x18], R2 ;  /* 0x0000180201007387 */ /* 0x000fe80000100800 */
[----:B------:R-:W-:Y:S04]  /*42a0*/  STL [R1+0x28], R0 ;  /* 0x0000280001007387 */ /* 0x000fe80000100800 */
[----:B------:R0:W-:Y:S04]  /*42b0*/  STL [R1+0x30], R3 ;  /* 0x0000300301007387 */ /* 0x0001e80000100800 */
[----:B0-----:R-:W2:Y:S01]  /*42c0*/  LDL.LU R3, [R1+0x4] ;  /* 0x0000040001037983 */ /* 0x001ea20000300800 */
[----:B------:R-:W-:-:S02]  /*42d0*/  SEL R2, R7, R17, !P2 ;  /* 0x0000001107027207 */ /* 0x000fc40005000000 */
[----:B------:R-:W-:-:S03]  /*42e0*/  SEL R0, R7, R16, !P2 ;  /* 0x0000001007007207 */ /* 0x000fc60005000000 */
[----:B------:R-:W-:Y:S04]  /*42f0*/  STL [R1+0x44], R2 ;  /* 0x0000440201007387 */ /* 0x000fe80000100800 */
[----:B--2---:R0:W-:Y:S04]  /*4300*/  STL [R1+0x9a8], R3 ;  /* 0x0009a80301007387 */ /* 0x0041e80000100800 */
[----:B------:R-:W-:Y:S04]  /*4310*/  STL [R1+0x40], R0 ;  /* 0x0000400001007387 */ /* 0x000fe80000100800 */
[----:B0-----:R-:W2:Y:S04]  /*4320*/  LDL.LU R3, [R1+0x8] ;  /* 0x0000080001037983 */ /* 0x001ea80000300800 */
[----:B--2---:R0:W-:Y:S04]  /*4330*/  STL [R1+0x9ac], R3 ;  /* 0x0009ac0301007387 */ /* 0x0041e80000100800 */
[----:B0-----:R-:W2:Y:S04]  /*4340*/  LDL.LU R3, [R1+0xc4] ;  /* 0x0000c40001037983 */ /* 0x001ea80000300800 */
[----:B--2---:R0:W-:Y:S04]  /*4350*/  STL [R1+0x9b0], R3 ;  /* 0x0009b00301007387 */ /* 0x0041e80000100800 */
[----:B0-----:R-:W2:Y:S04]  /*4360*/  LDL.LU R3, [R1+0xc] ;  /* 0x00000c0001037983 */ /* 0x001ea80000300800 */
[----:B------:R-:W3:Y:S04]  /*4370*/  LDL.LU R4, [R1+0x58] ;  /* 0x0000580001047983 */ /* 0x000ee80000300800 */
[----:B------:R-:W4:Y:S04]  /*4380*/  LDL.LU R5, [R1+0x60] ;  /* 0x0000600001057983 */ /* 0x000f280000300800 */
[----:B------:R-:W5:Y:S04]  /*4390*/  LDL.LU R6, [R1+0x74] ;  /* 0x0000740001067983 */ /* 0x000f680000300800 */
[----:B------:R-:W3:Y:S04]  /*43a0*/  LDL.LU R8, [R1+0x78] ;  /* 0x0000780001087983 */ /* 0x000ee80000300800 */
        /* <DEDUP_REMOVED lines=22> */
[----:B------:R-:W3:Y:S01]  /*4510*/  LDL.LU R2, [R1] ;  /* 0x0000000001027983 */ /* 0x000ee20000300800 */
[----:B--2---:R-:W-:-:S05]  /*4520*/  SEL R3, R7, R3, !P2 ;  /* 0x0000000307037207 */ /* 0x004fca0005000000 */
[----:B------:R0:W-:Y:S04]  /*4530*/  STL [R1+0x3c], R3 ;  /* 0x00003c0301007387 */ /* 0x0001e80000100800 */
[----:B0-----:R-:W2:Y:S02]  /*4540*/  LDL.LU R3, [R1+0x9b0] ;  /* 0x0009b00001037983 */ /* 0x001ea40000300800 */
[----:B--2---:R-:W-:-:S05]  /*4550*/  SEL R3, R7, R3, !P2 ;  /* 0x0000000307037207 */ /* 0x004fca0005000000 */
[----:B------:R0:W-:Y:S04]  /*4560*/  STL [R1+0x54], R3 ;  /* 0x0000540301007387 */ /* 0x0001e80000100800 */
[----:B0-----:R-:W2:Y:S02]  /*4570*/  LDL.LU R3, [R1+0x9ac] ;  /* 0x0009ac0001037983 */ /* 0x001ea40000300800 */
[----:B--2---:R-:W-:-:S05]  /*4580*/  SEL R3, R7, R3, !P2 ;  /* 0x0000000307037207 */ /* 0x004fca0005000000 */
[----:B------:R0:W-:Y:S04]  /*4590*/  STL [R1+0x50], R3 ;  /* 0x0000500301007387 */ /* 0x0001e80000100800 */
[----:B0-----:R-:W2:Y:S01]  /*45a0*/  LDL.LU R3, [R1+0x9a8] ;  /* 0x0009a80001037983 */ /* 0x001ea20000300800 */
[C---:B---3--:R-:W-:Y:S02]  /*45b0*/  SEL R4, R7.reuse, R4, !P2 ;  /* 0x0000000407047207 */ /* 0x048fe40005000000 */
[C---:B----4-:R-:W-:Y:S02]  /*45c0*/  SEL R5, R7.reuse, R5, !P2 ;  /* 0x0000000507057207 */ /* 0x050fe40005000000 */
[C---:B-----5:R-:W-:Y:S02]  /*45d0*/  SEL R6, R7.reuse, R6, !P2 ;  /* 0x0000000607067207 */ /* 0x060fe40005000000 */
[----:B------:R-:W-:-:S02]  /*45e0*/  SEL R8, R7, R8, !P2 ;  /* 0x0000000807087207 */ /* 0x000fc40005000000 */
[C---:B------:R-:W-:Y:S02]  /*45f0*/  SEL R9, R7.reuse, R9, !P2 ;  /* 0x0000000907097207 */ /* 0x040fe40005000000 */
[C---:B------:R-:W-:Y:S02]  /*4600*/  SEL R10, R7.reuse, R10, !P2 ;  /* 0x0000000a070a7207 */ /* 0x040fe40005000000 */
[C---:B------:R-:W-:Y:S02]  /*4610*/  SEL R11, R7.reuse, R11, !P2 ;  /* 0x0000000b070b7207 */ /* 0x040fe40005000000 */
[C---:B------:R-:W-:Y:S02]  /*4620*/  SEL R12, R7.reuse, R12, !P2 ;  /* 0x0000000c070c7207 */ /* 0x040fe40005000000 */
[C---:B------:R-:W-:Y:S02]  /*4630*/  SEL R13, R7.reuse, R13, !P2 ;  /* 0x0000000d070d7207 */ /* 0x040fe40005000000 */
        /* <DEDUP_REMOVED lines=17> */
[----:B--2---:R-:W-:-:S05]  /*4750*/  SEL R3, R7, R3, !P2 ;  /* 0x0000000307037207 */ /* 0x004fca0005000000 */
[----:B------:R0:W-:Y:S04]  /*4760*/  STL [R1+0x4c], R3 ;  /* 0x00004c0301007387 */ /* 0x0001e80000100800 */
[----:B0-----:R-:W2:Y:S04]  /*4770*/  LDL.LU R3, [R1+0x9a4] ;  /* 0x0009a40001037983 */ /* 0x001ea80000300800 */
[----:B------:R0:W-:Y:S04]  /*4780*/  STL [R1+0x58], R4 ;  /* 0x0000580401007387 */ /* 0x0001e80000100800 */
[----:B0-----:R-:W3:Y:S04]  /*4790*/  LDL.LU R4, [R1+0x9a0] ;  /* 0x0009a00001047983 */ /* 0x001ee80000300800 */
[----:B------:R0:W-:Y:S04]  /*47a0*/  STL [R1+0x60], R5 ;  /* 0x0000600501007387 */ /* 0x0001e80000100800 */
[----:B0-----:R-:W4:Y:S04]  /*47b0*/  LDL.LU R5, [R1+0x99c] ;  /* 0x00099c0001057983 */ /* 0x001f280000300800 */
[----:B------:R0:W-:Y:S04]  /*47c0*/  STL [R1+0x68], R6 ;  /* 0x0000680601007387 */ /* 0x0001e80000100800 */
[----:B0-----:R-:W5:Y:S04]  /*47d0*/  LDL.LU R6, [R1+0x998] ;  /* 0x0009980001067983 */ /* 0x001f680000300800 */
[----:B------:R0:W-:Y:S04]  /*47e0*/  STL [R1+0x6c], R8 ;  /* 0x00006c0801007387 */ /* 0x0001e80000100800 */
[----:B0-----:R-:W2:Y:S04]  /*47f0*/  LDL.LU R8, [R1+0x994] ;  /* 0x0009940001087983 */ /* 0x001ea80000300800 */
        /* <DEDUP_REMOVED lines=43> */
[----:B0-----:R-:W3:Y:S01]  /*4ab0*/  LDL.LU R16, [R1+0x93c] ;  /* 0x00093c0001107983 */ /* 0x001ee20000300800 */
[----:B------:R-:W-:-:S05]  /*4ac0*/  SEL R2, R7, R2, !P2 ;  /* 0x0000000207027207 */ /* 0x000fca0005000000 */
[----:B------:R3:W-:Y:S01]  /*4ad0*/  STL [R1+0x70], R2 ;  /* 0x0000700201007387 */ /* 0x0007e20000100800 */
[C---:B--2---:R-:W-:Y:S02]  /*4ae0*/  SEL R17, R7.reuse, R17, !P2 ;  /* 0x0000001107117207 */ /* 0x044fe40005000000 */
[C---:B---3--:R-:W-:Y:S02]  /*4af0*/  SEL R2, R7.reuse, R16, !P2 ;  /* 0x0000001007027207 */ /* 0x048fe40005000000 */
[----:B------:R-:W-:-:S03]  /*4b00*/  SEL R16, R7, R18, !P2 ;  /* 0x0000001207107207 */ /* 0x000fc60005000000 */
[----:B------:R0:W-:Y:S04]  /*4b10*/  STL [R1+0x64], R2 ;  /* 0x0000640201007387 */ /* 0x0001e80000100800 */
[----:B------:R1:W-:Y:S01]  /*4b20*/  STL [R1+0x5c], R17 ;  /* 0x00005c1101007387 */ /* 0x0003e20000100800 */
[----:B0-----:R-:W-:-:S03]  /*4b30*/  SEL R2, R7, R19, !P2 ;  /* 0x0000001307027207 */ /* 0x001fc60005000000 */
[----:B------:R0:W-:Y:S01]  /*4b40*/  STL [R1+0x48], R16 ;  /* 0x0000481001007387 */ /* 0x0001e20000100800 */
[----:B-1----:R-:W-:-:S03]  /*4b50*/  SEL R17, R7, R20, !P2 ;  /* 0x0000001407117207 */ /* 0x002fc60005000000 */
[----:B------:R1:W-:Y:S04]  /*4b60*/  STL [R1+0x34], R2 ;  /* 0x0000340201007387 */ /* 0x0003e80000100800 */
[----:B------:R2:W-:Y:S01]  /*4b70*/  STL [R1+0x2c], R17 ;  /* 0x00002c1101007387 */ /* 0x0005e20000100800 */
[C---:B0-----:R-:W-:Y:S02]  /*4b80*/  SEL R16, R7.reuse, R21, !P2 ;  /* 0x0000001507107207 */ /* 0x041fe40005000000 */
[C---:B-1----:R-:W-:Y:S02]  /*4b90*/  SEL R2, R7.reuse, R0, !P2 ;  /* 0x0000000007027207 */ /* 0x042fe40005000000 */
[----:B------:R-:W3:Y:S01]  /*4ba0*/  LDL.LU R0, [R1+0x938] ;  /* 0x0009380001007983 */ /* 0x000ee20000300800 */
[----:B--2---:R-:W-:-:S03]  /*4bb0*/  SEL R17, R7, R23, !P2 ;  /* 0x0000001707117207 */ /* 0x004fc60005000000 */
[----:B------:R0:W-:Y:S04]  /*4bc0*/  STL [R1+0x24], R16 ;  /* 0x0000241001007387 */ /* 0x0001e80000100800 */
[----:B------:R1:W-:Y:S04]  /*4bd0*/  STL [R1+0x20], R2 ;  /* 0x0000200201007387 */ /* 0x0003e80000100800 */
[----:B------:R2:W-:Y:S01]  /*4be0*/  STL [R1+0x14], R17 ;  /* 0x0000141101007387 */ /* 0x0005e20000100800 */
[C---:B0-----:R-:W-:Y:S02]  /*4bf0*/  SEL R16, R7.reuse, R24, !P2 ;  /* 0x0000001807107207 */ /* 0x041fe40005000000 */
[----:B-1----:R-:W-:-:S03]  /*4c00*/  SEL R2, R7, R25, !P2 ;  /* 0x0000001907027207 */ /* 0x002fc60005000000 */
[----:B------:R0:W-:Y:S01]  /*4c10*/  STL [R1+0x10], R16 ;  /* 0x0000101001007387 */ /* 0x0001e20000100800 */
[----:B--2---:R-:W-:-:S03]  /*4c20*/  SEL R17, R7, R26, !P2 ;  /* 0x0000001a07117207 */ /* 0x004fc60005000000 */
[----:B------:R1:W-:Y:S04]  /*4c30*/  STL [R1+0xc], R2 ;  /* 0x00000c0201007387 */ /* 0x0003e80000100800 */
[----:B------:R-:W-:Y:S04]  /*4c40*/  STL [R1+0x8], R17 ;  /* 0x0000081101007387 */ /* 0x000fe80000100800 */
[----:B------:R-:W2:Y:S01]  /*4c50*/  LDL.LU R26, [R1+0x1c] ;  /* 0x00001c00011a7983 */ /* 0x000ea20000300800 */
[C---:B0-----:R-:W-:Y:S02]  /*4c60*/  SEL R16, R7.reuse, R27, !P2 ;  /* 0x0000001b07107207 */ /* 0x041fe40005000000 */
[----:B-1----:R-:W-:-:S03]  /*4c70*/  SEL R2, R7, R22, !P2 ;  /* 0x0000001607027207 */ /* 0x002fc60005000000 */
[----:B------:R0:W-:Y:S04]  /*4c80*/  STL [R1+0x4], R16 ;  /* 0x0000041001007387 */ /* 0x0001e80000100800 */
[----:B------:R-:W2:Y:S04]  /*4c90*/  LDL.LU R18, [R1+0x30] ;  /* 0x0000300001127983 */ /* 0x000ea80000300800 */
[----:B------:R1:W-:Y:S01]  /*4ca0*/  STL [R1], R2 ;  /* 0x0000000201007387 */ /* 0x0003e20000100800 */
[----:B0-----:R-:W0:Y:S03]  /*4cb0*/  LDC.64 R16, c[0x0][0x388] ;  /* 0x0000e200ff107b82 */ /* 0x001e260000000a00 */
[----:B------:R-:W2:Y:S01]  /*4cc0*/  LDL.LU R19, [R1+0x44] ;  /* 0x0000440001137983 */ /* 0x000ea20000300800 */
[----:B------:R-:W-:-:S03]  /*4cd0*/  SEL R29, R7, R29, !P2 ;  /* 0x0000001d071d7207 */ /* 0x000fc60005000000 */
[----:B------:R-:W2:Y:S01]  /*4ce0*/  LDL.LU R20, [R1+0x40] ;  /* 0x0000400001147983 */ /* 0x000ea20000300800 */
[----:B-1----:R-:W-:-:S03]  /*4cf0*/  SEL R2, R7, R15, !P2 ;  /* 0x0000000f07027207 */ /* 0x002fc60005000000 */
[----:B------:R-:W2:Y:S01]  /*4d00*/  LDL.LU R21, [R1+0x3c] ;  /* 0x00003c0001157983 */ /* 0x000ea20000300800 */
[----:B------:R-:W-:-:S03]  /*4d10*/  SEL R28, R7, R28, !P2 ;  /* 0x0000001c071c7207 */ /* 0x000fc60005000000 */
        /* <DEDUP_REMOVED lines=8> */
[----:B------:R-:W-:Y:S01]  /*4da0*/  STL [R1+0x8bc], R2 ;  /* 0x0008bc0201007387 */ /* 0x000fe20000100800 */
[----:B------:R-:W-:-:S03]  /*4db0*/  SEL R10, R7, R10, !P2 ;  /* 0x0000000a070a7207 */ /* 0x000fc60005000000 */
[----:B------:R-:W-:Y:S01]  /*4dc0*/  STL [R1+0x8c0], R29 ;  /* 0x0008c01d01007387 */ /* 0x000fe20000100800 */
[----:B------:R-:W-:-:S03]  /*4dd0*/  SEL R9, R7, R9, !P2 ;  /* 0x0000000907097207 */ /* 0x000fc60005000000 */
[----:B------:R-:W-:Y:S01]  /*4de0*/  STL [R1+0x8c4], R28 ;  /* 0x0008c41c01007387 */ /* 0x000fe20000100800 */
[----:B------:R-:W-:-:S03]  /*4df0*/  SEL R8, R7, R8, !P2 ;  /* 0x0000000807087207 */ /* 0x000fc60005000000 */
[----:B------:R-:W-:Y:S01]  /*4e00*/  STL [R1+0x8c8], R14 ;  /* 0x0008c80e01007387 */ /* 0x000fe20000100800 */
[----:B-----5:R-:W-:-:S03]  /*4e10*/  SEL R6, R7, R6, !P2 ;  /* 0x0000000607067207 */ /* 0x020fc60005000000 */
[----:B------:R-:W-:Y:S01]  /*4e20*/  STL [R1+0x8cc], R13 ;  /* 0x0008cc0d01007387 */ /* 0x000fe20000100800 */
[----:B----4-:R-:W-:-:S03]  /*4e30*/  SEL R5, R7, R5, !P2 ;  /* 0x0000000507057207 */ /* 0x010fc60005000000 */
[----:B------:R-:W-:Y:S01]  /*4e40*/  STL [R1+0x8d0], R12 ;  /* 0x0008d00c01007387 */ /* 0x000fe20000100800 */
[----:B------:R-:W-:-:S03]  /*4e50*/  SEL R4, R7, R4, !P2 ;  /* 0x0000000407047207 */ /* 0x000fc60005000000 */
[----:B------:R1:W-:Y:S04]  /*4e60*/  STL [R1+0x8d4], R11 ;  /* 0x0008d40b01007387 */ /* 0x0003e80000100800 */
[----:B-1----:R-:W4:Y:S04]  /*4e70*/  LDL.LU R11, [R1+0x18] ;  /* 0x00001800010b7983 */ /* 0x002f280000300800 */
[----:B------:R-:W-:Y:S04]  /*4e80*/  STL [R1+0x8d8], R10 ;  /* 0x0008d80a01007387 */ /* 0x000fe80000100800 */
[----:B------:R-:W-:Y:S04]  /*4e90*/  STL [R1+0x8dc], R9 ;  /* 0x0008dc0901007387 */ /* 0x000fe80000100800 */
[----:B------:R-:W-:Y:S04]  /*4ea0*/  STL [R1+0x8e0], R8 ;  /* 0x0008e00801007387 */ /* 0x000fe80000100800 */
[----:B------:R-:W-:Y:S04]  /*4eb0*/  STL [R1+0x8e4], R6 ;  /* 0x0008e40601007387 */ /* 0x000fe80000100800 */
[----:B------:R-:W-:Y:S04]  /*4ec0*/  STL [R1+0x8e8], R5 ;  /* 0x0008e80501007387 */ /* 0x000fe80000100800 */
[----:B------:R-:W-:Y:S04]  /*4ed0*/  STL [R1+0x8ec], R4 ;  /* 0x0008ec0401007387 */ /* 0x000fe80000100800 */
[----:B0-----:R-:W-:Y:S04]  /*4ee0*/  STL [R1+0x8f4], R16 ;  /* 0x0008f41001007387 */ /* 0x001fe80000100800 */
[----:B------:R-:W-:Y:S04]  /*4ef0*/  STL [R1+0x8f0], R17 ;  /* 0x0008f01101007387 */ /* 0x000fe80000100800 */
[----:B------:R-:W5:Y:S01]  /*4f00*/  LDL.LU R25, [R1+0x58] ;  /* 0x0000580001197983 */ /* 0x000f620000300800 */
[----:B---3--:R-:W-:-:S05]  /*4f10*/  IMAD R2, R0, UR6, RZ ;  /* 0x0000000600027c24 */ /* 0x008fca000f8e02ff */
[----:B------:R0:W-:Y:S01]  /*4f20*/  STL [R1+0xcc], R2 ;  /* 0x0000cc0201007387 */ /* 0x0001e20000100800 */
[----:B--2---:R-:W-:-:S03]  /*4f30*/  IMAD R0, R26, UR11, RZ ;  /* 0x0000000b1a007c24 */ /* 0x004fc6000f8e02ff */
[----:B------:R-:W2:Y:S04]  /*4f40*/  LDL.LU R26, [R1+0x60] ;  /* 0x00006000011a7983 */ /* 0x000ea80000300800 */
[----:B------:R-:W3:Y:S04]  /*4f50*/  LDL.LU R27, [R1+0x68] ;  /* 0x00006800011b7983 */ /* 0x000ee80000300800 */
[----:B------:R-:W3:Y:S04]  /*4f60*/  LDL.LU R12, [R1+0x6c] ;  /* 0x00006c00010c7983 */ /* 0x000ee80000300800 */
[----:B------:R-:W3:Y:S04]  /*4f70*/  LDL.LU R13, [R1+0x74] ;  /* 0x00007400010d7983 */ /* 0x000ee80000300800 */
[----:B------:R-:W3:Y:S04]  /*4f80*/  LDL.LU R14, [R1+0x78] ;  /* 0x00007800010e7983 */ /* 0x000ee80000300800 */
[----:B------:R-:W3:Y:S01]  /*4f90*/  LDL.LU R28, [R1+0x88] ;  /* 0x00008800011c7983 */ /* 0x000ee20000300800 */
[----:B------:R-:W-:-:S02]  /*4fa0*/  IMAD R3, R3, UR11, RZ ;  /* 0x0000000b03037c24 */ /* 0x000fc4000f8e02ff */
[----:B------:R-:W-:Y:S01]  /*4fb0*/  IMAD R18, R18, UR11, RZ ;  /* 0x0000000b12127c24 */ /* 0x000fe2000f8e02ff */
[----:B------:R-:W3:Y:S01]  /*4fc0*/  LDL.LU R29, [R1+0x8c] ;  /* 0x00008c00011d7983 */ /* 0x000ee20000300800 */
[----:B------:R-:W-:-:S03]  /*4fd0*/  IMAD R19, R19, UR11, RZ ;  /* 0x0000000b13137c24 */ /* 0x000fc6000f8e02ff */
[----:B0-----:R-:W3:Y:S01]  /*4fe0*/  LDL.LU R2, [R1+0x94] ;  /* 0x0000940001027983 */ /* 0x001ee20000300800 */
[----:B------:R-:W-:-:S03]  /*4ff0*/  IMAD R20, R20, UR11, RZ ;  /* 0x0000000b14147c24 */ /* 0x000fc6000f8e02ff */
[----:B------:R-:W-:Y:S01]  /*5000*/  STL [R1+0x8f8], R0 ;  /* 0x0008f80001007387 */ /* 0x000fe20000100800 */
[----:B------:R-:W-:-:S03]  /*5010*/  IMAD R21, R21, UR11, RZ ;  /* 0x0000000b15157c24 */ /* 0x000fc6000f8e02ff */
[----:B------:R0:W-:Y:S01]  /*5020*/  STL [R1+0x8fc], R3 ;  /* 0x0008fc0301007387 */ /* 0x0001e20000100800 */
[----:B------:R-:W-:Y:S02]  /*5030*/  IMAD R15, R15, UR11, RZ ;  /* 0x0000000b0f0f7c24 */ /* 0x000fe4000f8e02ff */
[----:B------:R-:W-:Y:S02]  /*5040*/  IMAD R22, R22, UR11, RZ ;  /* 0x0000000b16167c24 */ /* 0x000fe4000f8e02ff */
[----:B------:R-:W-:Y:S02]  /*5050*/  IMAD R23, R23, UR11, RZ ;  /* 0x0000000b17177c24 */ /* 0x000fe4000f8e02ff */
[----:B------:R-:W-:Y:S02]  /*5060*/  IMAD R24, R24, UR11, RZ ;  /* 0x0000000b18187c24 */ /* 0x000fe4000f8e02ff */
[----:B----4-:R-:W-:-:S05]  /*5070*/  IMAD R7, R11, UR11, RZ ;  /* 0x0000000b0b077c24 */ /* 0x010fca000f8e02ff */
[----:B------:R-:W-:Y:S04]  /*5080*/  STL [R1+0x900], R7 ;  /* 0x0009000701007387 */ /* 0x000fe80000100800 */
[----:B------:R-:W-:Y:S04]  /*5090*/  STL [R1+0x904], R15 ;  /* 0x0009040f01007387 */ /* 0x000fe80000100800 */
[----:B------:R-:W-:Y:S04]  /*50a0*/  STL [R1+0x908], R18 ;  /* 0x0009081201007387 */ /* 0x000fe80000100800 */
[----:B------:R-:W-:Y:S04]  /*50b0*/  STL [R1+0x90c], R19 ;  /* 0x00090c1301007387 */ /* 0x000fe80000100800 */
[----:B------:R-:W-:Y:S04]  /*50c0*/  STL [R1+0x910], R20 ;  /* 0x0009101401007387 */ /* 0x000fe80000100800 */
[----:B------:R-:W-:Y:S04]  /*50d0*/  STL [R1+0x914], R21 ;  /* 0x0009141501007387 */ /* 0x000fe80000100800 */
[----:B------:R-:W-:Y:S04]  /*50e0*/  STL [R1+0x918], R22 ;  /* 0x0009181601007387 */ /* 0x000fe80000100800 */
[----:B------:R-:W-:Y:S01]  /*50f0*/  STL [R1+0x91c], R23 ;  /* 0x00091c1701007387 */ /* 0x000fe20000100800 */
[----:B-----5:R-:W-:-:S03]  /*5100*/  IMAD R25, R25, UR11, RZ ;  /* 0x0000000b19197c24 */ /* 0x020fc6000f8e02ff */
[----:B------:R-:W-:Y:S04]  /*5110*/  STL [R1+0x920], R24 ;  /* 0x0009201801007387 */ /* 0x000fe80000100800 */
[----:B------:R-:W-:Y:S01]  /*5120*/  STL [R1+0x924], R25 ;  /* 0x0009241901007387 */ /* 0x000fe20000100800 */
[----:B--2---:R-:W-:Y:S02]  /*5130*/  IMAD R26, R26, UR11, RZ ;  /* 0x0000000b1a1a7c24 */ /* 0x004fe4000f8e02ff */
[----:B---3--:R-:W-:-:S03]  /*5140*/  IMAD R27, R27, UR11, RZ ;  /* 0x0000000b1b1b7c24 */ /* 0x008fc6000f8e02ff */
[----:B------:R-:W-:Y:S01]  /*5150*/  STL [R1+0x928], R26 ;  /* 0x0009281a01007387 */ /* 0x000fe20000100800 */
[----:B------:R-:W-:-:S03]  /*5160*/  IMAD R4, R12, UR11, RZ ;  /* 0x0000000b0c047c24 */ /* 0x000fc6000f8e02ff */
[----:B------:R-:W-:Y:S01]  /*5170*/  STL [R1+0x92c], R27 ;  /* 0x00092c1b01007387 */ /* 0x000fe20000100800 */
[----:B0-----:R-:W-:-:S03]  /*5180*/  IMAD R3, R13, UR11, RZ ;  /* 0x0000000b0d037c24 */ /* 0x001fc6000f8e02ff */
[----:B------:R0:W-:Y:S01]  /*5190*/  STL [R1+0x18], R4 ;  /* 0x0000180401007387 */ /* 0x0001e20000100800 */
[----:B------:R-:W-:-:S03]  /*51a0*/  IMAD R0, R14, UR11, RZ ;  /* 0x0000000b0e007c24 */ /* 0x000fc6000f8e02ff */
[----:B------:R1:W-:Y:S01]  /*51b0*/  STL [R1+0x1c], R3 ;  /* 0x00001c0301007387 */ /* 0x0003e20000100800 */
[----:B0-----:R-:W-:-:S03]  /*51c0*/  IMAD R4, R28, UR11, RZ ;  /* 0x0000000b1c047c24 */ /* 0x001fc6000f8e02ff */
[----:B------:R0:W-:Y:S04]  /*51d0*/  STL [R1+0x28], R0 ;  /* 0x0000280001007387 */ /* 0x0001e80000100800 */
[----:B------:R-:W-:Y:S04]  /*51e0*/  STL [R1+0x30], R4 ;  /* 0x0000300401007387 */ /* 0x000fe80000100800 */
[----:B------:R-:W2:Y:S01]  /*51f0*/  LDL.LU R27, [R1+0xa4] ;  /* 0x0000a400011b7983 */ /* 0x000ea20000300800 */
[----:B-1----:R-:W-:Y:S02]  /*5200*/  IMAD R3, R29, UR11, RZ ;  /* 0x0000000b1d037c24 */ /* 0x002fe4000f8e02ff */
[----:B0-----:R-:W-:-:S03]  /*5210*/  IMAD R0, R2, UR11, RZ ;  /* 0x0000000b02007c24 */ /* 0x001fc6000f8e02ff */
[----:B------:R-:W-:Y:S04]  /*5220*/  STL [R1+0x38], R3 ;  /* 0x0000380301007387 */ /* 0x000fe80000100800 */
[----:B--2---:R0:W-:Y:S04]  /*5230*/  STL [R1+0x930], R27 ;  /* 0x0009301b01007387 */ /* 0x0041e80000100800 */
[----:B------:R-:W-:Y:S04]  /*5240*/  STL [R1+0x3c], R0 ;  /* 0x00003c0001007387 */ /* 0x000fe80000100800 */
        /* <DEDUP_REMOVED lines=31> */
[----:B--2---:R-:W-:-:S05]  /*5440*/  IMAD R27, R27, UR11, RZ ;  /* 0x0000000b1b1b7c24 */ /* 0x004fca000f8e02ff */
[----:B------:R0:W-:Y:S04]  /*5450*/  STL [R1+0x40], R27 ;  /* 0x0000401b01007387 */ /* 0x0001e80000100800 */
[----:B0-----:R-:W2:Y:S02]  /*5460*/  LDL.LU R27, [R1+0x934] ;  /* 0x00093400011b7983 */ /* 0x001ea40000300800 */
[----:B--2---:R-:W-:-:S05]  /*5470*/  IMAD R27, R27, UR11, RZ ;  /* 0x0000000b1b1b7c24 */ /* 0x004fca000f8e02ff */
[----:B------:R0:W-:Y:S04]  /*5480*/  STL [R1+0x44], R27 ;  /* 0x0000441b01007387 */ /* 0x0001e80000100800 */
[----:B0-----:R-:W2:Y:S01]  /*5490*/  LDL.LU R27, [R1+0x930] ;  /* 0x00093000011b7983 */ /* 0x001ea20000300800 */
[----:B---3--:R-:W-:Y:S02]  /*54a0*/  IMAD R26, R26, UR11, RZ ;  /* 0x0000000b1a1a7c24 */ /* 0x008fe4000f8e02ff */
[----:B----4-:R-:W-:Y:S02]  /*54b0*/  IMAD R25, R25, UR11, RZ ;  /* 0x0000000b19197c24 */ /* 0x010fe4000f8e02ff */
[----:B-----5:R-:W-:Y:S02]  /*54c0*/  IMAD R24, R24, UR11, RZ ;  /* 0x0000000b18187c24 */ /* 0x020fe4000f8e02ff */
[----:B------:R-:W-:-:S02]  /*54d0*/  IMAD R23, R23, UR11, RZ ;  /* 0x0000000b17177c24 */ /* 0x000fc4000f8e02ff */
[----:B------:R-:W-:Y:S02]  /*54e0*/  IMAD R22, R22, UR11, RZ ;  /* 0x0000000b16167c24 */ /* 0x000fe4000f8e02ff */
[----:B------:R-:W-:Y:S02]  /*54f0*/  IMAD R21, R21, UR11, RZ ;  /* 0x0000000b15157c24 */ /* 0x000fe4000f8e02ff */
[----:B------:R-:W-:Y:S02]  /*5500*/  IMAD R20, R20, UR11, RZ ;  /* 0x0000000b14147c24 */ /* 0x000fe4000f8e02ff */
[----:B------:R-:W-:Y:S02]  /*5510*/  IMAD R19, R19, UR11, RZ ;  /* 0x0000000b13137c24 */ /* 0x000fe4000f8e02ff */
[----:B------:R-:W-:Y:S02]  /*5520*/  IMAD R18, R18, UR11, RZ ;  /* 0x0000000b12127c24 */ /* 0x000fe4000f8e02ff */
        /* <DEDUP_REMOVED lines=19> */
[----:B--2---:R-:W-:-:S05]  /*5660*/  IMAD R27, R27, UR11, RZ ;  /* 0x0000000b1b1b7c24 */ /* 0x004fca000f8e02ff */
        /* <DEDUP_REMOVED lines=56> */
[----:B------:R0:W-:Y:S04]  /*59f0*/  STL [R1], R2 ;  /* 0x0000000201007387 */ /* 0x0001e80000100800 */
[----:B0-----:R-:W5:Y:S01]  /*5a00*/  LDL.LU R2, [R1+0x8bc] ;  /* 0x0008bc0001027983 */ /* 0x001f620000300800 */
[----:B--2---:R-:W-:-:S02]  /*5a10*/  IMAD R9, R9, UR11, RZ ;  /* 0x0000000b09097c24 */ /* 0x004fc4000f8e02ff */
[----:B---3--:R-:W-:Y:S02]  /*5a20*/  IMAD R10, R10, UR11, RZ ;  /* 0x0000000b0a0a7c24 */ /* 0x008fe4000f8e02ff */
[----:B----4-:R-:W-:Y:S02]  /*5a30*/  IMAD R11, R11, UR11, RZ ;  /* 0x0000000b0b0b7c24 */ /* 0x010fe4000f8e02ff */
[----:B-----5:R-:W-:Y:S02]  /*5a40*/  IMAD R12, R12, UR11, RZ ;  /* 0x0000000b0c0c7c24 */ /* 0x020fe4000f8e02ff */
[----:B------:R-:W-:Y:S02]  /*5a50*/  IMAD R13, R13, UR11, RZ ;  /* 0x0000000b0d0d7c24 */ /* 0x000fe4000f8e02ff */
[----:B------:R-:W-:Y:S02]  /*5a60*/  IMAD R14, R14, UR11, RZ ;  /* 0x0000000b0e0e7c24 */ /* 0x000fe4000f8e02ff */
[----:B------:R-:W-:-:S02]  /*5a70*/  IMAD R28, R28, UR11, RZ ;  /* 0x0000000b1c1c7c24 */ /* 0x000fc4000f8e02ff */
[----:B------:R-:W-:Y:S02]  /*5a80*/  IMAD R29, R29, UR11, RZ ;  /* 0x0000000b1d1d7c24 */ /* 0x000fe4000f8e02ff */
[----:B------:R-:W-:-:S05]  /*5a90*/  IMAD R2, R2, UR11, RZ ;  /* 0x0000000b02027c24 */ /* 0x000fca000f8e02ff */
[----:B------:R0:W-:Y:S04]  /*5aa0*/  STL [R1+0x94], R2 ;  /* 0x0000940201007387 */ /* 0x0001e80000100800 */
[----:B0-----:R-:W2:Y:S04]  /*5ab0*/  LDL R2, [R1+0xcc] ;  /* 0x0000cc0001027983 */ /* 0x001ea80000100800 */
[----:B------:R-:W-:Y:S04]  /*5ac0*/  STL [R1+0x89c], R29 ;  /* 0x00089c1d01007387 */ /* 0x000fe80000100800 */
[----:B------:R-:W-:Y:S04]  /*5ad0*/  STL [R1+0x8a0], R28 ;  /* 0x0008a01c01007387 */ /* 0x000fe80000100800 */
[----:B------:R-:W-:Y:S04]  /*5ae0*/  STL [R1+0x8a4], R14 ;  /* 0x0008a40e01007387 */ /* 0x000fe80000100800 */
[----:B------:R-:W-:Y:S04]  /*5af0*/  STL [R1+0x8a8], R13 ;  /* 0x0008a80d01007387 */ /* 0x000fe80000100800 */
[----:B------:R-:W-:Y:S04]  /*5b00*/  STL [R1+0x8ac], R12 ;  /* 0x0008ac0c01007387 */ /* 0x000fe80000100800 */
[----:B------:R0:W-:Y:S04]  /*5b10*/  STL [R1+0x8b0], R11 ;  /* 0x0008b00b01007387 */ /* 0x0001e80000100800 */
[----:B------:R1:W-:Y:S04]  /*5b20*/  STL [R1+0x8b4], R10 ;  /* 0x0008b40a01007387 */ /* 0x0003e80000100800 */
[----:B------:R3:W-:Y:S01]  /*5b30*/  STL [R1+0x8b8], R9 ;  /* 0x0008b80901007387 */ /* 0x0007e20000100800 */
[----:B0-----:R-:W-:-:S02]  /*5b40*/  LEA R11, P3, R3, R16, 0x1 ;  /* 0x00000010030b7211 */ /* 0x001fc400078608ff */
[-C--:B-1----:R-:W-:Y:S02]  /*5b50*/  LEA R10, P2, R0, R16.reuse, 0x1 ;  /* 0x00000010000a7211 */ /* 0x082fe400078408ff */
[----:B---3--:R-:W-:-:S03]  /*5b60*/  LEA R9, P4, R7, R16, 0x1 ;  /* 0x0000001007097211 */ /* 0x008fc600078808ff */
[----:B------:R0:W-:Y:S04]  /*5b70*/  STL [R1+0x69c], R10 ;  /* 0x00069c0a01007387 */ /* 0x0001e80000100800 */
[----:B------:R1:W-:Y:S04]  /*5b80*/  STL [R1+0x6a0], R11 ;  /* 0x0006a00b01007387 */ /* 0x0003e80000100800 */
[----:B------:R3:W-:Y:S01]  /*5b90*/  STL [R1+0x6a4], R9 ;  /* 0x0006a40901007387 */ /* 0x0007e20000100800 */
[-C--:B0-----:R-:W-:Y:S02]  /*5ba0*/  LEA R10, P5, R15, R16.reuse, 0x1 ;  /* 0x000000100f0a7211 */ /* 0x081fe400078a08ff */
[----:B-1----:R-:W-:-:S03]  /*5bb0*/  LEA R11, P6, R18, R16, 0x1 ;  /* 0x00000010120b7211 */ /* 0x002fc600078c08ff */
[----:B------:R0:W-:Y:S01]  /*5bc0*/  STL [R1+0x6a8], R10 ;  /* 0x0006a80a01007387 */ /* 0x0001e20000100800 */
[-C--:B---3--:R-:W-:Y:S02]  /*5bd0*/  LEA R9, P1, R19, R16.reuse, 0x1 ;  /* 0x0000001013097211 */ /* 0x088fe400078208ff */
[----:B------:R-:W-:Y:S01]  /*5be0*/  LEA.HI.X.SX32 R0, R0, R17, 0x1, P2 ;  /* 0x0000001100007211 */ /* 0x000fe200010f0eff */
[----:B0-----:R-:W3:Y:S04]  /*5bf0*/  LDL.LU R10, [R1+0x1c] ;  /* 0x00001c00010a7983 */ /* 0x001ee80000300800 */
[----:B------:R0:W-:Y:S04]  /*5c00*/  STL [R1+0x6ac], R11 ;  /* 0x0006ac0b01007387 */ /* 0x0001e80000100800 */
[----:B------:R1:W-:Y:S04]  /*5c10*/  STL [R1+0x6b0], R9 ;  /* 0x0006b00901007387 */ /* 0x0003e80000100800 */
[----:B0-----:R-:W4:Y:S01]  /*5c20*/  LDL.LU R11, [R1+0x28] ;  /* 0x00002800010b7983 */ /* 0x001f220000300800 */
[----:B-1----:R-:W-:-:S03]  /*5c30*/  LEA R9, P2, R20, R16, 0x1 ;  /* 0x0000001014097211 */ /* 0x002fc600078408ff */
[----:B------:R0:W-:Y:S04]  /*5c40*/  STL [R1+0x68c], R0 ;  /* 0x00068c0001007387 */ /* 0x0001e80000100800 */
[----:B------:R1:W-:Y:S01]  /*5c50*/  STL [R1+0x698], R9 ;  /* 0x0006980901007387 */ /* 0x0003e20000100800 */
[-C--:B0-----:R-:W-:Y:S02]  /*5c60*/  LEA.HI.X.SX32 R0, R3, R17.reuse, 0x1, P3 ;  /* 0x0000001103007211 */ /* 0x081fe400018f0eff */
[----:B------:R-:W-:Y:S02]  /*5c70*/  LEA.HI.X.SX32 R3, R7, R17, 0x1, P4 ;  /* 0x0000001107037211 */ /* 0x000fe400020f0eff */
[-C--:B-1----:R-:W-:Y:S01]  /*5c80*/  LEA R9, P3, R21, R16.reuse, 0x1 ;  /* 0x0000001015097211 */ /* 0x082fe200078608ff */
[----:B------:R0:W-:Y:S04]  /*5c90*/  STL [R1+0x684], R0 ;  /* 0x0006840001007387 */ /* 0x0001e80000100800 */
[----:B------:R-:W-:Y:S04]  /*5ca0*/  STL [R1+0x694], R9 ;  /* 0x0006940901007387 */ /* 0x000fe80000100800 */
[----:B------:R-:W5:Y:S01]  /*5cb0*/  LDL.LU R12, [R1+0x38] ;  /* 0x00003800010c7983 */ /* 0x000f620000300800 */
[----:B0-----:R-:W-:-:S03]  /*5cc0*/  LEA R0, P4, R22, R16, 0x1 ;  /* 0x0000001016007211 */ /* 0x001fc600078808ff */
[----:B------:R0:W-:Y:S01]  /*5cd0*/  STL [R1+0x67c], R3 ;  /* 0x00067c0301007387 */ /* 0x0001e20000100800 */
[----:B------:R-:W-:-:S03]  /*5ce0*/  LEA.HI.X.SX32 R7, R18, R17, 0x1, P6 ;  /* 0x0000001112077211 */ /* 0x000fc600030f0eff */
[----:B------:R1:W-:Y:S04]  /*5cf0*/  STL [R1+0x690], R0 ;  /* 0x0006900001007387 */ /* 0x0003e80000100800 */
[----:B------:R-:W2:Y:S01]  /*5d00*/  LDL.LU R13, [R1+0x3c] ;  /* 0x00003c00010d7983 */ /* 0x000ea20000300800 */
[----:B0-----:R-:W-:Y:S02]  /*5d10*/  LEA.HI.X.SX32 R3, R15, R17, 0x1, P5 ;  /* 0x000000110f037211 */ /* 0x001fe400028f0eff */
[----:B-1----:R-:W-:-:S03]  /*5d20*/  LEA R0, P5, R23, R16, 0x1 ;  /* 0x0000001017007211 */ /* 0x002fc600078a08ff */
[----:B------:R0:W-:Y:S04]  /*5d30*/  STL [R1+0x674], R3 ;  /* 0x0006740301007387 */ /* 0x0001e80000100800 */
[----:B------:R1:W-:Y:S01]  /*5d40*/  STL [R1+0x688], R0 ;  /* 0x0006880001007387 */ /* 0x0003e20000100800 */
[----:B0-----:R-:W-:-:S03]  /*5d50*/  LEA R3, P6, R24, R16, 0x1 ;  /* 0x0000001018037211 */ /* 0x001fc600078c08ff */
[----:B------:R-:W-:Y:S01]  /*5d60*/  STL [R1+0x66c], R7 ;  /* 0x00066c0701007387 */ /* 0x000fe20000100800 */
[----:B-1----:R-:W-:-:S03]  /*5d70*/  LEA.HI.X.SX32 R0, R19, R17, 0x1, P1 ;  /* 0x0000001113007211 */ /* 0x002fc600008f0eff */
[----:B------:R-:W2:Y:S04]  /*5d80*/  LDL.LU R14, [R1+0x44] ;  /* 0x00004400010e7983 */ /* 0x000ea80000300800 */
[----:B------:R0:W-:Y:S04]  /*5d90*/  STL [R1+0x680], R3 ;  /* 0x0006800301007387 */ /* 0x0001e80000100800 */
[----:B------:R1:W-:Y:S04]  /*5da0*/  STL [R1+0x664], R0 ;  /* 0x0006640001007387 */ /* 0x0003e80000100800 */
[----:B------:R-:W2:Y:S01]  /*5db0*/  LDL.LU R28, [R1+0x4c] ;  /* 0x00004c00011c7983 */ /* 0x000ea20000300800 */
[----:B0-----:R-:W-:-:S02]  /*5dc0*/  LEA R3, P1, R25, R16, 0x1 ;  /* 0x0000001019037211 */ /* 0x001fc400078208ff */
[----:B-1----:R-:W-:-:S03]  /*5dd0*/  LEA.HI.X.SX32 R0, R20, R17, 0x1, P2 ;  /* 0x0000001114007211 */ /* 0x002fc600010f0eff */
[----:B------:R0:W-:Y:S04]  /*5de0*/  STL [R1+0x678], R3 ;  /* 0x0006780301007387 */ /* 0x0001e80000100800 */
[----:B------:R-:W2:Y:S01]  /*5df0*/  LDL.LU R20, [R1+0x40] ;  /* 0x0000400001147983 */ /* 0x000ea20000300800 */
[----:B0-----:R-:W-:-:S03]  /*5e00*/  LEA R3, P2, R26, R16, 0x1 ;  /* 0x000000101a037211 */ /* 0x001fc600078408ff */
[----:B------:R0:W-:Y:S04]  /*5e10*/  STL [R1+0x65c], R0 ;  /* 0x00065c0001007387 */ /* 0x0001e80000100800 */
[----:B------:R-:W2:Y:S04]  /*5e20*/  LDL.LU R29, [R1+0x50] ;  /* 0x00005000011d7983 */ /* 0x000ea80000300800 */
[----:B------:R1:W-:Y:S01]  /*5e30*/  STL [R1+0x670], R3 ;  /* 0x0006700301007387 */ /* 0x0003e20000100800 */
[----:B0-----:R-:W-:-:S03]  /*5e40*/  LEA.HI.X.SX32 R0, R21, R17, 0x1, P3 ;  /* 0x0000001115007211 */ /* 0x001fc600018f0eff */
[----:B------:R-:W2:Y:S01]  /*5e50*/  LDL.LU R21, [R1+0x30] ;  /* 0x0000300001157983 */ /* 0x000ea20000300800 */
[----:B-1----:R-:W-:-:S03]  /*5e60*/  LEA R3, P3, R27, R16, 0x1 ;  /* 0x000000101b037211 */ /* 0x002fc600078608ff */
[----:B------:R0:W-:Y:S04]  /*5e70*/  STL [R1+0x654], R0 ;  /* 0x0006540001007387 */ /* 0x0001e80000100800 */
[----:B------:R-:W2:Y:S04]  /*5e80*/  LDL.LU R19, [R1+0x54] ;  /* 0x0000540001137983 */ /* 0x000ea80000300800 */
[----:B------:R-:W-:Y:S01]  /*5e90*/  STL [R1+0x668], R3 ;  /* 0x0006680301007387 */ /* 0x000fe20000100800 */
[----:B0-----:R-:W-:-:S03]  /*5ea0*/  LEA.HI.X.SX32 R0, R22, R17, 0x1, P4 ;  /* 0x0000001116007211 */ /* 0x001fc600020f0eff */
[----:B------:R-:W2:Y:S04]  /*5eb0*/  LDL.LU R22, [R1+0x18] ;  /* 0x0000180001167983 */ /* 0x000ea80000300800 */
[----:B------:R-:W4:Y:S04]  /*5ec0*/  LDL.LU R18, [R1+0x58] ;  /* 0x0000580001127983 */ /* 0x000f280000300800 */
[----:B------:R0:W-:Y:S04]  /*5ed0*/  STL [R1+0x64c], R0 ;  /* 0x00064c0001007387 */ /* 0x0001e80000100800 */
[----:B------:R-:W4:Y:S01]  /*5ee0*/  LDL.LU R15, [R1+0x60] ;  /* 0x00006000010f7983 */ /* 0x000f220000300800 */
[----:B0-----:R-:W-:-:S02]  /*5ef0*/  LEA.HI.X.SX32 R0, R23, R17, 0x1, P5 ;  /* 0x0000001117007211 */ /* 0x001fc400028f0eff */
[----:B------:R-:W-:Y:S02]  /*5f00*/  LEA.HI.X.SX32 R23, R26, R17, 0x1, P2 ;  /* 0x000000111a177211 */ /* 0x000fe400010f0eff */
[-C--:B---3--:R-:W-:Y:S02]  /*5f10*/  LEA R7, P5, R10, R16.reuse, 0x1 ;  /* 0x000000100a077211 */ /* 0x088fe400078a08ff */
[----:B--2---:R-:W-:-:S05]  /*5f20*/  LEA R3, P4, R22, R16, 0x1 ;  /* 0x0000001016037211 */ /* 0x004fca00078808ff */
[----:B------:R0:W-:Y:S04]  /*5f30*/  STL [R1+0x660], R3 ;  /* 0x0006600301007387 */ /* 0x0001e80000100800 */
[----:B------:R1:W-:Y:S01]  /*5f40*/  STL [R1+0x644], R0 ;  /* 0x0006440001007387 */ /* 0x0003e20000100800 */
[----:B0-----:R-:W-:-:S03]  /*5f50*/  LEA.HI.X.SX32 R3, R24, R17, 0x1, P6 ;  /* 0x0000001118037211 */ /* 0x001fc600030f0eff */
[----:B-1----:R-:W2:Y:S04]  /*5f60*/  LDL.LU R0, [R1+0x68] ;  /* 0x0000680001007983 */ /* 0x002ea80000300800 */
[----:B------:R0:W-:Y:S04]  /*5f70*/  STL [R1+0x658], R7 ;  /* 0x0006580701007387 */ /* 0x0001e80000100800 */
[----:B------:R1:W-:Y:S04]  /*5f80*/  STL [R1+0x630], R3 ;  /* 0x0006300301007387 */ /* 0x0003e80000100800 */
[----:B0-----:R-:W3:Y:S01]  /*5f90*/  LDL.LU R7, [R1+0x6c] ;  /* 0x00006c0001077983 */ /* 0x001ee20000300800 */
[----:B----4-:R-:W-:-:S02]  /*5fa0*/  LEA R9, P6, R11, R16, 0x1 ;  /* 0x000000100b097211 */ /* 0x010fc400078c08ff */
[----:B-1----:R-:W-:-:S03]  /*5fb0*/  LEA.HI.X.SX32 R3, R25, R17, 0x1, P1 ;  /* 0x0000001119037211 */ /* 0x002fc600008f0eff */
[----:B------:R0:W-:Y:S04]  /*5fc0*/  STL [R1+0x650], R9 ;  /* 0x0006500901007387 */ /* 0x0001e80000100800 */
[----:B------:R1:W-:Y:S01]  /*5fd0*/  STL [R1+0x584], R3 ;  /* 0x0005840301007387 */ /* 0x0003e20000100800 */
[----:B0-----:R-:W-:-:S03]  /*5fe0*/  LEA R9, P1, R21, R16, 0x1 ;  /* 0x0000001015097211 */ /* 0x001fc600078208ff */
[----:B-1----:R-:W4:Y:S04]  /*5ff0*/  LDL.LU R3, [R1+0x74] ;  /* 0x0000740001037983 */ /* 0x002f280000300800 */
[----:B------:R5:W-:Y:S04]  /*6000*/  STL [R1+0x648], R9 ;  /* 0x0006480901007387 */ /* 0x000be80000100800 */
[----:B------:R-:W-:Y:S01]  /*6010*/  STL [R1+0x580], R23 ;  /* 0x0005801701007387 */ /* 0x000fe20000100800 */
[----:B-----5:R-:W-:-:S05]  /*6020*/  LEA R9, P2, R12, R16, 0x1 ;  /* 0x000000100c097211 */ /* 0x020fca00078408ff */
[----:B------:R0:W-:Y:S01]  /*6030*/  STL [R1+0x634], R9 ;  /* 0x0006340901007387 */ /* 0x0001e20000100800 */
[----:B------:R-:W-:-:S03]  /*6040*/  LEA.HI.X.SX32 R24, R27, R17, 0x1, P3 ;  /* 0x000000111b187211 */ /* 0x000fc600018f0eff */
[----:B0-----:R-:W5:Y:S01]  /*6050*/  LDL.LU R9, [R1+0x78] ;  /* 0x0000780001097983 */ /* 0x001f620000300800 */
[----:B------:R-:W-:-:S03]  /*6060*/  LEA R23, P3, R13, R16, 0x1 ;  /* 0x000000100d177211 */ /* 0x000fc600078608ff */
[----:B------:R0:W-:Y:S04]  /*6070*/  STL [R1+0x4c0], R24 ;  /* 0x0004c01801007387 */ /* 0x0001e80000100800 */
[----:B------:R1:W-:Y:S01]  /*6080*/  STL [R1+0x588], R23 ;  /* 0x0005881701007387 */ /* 0x0003e20000100800 */
[-C--:B0-----:R-:W-:Y:S02]  /*6090*/  LEA.HI.X.SX32 R24, R22, R17.reuse, 0x1, P4 ;  /* 0x0000001116187211 */ /* 0x081fe400020f0eff */
[----:B------:R-:W-:-:S03]  /*60a0*/  LEA.HI.X.SX32 R22, R10, R17, 0x1, P5 ;  /* 0x000000110a167211 */ /* 0x000fc600028f0eff */
[----:B------:R0:W-:Y:S04]  /*60b0*/  STL [R1+0x4c4], R24 ;  /* 0x0004c41801007387 */ /* 0x0001e80000100800 */
[----:B------:R-:W5:Y:S01]  /*60c0*/  LDL.LU R10, [R1+0x88] ;  /* 0x00008800010a7983 */ /* 0x000f620000300800 */
[-C--:B-1----:R-:W-:Y:S02]  /*60d0*/  LEA R23, P4, R20, R16.reuse, 0x1 ;  /* 0x0000001014177211 */ /* 0x082fe400078808ff */
[----:B0-----:R-:W-:-:S03]  /*60e0*/  LEA R24, P5, R14, R16, 0x1 ;  /* 0x000000100e187211 */ /* 0x001fc600078a08ff */
[----:B------:R0:W-:Y:S04]  /*60f0*/  STL [R1+0x58c], R23 ;  /* 0x00058c1701007387 */ /* 0x0001e80000100800 */
[----:B------:R1:W-:Y:S01]  /*6100*/  STL [R1+0x4c8], R22 ;  /* 0x0004c81601007387 */ /* 0x0003e20000100800 */
[----:B0-----:R-:W-:-:S03]  /*6110*/  LEA.HI.X.SX32 R23, R11, R17, 0x1, P6 ;  /* 0x000000110b177211 */ /* 0x001fc600030f0eff */
[----:B------:R-:W-:Y:S01]  /*6120*/  STL [R1+0x590], R24 ;  /* 0x0005901801007387 */ /* 0x000fe20000100800 */
[----:B-1----:R-:W-:-:S03]  /*6130*/  LEA R22, P6, R28, R16, 0x1 ;  /* 0x000000101c167211 */ /* 0x002fc600078c08ff */
[----:B------:R-:W5:Y:S04]  /*6140*/  LDL.LU R11, [R1+0x8c] ;  /* 0x00008c00010b7983 */ /* 0x000f680000300800 */
[----:B------:R0:W-:Y:S04]  /*6150*/  STL [R1+0x4cc], R23 ;  /* 0x0004cc1701007387 */ /* 0x0001e80000100800 */
[----:B------:R1:W-:Y:S01]  /*6160*/  STL [R1+0x594], R22 ;  /* 0x0005941601007387 */ /* 0x0003e20000100800 */
[----:B0-----:R-:W-:Y:S02]  /*6170*/  LEA.HI.X.SX32 R23, R21, R17, 0x1, P1 ;  /* 0x0000001115177211 */ /* 0x001fe400008f0eff */
[----:B-1----:R-:W-:-:S03]  /*6180*/  LEA R22, P1, R29, R16, 0x1 ;  /* 0x000000101d167211 */ /* 0x002fc600078208ff */
[----:B------:R0:W-:Y:S01]  /*6190*/  STL [R1+0x4d0], R23 ;  /* 0x0004d01701007387 */ /* 0x0001e20000100800 */
[----:B------:R-:W-:-:S03]  /*61a0*/  LEA.HI.X.SX32 R21, R12, R17, 0x1, P2 ;  /* 0x000000110c157211 */ /* 0x000fc600010f0eff */
[----:B------:R-:W5:Y:S04]  /*61b0*/  LDL.LU R12, [R1+0x90] ;  /* 0x00009000010c7983 */ /* 0x000f680000300800 */
[----:B------:R1:W-:Y:S01]  /*61c0*/  STL [R1+0x598], R22 ;  /* 0x0005981601007387 */ /* 0x0003e20000100800 */
[----:B0-----:R-:W-:-:S03]  /*61d0*/  LEA R23, P2, R19, R16, 0x1 ;  /* 0x0000001013177211 */ /* 0x001fc600078408ff */
[----:B------:R0:W-:Y:S01]  /*61e0*/  STL [R1+0x4d4], R21 ;  /* 0x0004d41501007387 */ /* 0x0001e20000100800 */
[----:B-1----:R-:W-:-:S03]  /*61f0*/  LEA.HI.X.SX32 R22, R13, R17, 0x1, P3 ;  /* 0x000000110d167211 */ /* 0x002fc600018f0eff */
[----:B------:R-:W-:Y:S01]  /*6200*/  STL [R1+0x59c], R23 ;  /* 0x00059c1701007387 */ /* 0x000fe20000100800 */
[----:B0-----:R-:W-:-:S03]  /*6210*/  LEA R21, P3, R18, R16, 0x1 ;  /* 0x0000001012157211 */ /* 0x001fc600078608ff */
[----:B------:R-:W5:Y:S04]  /*6220*/  LDL.LU R13, [R1+0x84] ;  /* 0x00008400010d7983 */ /* 0x000f680000300800 */
[----:B------:R0:W-:Y:S04]  /*6230*/  STL [R1+0x4d8], R22 ;  /* 0x0004d81601007387 */ /* 0x0001e80000100800 */
[----:B------:R1:W-:Y:S01]  /*6240*/  STL [R1+0x5a0], R21 ;  /* 0x0005a01501007387 */ /* 0x0003e20000100800 */
[-C--:B0-----:R-:W-:Y:S02]  /*6250*/  LEA.HI.X.SX32 R22, R20, R17.reuse, 0x1, P4 ;  /* 0x0000001114167211 */ /* 0x081fe400020f0eff */
[----:B------:R-:W-:-:S02]  /*6260*/  LEA.HI.X.SX32 R20, R14, R17, 0x1, P5 ;  /* 0x000000110e147211 */ /* 0x000fc400028f0eff */
[----:B-1----:R-:W-:Y:S01]  /*6270*/  LEA R21, P4, R15, R16, 0x1 ;  /* 0x000000100f157211 */ /* 0x002fe200078808ff */
[----:B------:R-:W-:Y:S04]  /*6280*/  STL [R1+0x4dc], R22 ;  /* 0x0004dc1601007387 */ /* 0x000fe80000100800 */
[----:B------:R-:W5:Y:S04]  /*6290*/  LDL.LU R14, [R1+0x80] ;  /* 0x00008000010e7983 */ /* 0x000f680000300800 */
[----:B------:R-:W-:Y:S04]  /*62a0*/  STL [R1+0x5a4], R21 ;  /* 0x0005a41501007387 */ /* 0x000fe80000100800 */
[----:B------:R0:W-:Y:S02]  /*62b0*/  STL [R1+0x4e0], R20 ;  /* 0x0004e01401007387 */ /* 0x0001e40000100800 */
[----:B0-----:R-:W-:-:S02]  /*62c0*/  LEA.HI.X.SX32 R20, R28, R17, 0x1, P6 ;  /* 0x000000111c147211 */ /* 0x001fc400030f0eff */
[----:B------:R-:W-:Y:S02]  /*62d0*/  LEA.HI.X.SX32 R18, R18, R17, 0x1, P3 ;  /* 0x0000001112127211 */ /* 0x000fe400018f0eff */
[----:B--2---:R-:W-:-:S05]  /*62e0*/  LEA R22, P5, R0, R16, 0x1 ;  /* 0x0000001000167211 */ /* 0x004fca00078a08ff */
[----:B------:R-:W-:Y:S04]  /*62f0*/  STL [R1+0x5a8], R22 ;  /* 0x0005a81601007387 */ /* 0x000fe80000100800 */
[----:B------:R-:W2:Y:S01]  /*6300*/  LDL.LU R28, [R1+0x7c] ;  /* 0x00007c00011c7983 */ /* 0x000ea20000300800 */
[----:B---3--:R-:W-:-:S03]  /*6310*/  LEA R21, P6, R7, R16, 0x1 ;  /* 0x0000001007157211 */ /* 0x008fc600078c08ff */
[----:B------:R0:W-:Y:S04]  /*6320*/  STL [R1+0x4e4], R20 ;  /* 0x0004e41401007387 */ /* 0x0001e80000100800 */
[----:B------:R4:W-:Y:S01]  /*6330*/  STL [R1+0x5ac], R21 ;  /* 0x0005ac1501007387 */ /* 0x0009e20000100800 */
[----:B0-----:R-:W-:-:S03]  /*6340*/  LEA.HI.X.SX32 R20, R29, R17, 0x1, P1 ;  /* 0x000000111d147211 */ /* 0x001fc600008f0eff */
[----:B------:R-:W3:Y:S04]  /*6350*/  LDL.LU R29, [R1+0x70] ;  /* 0x00007000011d7983 */ /* 0x000ee80000300800 */
[----:B------:R0:W-:Y:S04]  /*6360*/  STL [R1+0x4e8], R20 ;  /* 0x0004e81401007387 */ /* 0x0001e80000100800 */
[----:B------:R-:W3:Y:S01]  /*6370*/  LDL.LU R27, [R1+0x64] ;  /* 0x00006400011b7983 */ /* 0x000ee20000300800 */
[----:B----4-:R-:W-:-:S05]  /*6380*/  LEA R21, P1, R3, R16, 0x1 ;  /* 0x0000001003157211 */ /* 0x010fca00078208ff */
[----:B------:R-:W-:Y:S01]  /*6390*/  STL [R1+0x5b0], R21 ;  /* 0x0005b01501007387 */ /* 0x000fe20000100800 */
[----:B0-----:R-:W-:-:S03]  /*63a0*/  LEA.HI.X.SX32 R20, R19, R17, 0x1, P2 ;  /* 0x0000001113147211 */ /* 0x001fc600010f0eff */
[----:B------:R-:W4:Y:S04]  /*63b0*/  LDL.LU R26, [R1+0x5c] ;  /* 0x00005c00011a7983 */ /* 0x000f280000300800 */
[----:B------:R-:W-:Y:S04]  /*63c0*/  STL [R1+0x4ec], R20 ;  /* 0x0004ec1401007387 */ /* 0x000fe80000100800 */
[----:B------:R-:W4:Y:S01]  /*63d0*/  LDL.LU R25, [R1+0x48] ;  /* 0x0000480001197983 */ /* 0x000f220000300800 */
[----:B-----5:R-:W-:-:S05]  /*63e0*/  LEA R19, P2, R9, R16, 0x1 ;  /* 0x0000001009137211 */ /* 0x020fca00078408ff */
[----:B------:R0:W-:Y:S04]  /*63f0*/  STL [R1+0x5b4], R19 ;  /* 0x0005b41301007387 */ /* 0x0001e80000100800 */
[----:B------:R-:W5:Y:S04]  /*6400*/  LDL.LU R24, [R1+0x34] ;  /* 0x0000340001187983 */ /* 0x000f680000300800 */
[----:B------:R1:W-:Y:S04]  /*6410*/  STL [R1+0x4f0], R18 ;  /* 0x0004f01201007387 */ /* 0x0003e80000100800 */
[----:B------:R-:W4:Y:S01]  /*6420*/  LDL.LU R23, [R1+0x2c] ;  /* 0x00002c0001177983 */ /* 0x000f220000300800 */
[----:B0-----:R-:W-:-:S05]  /*6430*/  LEA R19, P3, R10, R16, 0x1 ;  /* 0x000000100a137211 */ /* 0x001fca00078608ff */
[----:B------:R-:W-:Y:S04]  /*6440*/  STL [R1+0x5b8], R19 ;  /* 0x0005b81301007387 */ /* 0x000fe80000100800 */
[----:B------:R-:W4:Y:S01]  /*6450*/  LDL.LU R22, [R1+0x24] ;  /* 0x0000240001167983 */ /* 0x000f220000300800 */
[-C--:B-1----:R-:W-:Y:S02]  /*6460*/  LEA.HI.X.SX32 R18, R15, R17.reuse, 0x1, P4 ;  /* 0x000000110f127211 */ /* 0x082fe400020f0eff */
[----:B------:R-:W-:-:S03]  /*6470*/  LEA.HI.X.SX32 R0, R0, R17, 0x1, P5 ;  /* 0x0000001100007211 */ /* 0x000fc600028f0eff */
[----:B------:R-:W-:Y:S04]  /*6480*/  STL [R1+0x4f4], R18 ;  /* 0x0004f41201007387 */ /* 0x000fe80000100800 */
[----:B------:R-:W5:Y:S01]  /*6490*/  LDL.LU R21, [R1+0x20] ;  /* 0x0000200001157983 */ /* 0x000f620000300800 */
[----:B------:R-:W-:Y:S02]  /*64a0*/  LEA R15, P4, R11, R16, 0x1 ;  /* 0x000000100b0f7211 */ /* 0x000fe400078808ff */
[----:B------:R-:W-:-:S03]  /*64b0*/  LEA.HI.X.SX32 R7, R7, R17, 0x1, P6 ;  /* 0x0000001107077211 */ /* 0x000fc600030f0eff */
[----:B------:R0:W-:Y:S04]  /*64c0*/  STL [R1+0x5bc], R15 ;  /* 0x0005bc0f01007387 */ /* 0x0001e80000100800 */
[----:B------:R-:W5:Y:S04]  /*64d0*/  LDL.LU R20, [R1+0x14] ;  /* 0x0000140001147983 */ /* 0x000f680000300800 */
[----:B------:R1:W-:Y:S01]  /*64e0*/  STL [R1+0x4f8], R0 ;  /* 0x0004f80001007387 */ /* 0x0003e20000100800 */
[----:B0-----:R-:W-:-:S03]  /*64f0*/  LEA R15, P5, R12, R16, 0x1 ;  /* 0x000000100c0f7211 */ /* 0x001fc600078a08ff */
[----:B-1----:R-:W5:Y:S04]  /*6500*/  LDL.LU R0, [R1+0x10] ;  /* 0x0000100001007983 */ /* 0x002f680000300800 */
[----:B------:R0:W-:Y:S04]  /*6510*/  STL [R1+0x5c0], R15 ;  /* 0x0005c00f01007387 */ /* 0x0001e80000100800 */
[----:B------:R-:W5:Y:S04]  /*6520*/  LDL.LU R19, [R1+0xc] ;  /* 0x00000c0001137983 */ /* 0x000f680000300800 */
[----:B------:R1:W-:Y:S01]  /*6530*/  STL [R1+0x4fc], R7 ;  /* 0x0004fc0701007387 */ /* 0x0003e20000100800 */
[----:B------:R-:W-:-:S03]  /*6540*/  LEA.HI.X.SX32 R9, R9, R17, 0x1, P2 ;  /* 0x0000001109097211 */ /* 0x000fc600010f0eff */
[----:B------:R-:W5:Y:S01]  /*6550*/  LDL.LU R18, [R1+0x8] ;  /* 0x0000080001127983 */ /* 0x000f620000300800 */
[----:B0-----:R-:W-:Y:S02]  /*6560*/  LEA R15, P6, R13, R16, 0x1 ;  /* 0x000000100d0f7211 */ /* 0x001fe400078c08ff */
[----:B-1----:R-:W-:-:S03]  /*6570*/  LEA.HI.X.SX32 R7, R3, R17, 0x1, P1 ;  /* 0x0000001103077211 */ /* 0x002fc600008f0eff */
[----:B------:R0:W-:Y:S01]  /*6580*/  STL [R1+0x5c4], R15 ;  /* 0x0005c40f01007387 */ /* 0x0001e20000100800 */
[----:B------:R-:W-:-:S03]  /*6590*/  LEA.HI.X.SX32 R10, R10, R17, 0x1, P3 ;  /* 0x000000110a0a7211 */ /* 0x000fc600018f0eff */
[----:B0-----:R-:W5:Y:S04]  /*65a0*/  LDL.LU R15, [R1+0x4] ;  /* 0x00000400010f7983 */ /* 0x001f680000300800 */
[----:B------:R0:W-:Y:S01]  /*65b0*/  STL [R1+0x500], R7 ;  /* 0x0005000701007387 */ /* 0x0001e20000100800 */
[----:B------:R-:W-:-:S03]  /*65c0*/  LEA R3, P1, R14, R16, 0x1 ;  /* 0x000000100e037211 */ /* 0x000fc600078208ff */
[----:B0-----:R-:W5:Y:S04]  /*65d0*/  LDL.LU R7, [R1] ;  /* 0x0000000001077983 */ /* 0x001f680000300800 */
[----:B------:R0:W-:Y:S04]  /*65e0*/  STL [R1+0x5c8], R3 ;  /* 0x0005c80301007387 */ /* 0x0001e80000100800 */
[----:B0-----:R-:W5:Y:S04]  /*65f0*/  LDL.LU R3, [R1+0x94] ;  /* 0x0000940001037983 */ /* 0x001f680000300800 */
[----:B------:R2:W-:Y:S01]  /*6600*/  STL [R1+0x504], R9 ;  /* 0x0005040901007387 */ /* 0x0005e20000100800 */
[----:B------:R-:W-:-:S02]  /*6610*/  LEA.HI.X.SX32 R11, R11, R17, 0x1, P4 ;  /* 0x000000110b0b7211 */ /* 0x000fc400020f0eff */
[-C--:B------:R-:W-:Y:S02]  /*6620*/  LEA.HI.X.SX32 R12, R12, R17.reuse, 0x1, P5 ;  /* 0x000000110c0c7211 */ /* 0x080fe400028f0eff */
[-C--:B------:R-:W-:Y:S02]  /*6630*/  LEA.HI.X.SX32 R13, R13, R17.reuse, 0x1, P6 ;  /* 0x000000110d0d7211 */ /* 0x080fe400030f0eff */
[----:B------:R-:W-:Y:S02]  /*6640*/  LEA.HI.X.SX32 R14, R14, R17, 0x1, P1 ;  /* 0x000000110e0e7211 */ /* 0x000fe400008f0eff */
[----:B--2---:R-:W-:-:S05]  /*6650*/  LEA R9, P2, R28, R16, 0x1 ;  /* 0x000000101c097211 */ /* 0x004fca00078408ff */
[----:B------:R0:W-:Y:S04]  /*6660*/  STL [R1+0x5cc], R9 ;  /* 0x0005cc0901007387 */ /* 0x0001e80000100800 */
[----:B0-----:R-:W2:Y:S04]  /*6670*/  LDL.LU R9, [R1+0x8b8] ;  /* 0x0008b80001097983 */ /* 0x001ea80000300800 */
[----:B------:R3:W-:Y:S02]  /*6680*/  STL [R1+0x508], R10 ;  /* 0x0005080a01007387 */ /* 0x0007e40000100800 */
[----:B---3--:R-:W-:-:S05]  /*6690*/  LEA R10, P3, R29, R16, 0x1 ;  /* 0x000000101d0a7211 */ /* 0x008fca00078608ff */
[----:B------:R0:W-:Y:S04]  /*66a0*/  STL [R1+0x5d0], R10 ;  /* 0x0005d00a01007387 */ /* 0x0001e80000100800 */
[----:B0-----:R-:W3:Y:S04]  /*66b0*/  LDL.LU R10, [R1+0x8b4] ;  /* 0x0008b400010a7983 */ /* 0x001ee80000300800 */
[----:B------:R0:W-:Y:S02]  /*66c0*/  STL [R1+0x50c], R11 ;  /* 0x00050c0b01007387 */ /* 0x0001e40000100800 */
[----:B0-----:R-:W-:-:S05]  /*66d0*/  LEA R11, P4, R27, R16, 0x1 ;  /* 0x000000101b0b7211 */ /* 0x001fca00078808ff */
[----:B------:R0:W-:Y:S04]  /*66e0*/  STL [R1+0x5d4], R11 ;  /* 0x0005d40b01007387 */ /* 0x0001e80000100800 */
[----:B0-----:R-:W2:Y:S04]  /*66f0*/  LDL.LU R11, [R1+0x8b0] ;  /* 0x0008b000010b7983 */ /* 0x001ea80000300800 */
[----:B------:R4:W-:Y:S02]  /*6700*/  STL [R1+0x510], R12 ;  /* 0x0005100c01007387 */ /* 0x0009e40000100800 */
[----:B----4-:R-:W-:-:S05]  /*6710*/  LEA R12, P5, R26, R16, 0x1 ;  /* 0x000000101a0c7211 */ /* 0x010fca00078a08ff */
[----:B------:R0:W-:Y:S04]  /*6720*/  STL [R1+0x5d8], R12 ;  /* 0x0005d80c01007387 */ /* 0x0001e80000100800 */
[----:B0-----:R-:W4:Y:S04]  /*6730*/  LDL.LU R12, [R1+0x8ac] ;  /* 0x0008ac00010c7983 */ /* 0x001f280000300800 */
[----:B------:R0:W-:Y:S02]  /*6740*/  STL [R1+0x514], R13 ;  /* 0x0005140d01007387 */ /* 0x0001e40000100800 */
[----:B0-----:R-:W-:-:S05]  /*6750*/  LEA R13, P6, R25, R16, 0x1 ;  /* 0x00000010190d7211 */ /* 0x001fca00078c08ff */
[----:B------:R0:W-:Y:S01]  /*6760*/  STL [R1+0x5dc], R13 ;  /* 0x0005dc0d01007387 */ /* 0x0001e20000100800 */
[----:B------:R-:W-:-:S03]  /*6770*/  LEA.HI.X.SX32 R28, R28, R17, 0x1, P2 ;  /* 0x000000111c1c7211 */ /* 0x000fc600010f0eff */
[----:B0-----:R-:W2:Y:S04]  /*6780*/  LDL.LU R13, [R1+0x8a8] ;  /* 0x0008a800010d7983 */ /* 0x001ea80000300800 */
[----:B------:R5:W-:Y:S02]  /*6790*/  STL [R1+0x518], R14 ;  /* 0x0005180e01007387 */ /* 0x000be40000100800 */
[----:B-----5:R-:W-:-:S05]  /*67a0*/  LEA R14, P1, R24, R16, 0x1 ;  /* 0x00000010180e7211 */ /* 0x020fca00078208ff */
[----:B------:R0:W-:Y:S01]  /*67b0*/  STL [R1+0x5e0], R14 ;  /* 0x0005e00e01007387 */ /* 0x0001e20000100800 */
[----:B------:R-:W-:-:S03]  /*67c0*/  LEA.HI.X.SX32 R29, R29, R17, 0x1, P3 ;  /* 0x000000111d1d7211 */ /* 0x000fc600018f0eff */
[----:B0-----:R-:W5:Y:S04]  /*67d0*/  LDL.LU R14, [R1+0x8a4] ;  /* 0x0008a400010e7983 */ /* 0x001f680000300800 */
[----:B------:R0:W-:Y:S02]  /*67e0*/  STL [R1+0x51c], R28 ;  /* 0x00051c1c01007387 */ /* 0x0001e40000100800 */
[----:B0-----:R-:W-:-:S05]  /*67f0*/  LEA R28, P2, R23, R16, 0x1 ;  /* 0x00000010171c7211 */ /* 0x001fca00078408ff */
[----:B------:R0:W-:Y:S04]  /*6800*/  STL [R1+0x5e4], R28 ;  /* 0x0005e41c01007387 */ /* 0x0001e80000100800 */
[----:B0-----:R-:W2:Y:S04]  /*6810*/  LDL.LU R28, [R1+0x8a0] ;  /* 0x0008a000011c7983 */ /* 0x001ea80000300800 */
[----:B------:R0:W-:Y:S02]  /*6820*/  STL [R1+0x520], R29 ;  /* 0x0005201d01007387 */ /* 0x0001e40000100800 */
[----:B0-----:R-:W-:-:S05]  /*6830*/  LEA R29, P3, R22, R16, 0x1 ;  /* 0x00000010161d7211 */ /* 0x001fca00078608ff */
[----:B------:R0:W-:Y:S04]  /*6840*/  STL [R1+0x5e8], R29 ;  /* 0x0005e81d01007387 */ /* 0x0001e80000100800 */
[----:B0-----:R-:W3:Y:S01]  /*6850*/  LDL.LU R29, [R1+0x89c] ;  /* 0x00089c00011d7983 */ /* 0x001ee20000300800 */
[-C--:B------:R-:W-:Y:S02]  /*6860*/  LEA.HI.X.SX32 R27, R27, R17.reuse, 0x1, P4 ;  /* 0x000000111b1b7211 */ /* 0x080fe400020f0eff */
[----:B------:R-:W-:-:S03]  /*6870*/  LEA.HI.X.SX32 R26, R26, R17, 0x1, P5 ;  /* 0x000000111a1a7211 */ /* 0x000fc600028f0eff */
[----:B------:R0:W-:Y:S01]  /*6880*/  STL [R1+0x524], R27 ;  /* 0x0005241b01007387 */ /* 0x0001e20000100800 */
[----:B------:R-:W-:Y:S02]  /*6890*/  LEA.HI.X.SX32 R24, R24, R17, 0x1, P1 ;  /* 0x0000001118187211 */ /* 0x000fe400008f0eff */
[----:B0-----:R-:W-:-:S05]  /*68a0*/  LEA R27, P4, R21, R16, 0x1 ;  /* 0x00000010151b7211 */ /* 0x001fca00078808ff */
[----:B------:R0:W-:Y:S04]  /*68b0*/  STL [R1+0x5ec], R27 ;  /* 0x0005ec1b01007387 */ /* 0x0001e80000100800 */
[----:B------:R1:W-:Y:S01]  /*68c0*/  STL [R1+0x528], R26 ;  /* 0x0005281a01007387 */ /* 0x0003e20000100800 */
[-C--:B0-----:R-:W-:Y:S02]  /*68d0*/  LEA R27, P5, R20, R16.reuse, 0x1 ;  /* 0x00000010141b7211 */ /* 0x081fe400078a08ff */
[----:B-1----:R-:W-:Y:S02]  /*68e0*/  LEA.HI.X.SX32 R26, R25, R17, 0x1, P6 ;  /* 0x00000011191a7211 */ /* 0x002fe400030f0eff */
[-C--:B------:R-:W-:Y:S01]  /*68f0*/  LEA R25, P6, R0, R16.reuse, 0x1 ;  /* 0x0000001000197211 */ /* 0x080fe200078c08ff */
[----:B------:R-:W-:Y:S04]  /*6900*/  STL [R1+0x5f0], R27 ;  /* 0x0005f01b01007387 */ /* 0x000fe80000100800 */
[----:B------:R0:W-:Y:S04]  /*6910*/  STL [R1+0x52c], R26 ;  /* 0x00052c1a01007387 */ /* 0x0001e80000100800 */
[----:B------:R1:W-:Y:S04]  /*6920*/  STL [R1+0x5f4], R25 ;  /* 0x0005f41901007387 */ /* 0x0003e80000100800 */
[----:B------:R1:W-:Y:S01]  /*6930*/  STL [R1+0x530], R24 ;  /* 0x0005301801007387 */ /* 0x0003e20000100800 */
[----:B0-----:R-:W-:-:S02]  /*6940*/  LEA R26, P1, R19, R16, 0x1 ;  /* 0x00000010131a7211 */ /* 0x001fc400078208ff */
[-C--:B-1----:R-:W-:Y:S02]  /*6950*/  LEA.HI.X.SX32 R25, R23, R17.reuse, 0x1, P2 ;  /* 0x0000001117197211 */ /* 0x082fe400010f0eff */
[-C--:B------:R-:W-:Y:S02]  /*6960*/  LEA.HI.X.SX32 R23, R22, R17.reuse, 0x1, P3 ;  /* 0x0000001116177211 */ /* 0x080fe400018f0eff */
[-C--:B------:R-:W-:Y:S01]  /*6970*/  LEA R24, P2, R18, R16.reuse, 0x1 ;  /* 0x0000001012187211 */ /* 0x080fe200078408ff */
[----:B------:R-:W-:Y:S01]  /*6980*/  STL [R1+0x5f8], R26 ;  /* 0x0005f81a01007387 */ /* 0x000fe20000100800 */
[-C--:B------:R-:W-:Y:S02]  /*6990*/  LEA R22, P3, R15, R16.reuse, 0x1 ;  /* 0x000000100f167211 */ /* 0x080fe400078608ff */
[----:B------:R-:W-:Y:S01]  /*69a0*/  LEA.HI.X.SX32 R21, R21, R17, 0x1, P4 ;  /* 0x0000001115157211 */ /* 0x000fe200020f0eff */
[----:B------:R-:W-:Y:S04]  /*69b0*/  STL [R1+0x534], R25 ;  /* 0x0005341901007387 */ /* 0x000fe80000100800 */
[----:B------:R-:W-:Y:S04]  /*69c0*/  STL [R1+0x5fc], R24 ;  /* 0x0005fc1801007387 */ /* 0x000fe80000100800 */
[----:B------:R0:W-:Y:S04]  /*69d0*/  STL [R1+0x538], R23 ;  /* 0x0005381701007387 */ /* 0x0001e80000100800 */
[----:B------:R1:W-:Y:S04]  /*69e0*/  STL [R1+0x600], R22 ;  /* 0x0006001601007387 */ /* 0x0003e80000100800 */
[----:B------:R1:W-:Y:S01]  /*69f0*/  STL [R1+0x53c], R21 ;  /* 0x00053c1501007387 */ /* 0x0003e20000100800 */
[----:B0-----:R-:W-:-:S02]  /*6a00*/  LEA R23, P4, R7, R16, 0x1 ;  /* 0x0000001007177211 */ /* 0x001fc400078808ff */
[----:B-1----:R-:W-:-:S03]  /*6a10*/  LEA.HI.X.SX32 R22, R20, R17, 0x1, P5 ;  /* 0x0000001114167211 */ /* 0x002fc600028f0eff */
[----:B------:R-:W-:Y:S01]  /*6a20*/  STL [R1+0x604], R23 ;  /* 0x0006041701007387 */ /* 0x000fe20000100800 */
[----:B------:R-:W-:-:S03]  /*6a30*/  LEA R21, P5, R3, R16, 0x1 ;  /* 0x0000001003157211 */ /* 0x000fc600078a08ff */
[----:B------:R-:W-:Y:S01]  /*6a40*/  STL [R1+0x540], R22 ;  /* 0x0005401601007387 */ /* 0x000fe20000100800 */
[----:B------:R-:W-:-:S03]  /*6a50*/  LEA.HI.X.SX32 R20, R0, R17, 0x1, P6 ;  /* 0x0000001100147211 */ /* 0x000fc600030f0eff */
[----:B------:R-:W4:Y:S01]  /*6a60*/  LDL.LU R0, [R1+0xcc] ;  /* 0x0000cc0001007983 */ /* 0x000f220000300800 */
[----:B------:R-:W-:-:S03]  /*6a70*/  LEA.HI.X.SX32 R19, R19, R17, 0x1, P1 ;  /* 0x0000001113137211 */ /* 0x000fc600008f0eff */
[----:B------:R-:W-:Y:S01]  /*6a80*/  STL [R1+0x608], R21 ;  /* 0x0006081501007387 */ /* 0x000fe20000100800 */
[----:B------:R-:W-:-:S03]  /*6a90*/  LEA.HI.X.SX32 R18, R18, R17, 0x1, P2 ;  /* 0x0000001112127211 */ /* 0x000fc600010f0eff */
[----:B------:R2:W-:Y:S01]  /*6aa0*/  STL [R1+0x544], R20 ;  /* 0x0005441401007387 */ /* 0x0005e20000100800 */
[-C--:B------:R-:W-:Y:S02]  /*6ab0*/  LEA.HI.X.SX32 R15, R15, R17.reuse, 0x1, P3 ;  /* 0x000000110f0f7211 */ /* 0x080fe400018f0eff */
[-C--:B------:R-:W-:Y:S02]  /*6ac0*/  LEA.HI.X.SX32 R7, R7, R17.reuse, 0x1, P4 ;  /* 0x0000001107077211 */ /* 0x080fe400020f0eff */
[----:B------:R-:W-:Y:S01]  /*6ad0*/  LEA.HI.X.SX32 R3, R3, R17, 0x1, P5 ;  /* 0x0000001103037211 */ /* 0x000fe200028f0eff */
[----:B------:R-:W-:Y:S02]  /*6ae0*/  IMAD R8, R8, UR11, RZ ;  /* 0x0000000b08087c24 */ /* 0x000fe4000f8e02ff */
[----:B------:R-:W-:Y:S02]  /*6af0*/  IMAD R6, R6, UR11, RZ ;  /* 0x0000000b06067c24 */ /* 0x000fe4000f8e02ff */
[----:B------:R-:W-:-:S02]  /*6b00*/  IMAD R5, R5, UR11, RZ ;  /* 0x0000000b05057c24 */ /* 0x000fc4000f8e02ff */
[----:B------:R-:W-:Y:S01]  /*6b10*/  IMAD R4, R4, UR11, RZ ;  /* 0x0000000b04047c24 */ /* 0x000fe2000f8e02ff */
[----:B------:R-:W-:Y:S01]  /*6b20*/  LEA R2, P0, R2, UR12, 0x1 ;  /* 0x0000000c02027c11 */ /* 0x000fe2000f8008ff */
[----:B------:R-:W-:Y:S01]  /*6b30*/  ULEA.HI UR5, UR5, UR4, URZ, 0x7 ;  /* 0x0000000405057291 */ /* 0x000fe2000f8f38ff */
[----:B------:R-:W0:Y:S01]  /*6b40*/  LDCU UR11, c[0x0][0x3a8] ;  /* 0x00007500ff0b77ac */ /* 0x000e220008000800 */
[-C--:B--2---:R-:W-:Y:S02]  /*6b50*/  LEA R20, P1, R28, R16.reuse, 0x1 ;  /* 0x000000101c147211 */ /* 0x084fe400078208ff */
[----:B---3--:R-:W-:-:S05]  /*6b60*/  LEA R21, P6, R29, R16, 0x1 ;  /* 0x000000101d157211 */ /* 0x008fca00078c08ff */
[----:B------:R-:W-:Y:S04]  /*6b70*/  STL [R1+0x60c], R21 ;  /* 0x00060c1501007387 */ /* 0x000fe80000100800 */
[----:B------:R5:W-:Y:S04]  /*6b80*/  STL [R1+0x548], R19 ;  /* 0x0005481301007387 */ /* 0x000be80000100800 */
[----:B------:R-:W-:Y:S01]  /*6b90*/  STL [R1+0x610], R20 ;  /* 0x0006101401007387 */ /* 0x000fe20000100800 */
[----:B-----5:R-:W-:-:S03]  /*6ba0*/  LEA R19, P2, R14, R16, 0x1 ;  /* 0x000000100e137211 */ /* 0x020fc600078408ff */
[----:B------:R1:W-:Y:S04]  /*6bb0*/  STL [R1+0x54c], R18 ;  /* 0x00054c1201007387 */ /* 0x0003e80000100800 */
[----:B------:R-:W-:Y:S04]  /*6bc0*/  STL [R1+0x614], R19 ;  /* 0x0006141301007387 */ /* 0x000fe80000100800 */
[----:B------:R4:W-:Y:S01]  /*6bd0*/  STL [R1+0x550], R15 ;  /* 0x0005500f01007387 */ /* 0x0009e20000100800 */
[----:B-1----:R-:W-:-:S05]  /*6be0*/  LEA R18, P3, R13, R16, 0x1 ;  /* 0x000000100d127211 */ /* 0x002fca00078608ff */
[----:B------:R-:W-:Y:S01]  /*6bf0*/  STL [R1+0x618], R18 ;  /* 0x0006181201007387 */ /* 0x000fe20000100800 */
[----:B----4-:R-:W-:-:S03]  /*6c00*/  LEA R15, P4, R12, R16, 0x1 ;  /* 0x000000100c0f7211 */ /* 0x010fc600078808ff */
[----:B------:R1:W-:Y:S04]  /*6c10*/  STL [R1+0x554], R7 ;  /* 0x0005540701007387 */ /* 0x0003e80000100800 */
[----:B------:R2:W-:Y:S01]  /*6c20*/  STL [R1+0x61c], R15 ;  /* 0x00061c0f01007387 */ /* 0x0005e20000100800 */
[----:B-1----:R-:W-:-:S03]  /*6c30*/  LEA R7, P5, R11, R16, 0x1 ;  /* 0x000000100b077211 */ /* 0x002fc600078a08ff */
[----:B------:R1:W-:Y:S01]  /*6c40*/  STL [R1+0x558], R3 ;  /* 0x0005580301007387 */ /* 0x0003e20000100800 */
[----:B--2---:R-:W-:-:S03]  /*6c50*/  LEA.HI.X.SX32 R15, R29, R17, 0x1, P6 ;  /* 0x000000111d0f7211 */ /* 0x004fc600030f0eff */
[----:B------:R2:W-:Y:S04]  /*6c60*/  STL [R1+0x620], R7 ;  /* 0x0006200701007387 */ /* 0x0005e80000100800 */
[----:B------:R3:W-:Y:S01]  /*6c70*/  STL [R1+0x55c], R15 ;  /* 0x00055c0f01007387 */ /* 0x0007e20000100800 */
[----:B-1----:R-:W-:Y:S02]  /*6c80*/  LEA R3, P6, R10, R16, 0x1 ;  /* 0x000000100a037211 */ /* 0x002fe400078c08ff */
[----:B--2---:R-:W-:-:S03]  /*6c90*/  LEA.HI.X.SX32 R7, R28, R17, 0x1, P1 ;  /* 0x000000111c077211 */ /* 0x004fc600008f0eff */
[----:B------:R-:W-:Y:S01]  /*6ca0*/  STL [R1+0x624], R3 ;  /* 0x0006240301007387 */ /* 0x000fe20000100800 */
[----:B---3--:R-:W-:-:S03]  /*6cb0*/  LEA R15, P1, R9, R16, 0x1 ;  /* 0x00000010090f7211 */ /* 0x008fc600078208ff */
[----:B------:R-:W-:Y:S04]  /*6cc0*/  STL [R1+0x560], R7 ;  /* 0x0005600701007387 */ /* 0x000fe80000100800 */
[----:B------:R1:W-:Y:S02]  /*6cd0*/  STL [R1+0x628], R15 ;  /* 0x0006280f01007387 */ /* 0x0003e40000100800 */
[----:B-1----:R-:W1:Y:S01]  /*6ce0*/  S2R R15, SR_TID.X ;  /* 0x00000000000f7919 */ /* 0x002e620000002100 */
[-C--:B------:R-:W-:Y:S02]  /*6cf0*/  LEA.HI.X.SX32 R3, R14, R17.reuse, 0x1, P2 ;  /* 0x000000110e037211 */ /* 0x080fe400010f0eff */
[-C--:B------:R-:W-:Y:S02]  /*6d00*/  LEA R7, P2, R8, R16.reuse, 0x1 ;  /* 0x0000001008077211 */ /* 0x080fe400078408ff */
[----:B------:R-:W-:Y:S01]  /*6d10*/  LEA.HI.X.SX32 R13, R13, R17, 0x1, P3 ;  /* 0x000000110d0d7211 */ /* 0x000fe200018f0eff */
[----:B------:R2:W-:Y:S04]  /*6d20*/  STL [R1+0x564], R3 ;  /* 0x0005640301007387 */ /* 0x0005e80000100800 */
[----:B------:R3:W-:Y:S01]  /*6d30*/  STL [R1+0x638], R7 ;  /* 0x0006380701007387 */ /* 0x0007e20000100800 */
[----:B--2---:R-:W-:-:S03]  /*6d40*/  LEA R3, P3, R6, R16, 0x1 ;  /* 0x0000001006037211 */ /* 0x004fc600078608ff */
[----:B------:R-:W-:Y:S01]  /*6d50*/  STL [R1+0x568], R13 ;  /* 0x0005680d01007387 */ /* 0x000fe20000100800 */
[----:B---3--:R-:W-:-:S03]  /*6d60*/  LEA.HI.X.SX32 R7, R12, R17, 0x1, P4 ;  /* 0x000000110c077211 */ /* 0x008fc600020f0eff */
[----:B------:R2:W-:Y:S01]  /*6d70*/  STL [R1+0x63c], R3 ;  /* 0x00063c0301007387 */ /* 0x0005e20000100800 */
[----:B------:R-:W-:-:S03]  /*6d80*/  LEA R12, P4, R5, R16, 0x1 ;  /* 0x00000010050c7211 */ /* 0x000fc600078808ff */
[----:B------:R3:W-:Y:S01]  /*6d90*/  STL [R1+0x56c], R7 ;  /* 0x00056c0701007387 */ /* 0x0007e20000100800 */
[-C--:B------:R-:W-:Y:S02]  /*6da0*/  LEA.HI.X.SX32 R10, R10, R17.reuse, 0x1, P6 ;  /* 0x000000110a0a7211 */ /* 0x080fe400030f0eff */
[----:B--2---:R-:W-:Y:S01]  /*6db0*/  LEA.HI.X.SX32 R3, R11, R17, 0x1, P5 ;  /* 0x000000110b037211 */ /* 0x004fe200028f0eff */
[----:B------:R-:W-:Y:S01]  /*6dc0*/  STL [R1+0x640], R12 ;  /* 0x0006400c01007387 */ /* 0x000fe20000100800 */
[----:B---3--:R-:W-:-:S03]  /*6dd0*/  LEA R7, P5, R4, R16, 0x1 ;  /* 0x0000001004077211 */ /* 0x008fc600078a08ff */
[----:B------:R2:W-:Y:S04]  /*6de0*/  STL [R1+0x570], R3 ;  /* 0x0005700301007387 */ /* 0x0005e80000100800 */
[----:B------:R3:W-:Y:S01]  /*6df0*/  STL [R1+0x62c], R7 ;  /* 0x00062c0701007387 */ /* 0x0007e20000100800 */
[----:B-1----:R-:W-:Y:S02]  /*6e00*/  SHF.R.U32.HI R18, RZ, 0x8, R15 ;  /* 0x00000008ff127819 */ /* 0x002fe4000001160f */
[-C--:B--2---:R-:W-:Y:S01]  /*6e10*/  LEA.HI.X.SX32 R3, R9, R17.reuse, 0x1, P1 ;  /* 0x0000001109037211 */ /* 0x084fe200008f0eff */
[----:B------:R-:W-:Y:S01]  /*6e20*/  STL [R1+0x4b4], R10 ;  /* 0x0004b40a01007387 */ /* 0x000fe20000100800 */
[----:B---3--:R-:W-:-:S03]  /*6e30*/  LEA.HI.X.SX32 R7, R8, R17, 0x1, P2 ;  /* 0x0000001108077211 */ /* 0x008fc600010f0eff */
[----:B------:R-:W-:Y:S01]  /*6e40*/  STL [R1+0x4b8], R3 ;  /* 0x0004b80301007387 */ /* 0x000fe20000100800 */
[----:B------:R-:W-:-:S03]  /*6e50*/  SGXT.U32 R18, R18, 0x1 ;  /* 0x000000011212781a */ /* 0x000fc60000000000 */
[----:B------:R1:W-:Y:S01]  /*6e60*/  STL [R1+0x574], R7 ;  /* 0x0005740701007387 */ /* 0x0003e20000100800 */
[----:B------:R-:W-:Y:S01]  /*6e70*/  LOP3.LUT R19, R18, 0x78, RZ, 0xfc, !PT ;  /* 0x0000007812137812 */ /* 0x000fe200078efcff */
[----:B-1----:R-:W1:Y:S01]  /*6e80*/  S2R R7, SR_TID.X ;  /* 0x0000000000077919 */ /* 0x002e620000002100 */
[----:B------:R-:W2:Y:S01]  /*6e90*/  S2R R18, SR_TID.X ;  /* 0x0000000000127919 */ /* 0x000ea20000002100 */
[-C--:B------:R-:W-:Y:S02]  /*6ea0*/  LEA.HI.X.SX32 R6, R6, R17.reuse, 0x1, P3 ;  /* 0x0000001106067211 */ /* 0x080fe400018f0eff */
[-C--:B------:R-:W-:Y:S02]  /*6eb0*/  LEA.HI.X.SX32 R3, R5, R17.reuse, 0x1, P4 ;  /* 0x0000001105037211 */ /* 0x080fe400020f0eff */
[----:B------:R-:W-:Y:S01]  /*6ec0*/  LEA.HI.X.SX32 R4, R4, R17, 0x1, P5 ;  /* 0x0000001104047211 */ /* 0x000fe200028f0eff */
[----:B------:R-:W-:Y:S01]  /*6ed0*/  STL [R1+0x578], R6 ;  /* 0x0005780601007387 */ /* 0x000fe20000100800 */
[----:B------:R-:W-:-:S03]  /*6ee0*/  SHF.R.U32.HI R15, RZ, 0x8, R15 ;  /* 0x00000008ff0f7819 */ /* 0x000fc6000001160f */
[----:B------:R-:W-:Y:S01]  /*6ef0*/  STL [R1+0x57c], R3 ;  /* 0x00057c0301007387 */ /* 0x000fe20000100800 */
[----:B------:R-:W-:-:S03]  /*6f00*/  SGXT.U32 R15, R15, 0x1 ;  /* 0x000000010f0f781a */ /* 0x000fc60000000000 */
[----:B------:R1:W-:Y:S01]  /*6f10*/  STL [R1+0x4bc], R4 ;  /* 0x0004bc0401007387 */ /* 0x0003e20000100800 */
[----:B------:R-:W-:-:S03]  /*6f20*/  LOP3.LUT R15, R15, 0x76, RZ, 0xfc, !PT ;  /* 0x000000760f0f7812 */ /* 0x000fc600078efcff */
[----:B------:R-:W-:Y:S01]  /*6f30*/  STL [R1+0x4a0], RZ ;  /* 0x0004a0ff01007387 */ /* 0x000fe20000100800 */
[----:B-1----:R-:W-:-:S05]  /*6f40*/  IMAD.SHL.U32 R4, R7, 0x100, RZ ;  /* 0x0000010007047824 */ /* 0x002fca00078e00ff */
[----:B------:R1:W-:Y:S02]  /*6f50*/  STL [R1+0x7a8], R4 ;  /* 0x0007a80401007387 */ /* 0x0003e40000100800 */
[----:B-1----:R-:W-:Y:S01]  /*6f60*/  IMAD R4, R19, UR14, RZ ;  /* 0x0000000e13047c24 */ /* 0x002fe2000f8e02ff */
[--C-:B--2---:R-:W-:Y:S01]  /*6f70*/  SHF.R.U32.HI R19, RZ, 0x8, R18.reuse ;  /* 0x00000008ff137819 */ /* 0x104fe20000011612 */
[----:B------:R-:W-:Y:S01]  /*6f80*/  IMAD R4, R15, UR14, RZ ;  /* 0x0000000e0f047c24 */ /* 0x000fe2000f8e02ff */
[--C-:B------:R-:W-:Y:S02]  /*6f90*/  SHF.R.U32.HI R15, RZ, 0x8, R18.reuse ;  /* 0x00000008ff0f7819 */ /* 0x100fe40000011612 */
[----:B------:R-:W-:Y:S02]  /*6fa0*/  SGXT.U32 R19, R19, 0x1 ;  /* 0x000000011313781a */ /* 0x000fe40000000000 */
[----:B------:R-:W-:Y:S02]  /*6fb0*/  SHF.R.U32.HI R18, RZ, 0x8, R18 ;  /* 0x00000008ff127819 */ /* 0x000fe40000011612 */
[----:B------:R-:W-:-:S02]  /*6fc0*/  LOP3.LUT R20, R19, 0x74, RZ, 0xfc, !PT ;  /* 0x0000007413147812 */ /* 0x000fc400078efcff */
[----:B------:R-:W-:-:S03]  /*6fd0*/  SGXT.U32 R18, R18, 0x1 ;  /* 0x000000011212781a */ /* 0x000fc60000000000 */
[----:B------:R-:W-:Y:S01]  /*6fe0*/  IMAD R5, R20, UR14, RZ ;  /* 0x0000000e14057c24 */ /* 0x000fe2000f8e02ff */
[C---:B------:R-:W-:Y:S02]  /*6ff0*/  LOP3.LUT R21, R18.reuse, 0x70, RZ, 0xfc, !PT ;  /* 0x0000007012157812 */ /* 0x040fe400078efcff */
[----:B------:R-:W-:Y:S02]  /*7000*/  LOP3.LUT R20, R18, 0x6e, RZ, 0xfc, !PT ;  /* 0x0000006e12147812 */ /* 0x000fe400078efcff */
[----:B------:R-:W1:Y:S01]  /*7010*/  S2R R18, SR_TID.X ;  /* 0x0000000000127919 */ /* 0x000e620000002100 */
[----:B------:R-:W-:Y:S02]  /*7020*/  LOP3.LUT R19, R19, 0x72, RZ, 0xfc, !PT ;  /* 0x0000007213137812 */ /* 0x000fe400078efcff */
[----:B------:R-:W-:-:S03]  /*7030*/  SGXT.U32 R15, R15, 0x1 ;  /* 0x000000010f0f781a */ /* 0x000fc60000000000 */
[----:B------:R-:W-:Y:S01]  /*7040*/  IMAD R4, R19, UR14, RZ ;  /* 0x0000000e13047c24 */ /* 0x000fe2000f8e02ff */
[----:B------:R-:W-:Y:S01]  /*7050*/  LOP3.LUT R19, R15, 0x6c, RZ, 0xfc, !PT ;  /* 0x0000006c0f137812 */ /* 0x000fe200078efcff */
[----:B------:R-:W-:Y:S01]  /*7060*/  IMAD R4, R21, UR14, RZ ;  /* 0x0000000e15047c24 */ /* 0x000fe2000f8e02ff */
[----:B------:R-:W-:-:S03]  /*7070*/  LOP3.LUT R15, R15, 0x6a, RZ, 0xfc, !PT ;  /* 0x0000006a0f0f7812 */ /* 0x000fc600078efcff */
[----:B------:R-:W-:Y:S02]  /*7080*/  IMAD R4, R19, UR14, RZ ;  /* 0x0000000e13047c24 */ /* 0x000fe4000f8e02ff */
[----:B------:R-:W-:Y:S02]  /*7090*/  IMAD R4, R15, UR14, RZ ;  /* 0x0000000e0f047c24 */ /* 0x000fe4000f8e02ff */
[----:B------:R-:W-:Y:S01]  /*70a0*/  IMAD R5, R20, UR14, RZ ;  /* 0x0000000e14057c24 */ /* 0x000fe2000f8e02ff */
[--C-:B-1----:R-:W-:Y:S02]  /*70b0*/  SHF.R.U32.HI R19, RZ, 0x8, R18.reuse ;  /* 0x00000008ff137819 */ /* 0x102fe40000011612 */
[--C-:B------:R-:W-:Y:S02]  /*70c0*/  SHF.R.U32.HI R15, RZ, 0x8, R18.reuse ;  /* 0x00000008ff0f7819 */ /* 0x100fe40000011612 */
[----:B------:R-:W-:Y:S02]  /*70d0*/  SGXT.U32 R19, R19, 0x1 ;  /* 0x000000011313781a */ /* 0x000fe40000000000 */
[----:B------:R-:W-:-:S02]  /*70e0*/  SHF.R.U32.HI R18, RZ, 0x8, R18 ;  /* 0x00000008ff127819 */ /* 0x000fc40000011612 */
[----:B------:R-:W-:Y:S02]  /*70f0*/  LOP3.LUT R20, R19, 0x68, RZ, 0xfc, !PT ;  /* 0x0000006813147812 */ /* 0x000fe400078efcff */
        /* <DEDUP_REMOVED lines=31> */
[----:B------:R-:W-:Y:S01]  /*72f0*/  IMAD R4, R15, UR14, RZ ;  /* 0x0000000e0f047c24 */ /* 0x000fe2000f8e02ff */
[----:B------:R-:W-:Y:S01]  /*7300*/  STL [R1+0x4a4], RZ ;  /* 0x0004a4ff01007387 */ /* 0x000fe20000100800 */
[----:B------:R-:W-:-:S03]  /*7310*/  IMAD R5, R20, UR14, RZ ;  /* 0x0000000e14057c24 */ /* 0x000fc6000f8e02ff */
[----:B------:R-:W-:Y:S04]  /*7320*/  STL [R1+0x4a8], RZ ;  /* 0x0004a8ff01007387 */ /* 0x000fe80000100800 */
[----:B------:R-:W-:Y:S01]  /*7330*/  STL [R1+0x4ac], RZ ;  /* 0x0004acff01007387 */ /* 0x000fe20000100800 */
[--C-:B-1----:R-:W-:Y:S02]  /*7340*/  SHF.R.U32.HI R19, RZ, 0x8, R18.reuse ;  /* 0x00000008ff137819 */ /* 0x102fe40000011612 */
[--C-:B------:R-:W-:Y:S02]  /*7350*/  SHF.R.U32.HI R15, RZ, 0x8, R18.reuse ;  /* 0x00000008ff0f7819 */ /* 0x100fe40000011612 */
[----:B------:R-:W-:Y:S02]  /*7360*/  SGXT.U32 R19, R19, 0x1 ;  /* 0x000000011313781a */ /* 0x000fe40000000000 */
[----:B------:R-:W-:Y:S01]  /*7370*/  SHF.R.U32.HI R18, RZ, 0x8, R18 ;  /* 0x00000008ff127819 */ /* 0x000fe20000011612 */
[----:B------:R-:W-:Y:S01]  /*7380*/  STL [R1+0x490], RZ ;  /* 0x000490ff01007387 */ /* 0x000fe20000100800 */
[----:B------:R-:W-:-:S02]  /*7390*/  LOP3.LUT R20, R19, 0x50, RZ, 0xfc, !PT ;  /* 0x0000005013147812 */ /* 0x000fc400078efcff */
[----:B------:R-:W-:Y:S01]  /*73a0*/  SGXT.U32 R18, R18, 0x1 ;  /* 0x000000011212781a */ /* 0x000fe20000000000 */
[----:B------:R-:W-:Y:S02]  /*73b0*/  STL [R1+0x494], RZ ;  /* 0x000494ff01007387 */ /* 0x000fe40000100800 */
[----:B------:R-:W-:Y:S02]  /*73c0*/  IMAD R5, R20, UR14, RZ ;  /* 0x0000000e14057c24 */ /* 0x000fe4000f8e02ff */
[----:B------:R-:W-:Y:S01]  /*73d0*/  STL [R1+0x498], RZ ;  /* 0x000498ff01007387 */ /* 0x000fe20000100800 */
[----:B------:R-:W-:-:S03]  /*73e0*/  LOP3.LUT R21, R18, 0x4c, RZ, 0xfc, !PT ;  /* 0x0000004c12157812 */ /* 0x000fc600078efcff */
[----:B------:R-:W-:Y:S01]  /*73f0*/  STL [R1+0x49c], RZ ;  /* 0x00049cff01007387 */ /* 0x000fe20000100800 */
[----:B------:R-:W-:-:S03]  /*7400*/  LOP3.LUT R20, R18, 0x4a, RZ, 0xfc, !PT ;  /* 0x0000004a12147812 */ /* 0x000fc600078efcff */
[----:B------:R-:W-:Y:S04]  /*7410*/  STL [R1+0x460], RZ ;  /* 0x000460ff01007387 */ /* 0x000fe80000100800 */
[----:B------:R-:W-:Y:S01]  /*7420*/  STL [R1+0x464], RZ ;  /* 0x000464ff01007387 */ /* 0x000fe20000100800 */
[----:B------:R-:W-:-:S03]  /*7430*/  LOP3.LUT R19, R19, 0x4e, RZ, 0xfc, !PT ;  /* 0x0000004e13137812 */ /* 0x000fc600078efcff */
[----:B------:R-:W-:Y:S01]  /*7440*/  STL [R1+0x468], RZ ;  /* 0x000468ff01007387 */ /* 0x000fe20000100800 */
[----:B------:R-:W1:Y:S03]  /*7450*/  S2R R18, SR_TID.X ;  /* 0x0000000000127919 */ /* 0x000e660000002100 */
[----:B------:R-:W-:Y:S01]  /*7460*/  STL [R1+0x46c], RZ ;  /* 0x00046cff01007387 */ /* 0x000fe20000100800 */
[----:B------:R-:W-:-:S03]  /*7470*/  SGXT.U32 R15, R15, 0x1 ;  /* 0x000000010f0f781a */ /* 0x000fc60000000000 */
[----:B------:R-:W-:Y:S04]  /*7480*/  STL [R1+0x450], RZ ;  /* 0x000450ff01007387 */ /* 0x000fe80000100800 */
[----:B------:R-:W-:Y:S04]  /*7490*/  STL [R1+0x454], RZ ;  /* 0x000454ff01007387 */ /* 0x000fe80000100800 */
[----:B------:R-:W-:Y:S01]  /*74a0*/  STL [R1+0x458], RZ ;  /* 0x000458ff01007387 */ /* 0x000fe20000100800 */
[----:B------:R-:W-:-:S03]  /*74b0*/  IMAD R4, R19, UR14, RZ ;  /* 0x0000000e13047c24 */ /* 0x000fc6000f8e02ff */
[----:B------:R-:W-:Y:S01]  /*74c0*/  STL [R1+0x45c], RZ ;  /* 0x00045cff01007387 */ /* 0x000fe20000100800 */
[----:B------:R-:W-:-:S03]  /*74d0*/  LOP3.LUT R19, R15, 0x48, RZ, 0xfc, !PT ;  /* 0x000000480f137812 */ /* 0x000fc600078efcff */
[----:B------:R-:W-:Y:S01]  /*74e0*/  STL [R1+0x3e0], RZ ;  /* 0x0003e0ff01007387 */ /* 0x000fe20000100800 */
[----:B------:R-:W-:-:S03]  /*74f0*/  LOP3.LUT R15, R15, 0x46, RZ, 0xfc, !PT ;  /* 0x000000460f0f7812 */ /* 0x000fc600078efcff */
[----:B------:R-:W-:Y:S04]  /*7500*/  STL [R1+0x3e4], RZ ;  /* 0x0003e4ff01007387 */ /* 0x000fe80000100800 */
[----:B------:R-:W-:Y:S04]  /*7510*/  STL [R1+0x3e8], RZ ;  /* 0x0003e8ff01007387 */ /* 0x000fe80000100800 */
[----:B------:R-:W-:Y:S01]  /*7520*/  STL [R1+0x3ec], RZ ;  /* 0x0003ecff01007387 */ /* 0x000fe20000100800 */
[----:B------:R-:W-:-:S03]  /*7530*/  IMAD R4, R21, UR14, RZ ;  /* 0x0000000e15047c24 */ /* 0x000fc6000f8e02ff */
[----:B------:R-:W-:Y:S01]  /*7540*/  STL [R1+0x3c0], RZ ;  /* 0x0003c0ff01007387 */ /* 0x000fe20000100800 */
[----:B------:R-:W-:-:S03]  /*7550*/  IMAD R4, R19, UR14, RZ ;  /* 0x0000000e13047c24 */ /* 0x000fc6000f8e02ff */
[----:B------:R-:W-:Y:S01]  /*7560*/  STL [R1+0x3c4], RZ ;  /* 0x0003c4ff01007387 */ /* 0x000fe20000100800 */
[----:B------:R-:W-:-:S03]  /*7570*/  IMAD R4, R15, UR14, RZ ;  /* 0x0000000e0f047c24 */ /* 0x000fc6000f8e02ff */
[----:B------:R-:W-:Y:S04]  /*7580*/  STL [R1+0x3c8], RZ ;  /* 0x0003c8ff01007387 */ /* 0x000fe80000100800 */
[----:B------:R-:W-:Y:S04]  /*7590*/  STL [R1+0x3cc], RZ ;  /* 0x0003ccff01007387 */ /* 0x000fe80000100800 */
[----:B------:R-:W-:Y:S04]  /*75a0*/  STL [R1+0x350], RZ ;  /* 0x000350ff01007387 */ /* 0x000fe80000100800 */
[----:B------:R-:W-:Y:S04]  /*75b0*/  STL [R1+0x354], RZ ;  /* 0x000354ff01007387 */ /* 0x000fe80000100800 */
[----:B------:R-:W-:Y:S01]  /*75c0*/  STL [R1+0x358], RZ ;  /* 0x000358ff01007387 */ /* 0x000fe20000100800 */
[----:B------:R-:W2:Y:S03]  /*75d0*/  S2R R15, SR_TID.X ;  /* 0x00000000000f7919 */ /* 0x000ea60000002100 */
[----:B------:R-:W-:Y:S04]  /*75e0*/  STL [R1+0x35c], RZ ;  /* 0x00035cff01007387 */ /* 0x000fe80000100800 */
        /* <DEDUP_REMOVED lines=10> */
[----:B------:R-:W-:Y:S01]  /*7690*/  STL [R1+0x478], RZ ;  /* 0x000478ff01007387 */ /* 0x000fe20000100800 */
[----:B-1----:R-:W-:-:S03]  /*76a0*/  SHF.R.U32.HI R19, RZ, 0x8, R18 ;  /* 0x00000008ff137819 */ /* 0x002fc60000011612 */
[----:B------:R-:W-:Y:S04]  /*76b0*/  STL [R1+0x47c], RZ ;  /* 0x00047cff01007387 */ /* 0x000fe80000100800 */
[----:B------:R-:W-:Y:S04]  /*76c0*/  STL [R1+0x420], RZ ;  /* 0x000420ff01007387 */ /* 0x000fe80000100800 */
[----:B------:R-:W-:Y:S04]  /*76d0*/  STL [R1+0x424], RZ ;  /* 0x000424ff01007387 */ /* 0x000fe80000100800 */
[----:B------:R-:W-:Y:S01]  /*76e0*/  STL [R1+0x428], RZ ;  /* 0x000428ff01007387 */ /* 0x000fe20000100800 */
[----:B------:R-:W-:-:S03]  /*76f0*/  SGXT.U32 R19, R19, 0x1 ;  /* 0x000000011313781a */ /* 0x000fc60000000000 */
[----:B------:R-:W-:Y:S04]  /*7700*/  STL [R1+0x42c], RZ ;  /* 0x00042cff01007387 */ /* 0x000fe80000100800 */
[----:B------:R-:W-:Y:S04]  /*7710*/  STL [R1+0x410], RZ ;  /* 0x000410ff01007387 */ /* 0x000fe80000100800 */
[----:B------:R-:W-:Y:S01]  /*7720*/  STL [R1+0x414], RZ ;  /* 0x000414ff01007387 */ /* 0x000fe20000100800 */
[----:B------:R-:W-:-:S03]  /*7730*/  IMAD R5, R20, UR14, RZ ;  /* 0x0000000e14057c24 */ /* 0x000fc6000f8e02ff */
[----:B------:R-:W-:Y:S01]  /*7740*/  STL [R1+0x418], RZ ;  /* 0x000418ff01007387 */ /* 0x000fe20000100800 */
[----:B------:R-:W-:-:S03]  /*7750*/  SHF.R.U32.HI R18, RZ, 0x8, R18 ;  /* 0x00000008ff127819 */ /* 0x000fc60000011612 */
[----:B------:R-:W-:Y:S01]  /*7760*/  STL [R1+0x41c], RZ ;  /* 0x00041cff01007387 */ /* 0x000fe20000100800 */
[----:B------:R-:W-:-:S03]  /*7770*/  LOP3.LUT R21, R19, 0x44, RZ, 0xfc, !PT ;  /* 0x0000004413157812 */ /* 0x000fc600078efcff */
[----:B------:R-:W-:Y:S01]  /*7780*/  STL [R1+0x390], RZ ;  /* 0x000390ff01007387 */ /* 0x000fe20000100800 */
[----:B------:R-:W-:-:S03]  /*7790*/  LOP3.LUT R20, R19, 0x42, RZ, 0xfc, !PT ;  /* 0x0000004213147812 */ /* 0x000fc600078efcff */
[----:B------:R-:W-:Y:S01]  /*77a0*/  STL [R1+0x394], RZ ;  /* 0x000394ff01007387 */ /* 0x000fe20000100800 */
[----:B------:R-:W-:-:S03]  /*77b0*/  LOP3.LUT R19, R19, 0x40, RZ, 0xfc, !PT ;  /* 0x0000004013137812 */ /* 0x000fc600078efcff */
[----:B------:R-:W-:Y:S01]  /*77c0*/  STL [R1+0x398], RZ ;  /* 0x000398ff01007387 */ /* 0x000fe20000100800 */
[----:B------:R-:W-:-:S03]  /*77d0*/  SGXT.U32 R18, R18, 0x1 ;  /* 0x000000011212781a */ /* 0x000fc60000000000 */
[----:B------:R-:W-:Y:S04]  /*77e0*/  STL [R1+0x39c], RZ ;  /* 0x00039cff01007387 */ /* 0x000fe80000100800 */
[----:B------:R-:W-:Y:S01]  /*77f0*/  STL [R1+0x380], RZ ;  /* 0x000380ff01007387 */ /* 0x000fe20000100800 */
[----:B------:R-:W-:-:S03]  /*7800*/  IMAD R5, R20, UR14, RZ ;  /* 0x0000000e14057c24 */ /* 0x000fc6000f8e02ff */
[----:B------:R-:W-:Y:S01]  /*7810*/  STL [R1+0x384], RZ ;  /* 0x000384ff01007387 */ /* 0x000fe20000100800 */
[----:B------:R-:W-:-:S03]  /*7820*/  IMAD R4, R19, UR14, RZ ;  /* 0x0000000e13047c24 */ /* 0x000fc6000f8e02ff */
[----:B------:R-:W-:Y:S01]  /*7830*/  STL [R1+0x388], RZ ;  /* 0x000388ff01007387 */ /* 0x000fe20000100800 */
[----:B------:R-:W-:-:S03]  /*7840*/  LOP3.LUT R20, R18, 0x3e, RZ, 0xfc, !PT ;  /* 0x0000003e12147812 */ /* 0x000fc600078efcff */
[----:B------:R-:W-:Y:S01]  /*7850*/  STL [R1+0x38c], RZ ;  /* 0x00038cff01007387 */ /* 0x000fe20000100800 */
[----:B------:R-:W-:-:S03]  /*7860*/  LOP3.LUT R19, R18, 0x3c, RZ, 0xfc, !PT ;  /* 0x0000003c12137812 */ /* 0x000fc600078efcff */
[----:B------:R-:W-:Y:S01]  /*7870*/  STL [R1+0x310], RZ ;  /* 0x000310ff01007387 */ /* 0x000fe20000100800 */
[----:B--2---:R-:W-:-:S03]  /*7880*/  SHF.R.U32.HI R18, RZ, 0x8, R15 ;  /* 0x00000008ff127819 */ /* 0x004fc6000001160f */
[----:B------:R-:W-:Y:S04]  /*7890*/  STL [R1+0x314], RZ ;  /* 0x000314ff01007387 */ /* 0x000fe80000100800 */
[----:B------:R-:W-:Y:S01]  /*78a0*/  STL [R1+0x318], RZ ;  /* 0x000318ff01007387 */ /* 0x000fe20000100800 */
[----:B------:R-:W-:-:S03]  /*78b0*/  SGXT.U32 R18, R18, 0x1 ;  /* 0x000000011212781a */ /* 0x000fc60000000000 */
[----:B------:R-:W-:Y:S04]  /*78c0*/  STL [R1+0x31c], RZ ;  /* 0x00031cff01007387 */ /* 0x000fe80000100800 */
[----:B------:R-:W-:Y:S01]  /*78d0*/  STL [R1+0x300], RZ ;  /* 0x000300ff01007387 */ /* 0x000fe20000100800 */
[----:B------:R-:W-:-:S03]  /*78e0*/  SHF.R.U32.HI R15, RZ, 0x8, R15 ;  /* 0x00000008ff0f7819 */ /* 0x000fc6000001160f */
        /* <DEDUP_REMOVED lines=24> */
[----:B------:R-:W1:Y:S03]  /*7a70*/  S2R R15, SR_TID.X ;  /* 0x00000000000f7919 */ /* 0x000e660000002100 */
[----:B------:R-:W-:Y:S04]  /*7a80*/  STL [R1+0x3bc], RZ ;  /* 0x0003bcff01007387 */ /* 0x000fe80000100800 */
[----:B------:R-:W-:Y:S04]  /*7a90*/  STL [R1+0x3a0], RZ ;  /* 0x0003a0ff01007387 */ /* 0x000fe80000100800 */
[----:B------:R-:W-:Y:S04]  /*7aa0*/  STL [R1+0x3a4], RZ ;  /* 0x0003a4ff01007387 */ /* 0x000fe80000100800 */
[----:B------:R-:W-:Y:S04]  /*7ab0*/  STL [R1+0x3a8], RZ ;  /* 0x0003a8ff01007387 */ /* 0x000fe80000100800 */
        /* <DEDUP_REMOVED lines=22> */
[----:B------:R-:W-:-:S03]  /*7c20*/  LEA.HI.X.SX32 R3, R0, UR13, 0x1, P0 ;  /* 0x0000000d00037c11 */ /* 0x000fc600080f0eff */
[----:B------:R-:W-:Y:S01]  /*7c30*/  STL [R1+0x40c], RZ ;  /* 0x00040cff01007387 */ /* 0x000fe20000100800 */
[----:B------:R-:W-:-:S03]  /*7c40*/  LOP3.LUT R0, R7, 0x7f, RZ, 0xc0, !PT ;  /* 0x0000007f07007812 */ /* 0x000fc600078ec0ff */
[----:B------:R-:W-:Y:S04]  /*7c50*/  STL [R1+0x3f0], RZ ;  /* 0x0003f0ff01007387 */ /* 0x000fe80000100800 */
[----:B------:R-:W-:Y:S04]  /*7c60*/  STL [R1+0x3f4], RZ ;  /* 0x0003f4ff01007387 */ /* 0x000fe80000100800 */
[----:B------:R-:W-:Y:S01]  /*7c70*/  STL [R1+0x3f8], RZ ;  /* 0x0003f8ff01007387 */ /* 0x000fe20000100800 */
[----:B-1----:R-:W-:-:S03]  /*7c80*/  SHF.R.U32.HI R15, RZ, 0x8, R15 ;  /* 0x00000008ff0f7819 */ /* 0x002fc6000001160f */
[----:B------:R-:W-:Y:S04]  /*7c90*/  STL [R1+0x3fc], RZ ;  /* 0x0003fcff01007387 */ /* 0x000fe80000100800 */
[----:B------:R-:W-:Y:S01]  /*7ca0*/  STL [R1+0x370], RZ ;  /* 0x000370ff01007387 */ /* 0x000fe20000100800 */
[----:B------:R-:W-:-:S03]  /*7cb0*/  IMAD R0, R0, UR7, RZ ;  /* 0x0000000700007c24 */ /* 0x000fc6000f8e02ff */
        /* <DEDUP_REMOVED lines=8> */
[----:B------:R-:W-:-:S03]  /*7d40*/  SHF.R.S32.HI R4, RZ, 0x1f, R0 ;  /* 0x0000001fff047819 */ /* 0x000fc60000011400 */
[----:B------:R-:W-:Y:S01]  /*7d50*/  STL [R1+0x36c], RZ ;  /* 0x00036cff01007387 */ /* 0x000fe20000100800 */
[----:B------:R-:W-:Y:S01]  /*7d60*/  IMAD R6, R20, UR14, RZ ;  /* 0x0000000e14067c24 */ /* 0x000fe2000f8e02ff */
[----:B------:R-:W-:Y:S02]  /*7d70*/  LOP3.LUT R15, R15, 0x30, RZ, 0xfc, !PT ;  /* 0x000000300f0f7812 */ /* 0x000fe400078efcff */
[----:B------:R-:W-:Y:S01]  /*7d80*/  STL [R1+0x2f0], RZ ;  /* 0x0002f0ff01007387 */ /* 0x000fe20000100800 */
[----:B------:R-:W-:-:S03]  /*7d90*/  IMAD R6, R19, UR14, RZ ;  /* 0x0000000e13067c24 */ /* 0x000fc6000f8e02ff */
[----:B------:R-:W-:Y:S01]  /*7da0*/  STL [R1+0x2f4], RZ ;  /* 0x0002f4ff01007387 */ /* 0x000fe20000100800 */
[----:B--2---:R-:W-:-:S03]  /*7db0*/  SHF.R.U32.HI R19, RZ, 0x8, R18 ;  /* 0x00000008ff137819 */ /* 0x004fc60000011612 */
[----:B------:R-:W-:Y:S01]  /*7dc0*/  STL [R1+0x2f8], RZ ;  /* 0x0002f8ff01007387 */ /* 0x000fe20000100800 */
[----:B------:R-:W-:-:S03]  /*7dd0*/  SHF.L.U64.HI R4, R0, 0x1, R4 ;  /* 0x0000000100047819 */ /* 0x000fc60000010204 */
[----:B------:R-:W-:Y:S01]  /*7de0*/  STL [R1+0x2fc], RZ ;  /* 0x0002fcff01007387 */ /* 0x000fe20000100800 */
[----:B------:R-:W-:-:S03]  /*7df0*/  IMAD.SHL.U32 R0, R0, 0x2, RZ ;  /* 0x0000000200007824 */ /* 0x000fc600078e00ff */
[----:B------:R-:W-:Y:S01]  /*7e00*/  STL [R1+0x2d0], RZ ;  /* 0x0002d0ff01007387 */ /* 0x000fe20000100800 */
[----:B------:R-:W-:-:S03]  /*7e10*/  IMAD R0, R15, UR14, RZ ;  /* 0x0000000e0f007c24 */ /* 0x000fc6000f8e02ff */
[----:B------:R-:W-:Y:S01]  /*7e20*/  STL [R1+0x2d4], RZ ;  /* 0x0002d4ff01007387 */ /* 0x000fe20000100800 */
[----:B------:R-:W-:-:S03]  /*7e30*/  SGXT.U32 R19, R19, 0x1 ;  /* 0x000000011313781a */ /* 0x000fc60000000000 */
[----:B------:R-:W-:Y:S01]  /*7e40*/  STL [R1+0x2d8], RZ ;  /* 0x0002d8ff01007387 */ /* 0x000fe20000100800 */
[----:B------:R-:W-:-:S03]  /*7e50*/  SHF.R.U32.HI R15, RZ, 0x8, R18 ;  /* 0x00000008ff0f7819 */ /* 0x000fc60000011612 */
[----:B------:R-:W-:Y:S01]  /*7e60*/  STL [R1+0x2dc], RZ ;  /* 0x0002dcff01007387 */ /* 0x000fe20000100800 */
[----:B------:R-:W-:-:S03]  /*7e70*/  SHF.R.U32.HI R18, RZ, 0x8, R18 ;  /* 0x00000008ff127819 */ /* 0x000fc60000011612 */
[----:B------:R-:W-:Y:S01]  /*7e80*/  STL [R1+0x2b0], RZ ;  /* 0x0002b0ff01007387 */ /* 0x000fe20000100800 */
[----:B------:R-:W-:-:S03]  /*7e90*/  LOP3.LUT R20, R19, 0x2e, RZ, 0xfc, !PT ;  /* 0x0000002e13147812 */ /* 0x000fc600078efcff */
[----:B------:R-:W-:Y:S01]  /*7ea0*/  STL [R1+0x2b4], RZ ;  /* 0x0002b4ff01007387 */ /* 0x000fe20000100800 */
[----:B------:R-:W-:-:S03]  /*7eb0*/  SGXT.U32 R18, R18, 0x1 ;  /* 0x000000011212781a */ /* 0x000fc60000000000 */
[----:B------:R-:W-:Y:S04]  /*7ec0*/  STL [R1+0x2b8], RZ ;  /* 0x0002b8ff01007387 */ /* 0x000fe80000100800 */
[----:B------:R-:W-:Y:S04]  /*7ed0*/  STL [R1+0x2bc], RZ ;  /* 0x0002bcff01007387 */ /* 0x000fe80000100800 */
[----:B------:R-:W-:Y:S04]  /*7ee0*/  STL [R1+0x2a0], RZ ;  /* 0x0002a0ff01007387 */ /* 0x000fe80000100800 */
[----:B------:R-:W-:Y:S04]  /*7ef0*/  STL [R1+0x2a4], RZ ;  /* 0x0002a4ff01007387 */ /* 0x000fe80000100800 */
[----:B------:R-:W-:Y:S01]  /*7f00*/  STL [R1+0x2a8], RZ ;  /* 0x0002a8ff01007387 */ /* 0x000fe20000100800 */
[----:B------:R-:W-:-:S03]  /*7f10*/  LOP3.LUT R21, R18, 0x2a, RZ, 0xfc, !PT ;  /* 0x0000002a12157812 */ /* 0x000fc600078efcff */
[----:B------:R-:W-:Y:S04]  /*7f20*/  STL [R1+0x2ac], RZ ;  /* 0x0002acff01007387 */ /* 0x000fe80000100800 */
[----:B------:R1:W-:Y:S01]  /*7f30*/  STL [R1+0x3d0], R4 ;  /* 0x0003d00401007387 */ /* 0x0003e20000100800 */
[----:B------:R-:W-:Y:S02]  /*7f40*/  LOP3.LUT R19, R19, 0x2c, RZ, 0xfc, !PT ;  /* 0x0000002c13137812 */ /* 0x000fe400078efcff */
[----:B------:R-:W-:Y:S01]  /*7f50*/  SGXT.U32 R15, R15, 0x1 ;  /* 0x000000010f0f781a */ /* 0x000fe20000000000 */
[----:B-1----:R-:W-:Y:S01]  /*7f60*/  IMAD R4, R20, UR14, RZ ;  /* 0x0000000e14047c24 */ /* 0x002fe2000f8e02ff */
[----:B------:R-:W-:Y:S02]  /*7f70*/  LOP3.LUT R20, R18, 0x28, RZ, 0xfc, !PT ;  /* 0x0000002812147812 */ /* 0x000fe400078efcff */
[----:B------:R-:W1:Y:S01]  /*7f80*/  S2R R18, SR_TID.X ;  /* 0x0000000000127919 */ /* 0x000e620000002100 */
[----:B------:R-:W-:Y:S01]  /*7f90*/  IMAD R0, R19, UR14, RZ ;  /* 0x0000000e13007c24 */ /* 0x000fe2000f8e02ff */
[----:B------:R-:W-:-:S02]  /*7fa0*/  LOP3.LUT R19, R15, 0x26, RZ, 0xfc, !PT ;  /* 0x000000260f137812 */ /* 0x000fc400078efcff */
[----:B------:R-:W-:Y:S01]  /*7fb0*/  LOP3.LUT R15, R15, 0x24, RZ, 0xfc, !PT ;  /* 0x000000240f0f7812 */ /* 0x000fe200078efcff */
[----:B------:R-:W-:Y:S02]  /*7fc0*/  IMAD R0, R21, UR14, RZ ;  /* 0x0000000e15007c24 */ /* 0x000fe4000f8e02ff */
[----:B------:R-:W-:Y:S02]  /*7fd0*/  IMAD R0, R19, UR14, RZ ;  /* 0x0000000e13007c24 */ /* 0x000fe4000f8e02ff */
[----:B------:R-:W-:Y:S02]  /*7fe0*/  IMAD R0, R15, UR14, RZ ;  /* 0x0000000e0f007c24 */ /* 0x000fe4000f8e02ff */
[----:B------:R-:W2:Y:S01]  /*7ff0*/  S2R R15, SR_TID.X ;  /* 0x00000000000f7919 */ /* 0x000ea20000002100 */
[----:B------:R-:W-:Y:S01]  /*8000*/  IMAD R4, R20, UR14, RZ ;  /* 0x0000000e14047c24 */ /* 0x000fe2000f8e02ff */
[----:B-1----:R-:W-:-:S04]  /*8010*/  SHF.R.U32.HI R19, RZ, 0x8, R18 ;  /* 0x00000008ff137819 */ /* 0x002fc80000011612 */
[----:B------:R-:W-:Y:S02]  /*8020*/  SGXT.U32 R19, R19, 0x1 ;  /* 0x000000011313781a */ /* 0x000fe40000000000 */
[----:B------:R-:W-:Y:S02]  /*8030*/  SHF.R.U32.HI R18, RZ, 0x8, R18 ;  /* 0x00000008ff127819 */ /* 0x000fe40000011612 */
[C---:B------:R-:W-:Y:S02]  /*8040*/  LOP3.LUT R21, R19.reuse, 0x22, RZ, 0xfc, !PT ;  /* 0x0000002213157812 */ /* 0x040fe400078efcff */
[C---:B------:R-:W-:Y:S02]  /*8050*/  LOP3.LUT R20, R19.reuse, 0x20, RZ, 0xfc, !PT ;  /* 0x0000002013147812 */ /* 0x040fe400078efcff */
[----:B------:R-:W-:Y:S02]  /*8060*/  LOP3.LUT R19, R19, 0x1e, RZ, 0xfc, !PT ;  /* 0x0000001e13137812 */ /* 0x000fe400078efcff */
[----:B------:R-:W-:Y:S01]  /*8070*/  SGXT.U32 R18, R18, 0x1 ;  /* 0x000000011212781a */ /* 0x000fe20000000000 */
[----:B------:R-:W-:-:S02]  /*8080*/  IMAD R4, R20, UR14, RZ ;  /* 0x0000000e14047c24 */ /* 0x000fc4000f8e02ff */
[----:B------:R-:W-:Y:S01]  /*8090*/  IMAD R0, R19, UR14, RZ ;  /* 0x0000000e13007c24 */ /* 0x000fe2000f8e02ff */
[C---:B------:R-:W-:Y:S02]  /*80a0*/  LOP3.LUT R20, R18.reuse, 0x1c, RZ, 0xfc, !PT ;  /* 0x0000001c12147812 */ /* 0x040fe400078efcff */
[----:B------:R-:W-:Y:S02]  /*80b0*/  LOP3.LUT R19, R18, 0x1a, RZ, 0xfc, !PT ;  /* 0x0000001a12137812 */ /* 0x000fe400078efcff */
[----:B--2---:R-:W-:Y:S01]  /*80c0*/  SHF.R.U32.HI R18, RZ, 0x8, R15 ;  /* 0x00000008ff127819 */ /* 0x004fe2000001160f */
[----:B------:R-:W-:-:S03]  /*80d0*/  IMAD R4, R20, UR14, RZ ;  /* 0x0000000e14047c24 */ /* 0x000fc6000f8e02ff */
[----:B------:R-:W-:Y:S01]  /*80e0*/  SGXT.U32 R18, R18, 0x1 ;  /* 0x000000011212781a */ /* 0x000fe20000000000 */
[----:B------:R-:W-:Y:S01]  /*80f0*/  IMAD R0, R19, UR14, RZ ;  /* 0x0000000e13007c24 */ /* 0x000fe2000f8e02ff */
        /* <DEDUP_REMOVED lines=9> */
[----:B------:R-:W-:Y:S01]  /*8190*/  SHF.R.U32.HI R15, RZ, 0x8, R7 ;  /* 0x00000008ff0f7819 */ /* 0x000fe20000011607 */
[----:B------:R-:W-:-:S03]  /*81a0*/  IMAD R4, R19, UR14, RZ ;  /* 0x0000000e13047c24 */ /* 0x000fc6000f8e02ff */
[----:B------:R-:W-:Y:S01]  /*81b0*/  SGXT.U32 R15, R15, 0x1 ;  /* 0x000000010f0f781a */ /* 0x000fe20000000000 */
[----:B------:R-:W-:Y:S01]  /*81c0*/  IMAD R0, R18, UR14, RZ ;  /* 0x0000000e12007c24 */ /* 0x000fe2000f8e02ff */
[----:B------:R-:W-:Y:S02]  /*81d0*/  SHF.R.U32.HI R7, RZ, 0x8, R7 ;  /* 0x00000008ff077819 */ /* 0x000fe40000011607 */
[C---:B------:R-:W-:Y:S02]  /*81e0*/  LOP3.LUT R19, R15.reuse, 0xe, RZ, 0xfc, !PT ;  /* 0x0000000e0f137812 */ /* 0x040fe400078efcff */
[C---:B------:R-:W-:Y:S02]  /*81f0*/  LOP3.LUT R18, R15.reuse, 0xc, RZ, 0xfc, !PT ;  /* 0x0000000c0f127812 */ /* 0x040fe400078efcff */
[----:B------:R-:W-:Y:S01]  /*8200*/  LOP3.LUT R15, R15, 0xa, RZ, 0xfc, !PT ;  /* 0x0000000a0f0f7812 */ /* 0x000fe200078efcff */
[----:B------:R-:W-:Y:S01]  /*8210*/  IMAD R5, R21, UR14, RZ ;  /* 0x0000000e15057c24 */ /* 0x000fe2000f8e02ff */
[----:B------:R-:W-:Y:S01]  /*8220*/  SGXT.U32 R7, R7, 0x1 ;  /* 0x000000010707781a */ /* 0x000fe20000000000 */
[----:B------:R-:W-:-:S02]  /*8230*/  IMAD R5, R20, UR14, RZ ;  /* 0x0000000e14057c24 */ /* 0x000fc4000f8e02ff */
[----:B------:R-:W-:Y:S01]  /*8240*/  IMAD R5, R19, UR14, RZ ;  /* 0x0000000e13057c24 */ /* 0x000fe2000f8e02ff */
[C---:B------:R-:W-:Y:S01]  /*8250*/  LOP3.LUT R19, R7.reuse, 0x8, RZ, 0xfc, !PT ;  /* 0x0000000807137812 */ /* 0x040fe200078efcff */
[----:B------:R-:W-:Y:S01]  /*8260*/  IMAD R4, R18, UR14, RZ ;  /* 0x0000000e12047c24 */ /* 0x000fe2000f8e02ff */
[----:B------:R-:W-:Y:S01]  /*8270*/  LOP3.LUT R18, R7, 0x6, RZ, 0xfc, !PT ;  /* 0x0000000607127812 */ /* 0x000fe200078efcff */
[----:B------:R-:W-:Y:S01]  /*8280*/  IMAD R0, R15, UR14, RZ ;  /* 0x0000000e0f007c24 */ /* 0x000fe2000f8e02ff */
[C---:B------:R-:W-:Y:S02]  /*8290*/  LOP3.LUT R15, R7.reuse, 0x4, RZ, 0xfc, !PT ;  /* 0x00000004070f7812 */ /* 0x040fe400078efcff */
[----:B------:R-:W-:Y:S01]  /*82a0*/  LOP3.LUT R7, R7, 0x2, RZ, 0xfc, !PT ;  /* 0x0000000207077812 */ /* 0x000fe200078efcff */
[----:B------:R-:W-:Y:S02]  /*82b0*/  IMAD R0, R19, UR14, RZ ;  /* 0x0000000e13007c24 */ /* 0x000fe4000f8e02ff */
[----:B------:R-:W-:-:S02]  /*82c0*/  IMAD R5, R18, UR14, RZ ;  /* 0x0000000e12057c24 */ /* 0x000fc4000f8e02ff */
[----:B------:R-:W-:Y:S02]  /*82d0*/  IMAD R4, R15, UR14, RZ ;  /* 0x0000000e0f047c24 */ /* 0x000fe4000f8e02ff */
[----:B------:R-:W-:Y:S01]  /*82e0*/  IMAD R0, R7, UR14, RZ ;  /* 0x0000000e07007c24 */ /* 0x000fe2000f8e02ff */
[----:B0-----:R-:W-:-:S12]  /*82f0*/  USHF.R.S32.HI UR5, URZ, 0x7, UR5 ;  /* 0x00000007ff057899 */ /* 0x001fd80008011405 */
.L_x_2:
[----:B------:R-:W0:Y:S01]  /*8300*/  S2R R4, SR_TID.X ;  /* 0x0000000000047919 */ /* 0x000e220000002100 */
[----:B------:R-:W1:Y:S01]  /*8310*/  LDCU UR4, c[0x0][0x3a8] ;  /* 0x00007500ff0477ac */ /* 0x000e620008000800 */
[----:B------:R-:W-:Y:S01]  /*8320*/  PRMT R15, RZ, 0x7610, R15 ;  /* 0x00007610ff0f7816 */ /* 0x000fe2000000000f */
[----:B------:R-:W2:Y:S01]  /*8330*/  S2R R0, SR_TID.X ;  /* 0x0000000000007919 */ /* 0x000ea20000002100 */
[----:B------:R-:W-:Y:S01]  /*8340*/  PRMT R9, RZ, 0x7610, R9 ;  /* 0x00007610ff097816 */ /* 0x000fe20000000009 */
[----:B------:R-:W3:Y:S01]  /*8350*/  LDCU UR6, c[0x0][0x3a8] ;  /* 0x00007500ff0677ac */ /* 0x000ee20008000800 */
[----:B------:R-:W4:Y:S01]  /*8360*/  S2R R8, SR_TID.X ;  /* 0x0000000000087919 */ /* 0x000f220000002100 */
[----:B------:R-:W5:Y:S01]  /*8370*/  LDCU UR7, c[0x0][0x3a8] ;  /* 0x00007500ff0777ac */ /* 0x000f620008000800 */
[----:B------:R-:W-:Y:S01]  /*8380*/  STL [R1+0x1c90], R17 ;  /* 0x001c901101007387 */ /* 0x000fe20000100800 */
[----:B------:R-:W-:Y:S01]  /*8390*/  PRMT R14, RZ, 0x7610, R14 ;  /* 0x00007610ff0e7816 */ /* 0x000fe2000000000e */
[----:B------:R-:W0:Y:S02]  /*83a0*/  LDCU UR12, c[0x0][0x3a8] ;  /* 0x00007500ff0c77ac */ /* 0x000e240008000800 */
[----:B------:R-:W-:Y:S04]  /*83b0*/  STL [R1+0x1c8c], R18 ;  /* 0x001c8c1201007387 */ /* 0x000fe80000100800 */
[----:B------:R-:W-:Y:S04]  /*83c0*/  STL [R1+0x1c84], R20 ;  /* 0x001c841401007387 */ /* 0x000fe80000100800 */
[----:B------:R-:W-:Y:S04]  /*83d0*/  STL [R1+0x1c94], R20 ;  /* 0x001c941401007387 */ /* 0x000fe80000100800 */
[----:B------:R-:W-:Y:S01]  /*83e0*/  STL [R1+0x1c78], R29 ;  /* 0x001c781d01007387 */ /* 0x000fe20000100800 */
[----:B0-----:R-:W-:-:S03]  /*83f0*/  SHF.R.U32.HI R4, RZ, 0x8, R4 ;  /* 0x00000008ff047819 */ /* 0x001fc60000011604 */
[----:B------:R-:W-:Y:S01]  /*8400*/  STL [R1+0x1c88], R29 ;  /* 0x001c881d01007387 */ /* 0x000fe20000100800 */
[----:B------:R-:W-:-:S03]  /*8410*/  SGXT.U32 R4, R4, 0x1 ;  /* 0x000000010404781a */ /* 0x000fc60000000000 */
[----:B------:R0:W-:Y:S01]  /*8420*/  STL [R1+0x1c98], R29 ;  /* 0x001c981d01007387 */ /* 0x0001e20000100800 */
[----:B--2---:R-:W-:Y:S02]  /*8430*/  SHF.R.U32.HI R19, RZ, 0x8, R0 ;  /* 0x00000008ff137819 */ /* 0x004fe40000011600 */
[----:B------:R-:W-:Y:S01]  /*8440*/  LOP3.LUT R5, R4, 0x2, RZ, 0xfc, !PT ;  /* 0x0000000204057812 */ /* 0x000fe200078efcff */
[----:B------:R-:W-:Y:S01]  /*8450*/  STL [R1+0x1c70], R21 ;  /* 0x001c701501007387 */ /* 0x000fe20000100800 */
[----:B------:R-:W-:Y:S02]  /*8460*/  SGXT.U32 R19, R19, 0x1 ;  /* 0x000000011313781a */ /* 0x000fe40000000000 */
[----:B------:R-:W-:Y:S01]  /*8470*/  ISETP.GE.AND P1, PT, R5, UR10, PT ;  /* 0x0000000a05007c0c */ /* 0x000fe2000bf26270 */
[----:B------:R-:W2:Y:S01]  /*8480*/  S2R R4, SR_TID.X ;  /* 0x0000000000047919 */ /* 0x000ea20000002100 */
[C---:B------:R-:W-:Y:S01]  /*8490*/  ISETP.GE.AND P0, PT, R19.reuse, UR10, PT ;  /* 0x0000000a13007c0c */ /* 0x040fe2000bf06270 */
[----:B------:R-:W-:Y:S04]  /*84a0*/  STL [R1+0x1c7c], R21 ;  /* 0x001c7c1501007387 */ /* 0x000fe80000100800 */
[----:B------:R-:W-:Y:S04]  /*84b0*/  STL [R1+0x1c68], R22 ;  /* 0x001c681601007387 */ /* 0x000fe80000100800 */
[----:B------:R-:W-:Y:S04]  /*84c0*/  STL [R1+0x1c74], R22 ;  /* 0x001c741601007387 */ /* 0x000fe80000100800 */
[----:B------:R-:W-:Y:S04]  /*84d0*/  STL [R1+0x1c60], R27 ;  /* 0x001c601b01007387 */ /* 0x000fe80000100800 */
[----:B------:R-:W-:Y:S04]  /*84e0*/  STL [R1+0x1c6c], R27 ;  /* 0x001c6c1b01007387 */ /* 0x000fe80000100800 */
[----:B------:R-:W-:Y:S04]  /*84f0*/  STL [R1+0x1c80], R27 ;  /* 0x001c801b01007387 */ /* 0x000fe80000100800 */
[----:B------:R-:W-:Y:S01]  /*8500*/  STL [R1+0x1c5c], R28 ;  /* 0x001c5c1c01007387 */ /* 0x000fe20000100800 */
[----:B--2---:R-:W-:Y:S01]  /*8510*/  SHF.R.U32.HI R5, RZ, 0x8, R4 ;  /* 0x00000008ff057819 */ /* 0x004fe20000011604 */
[----:B------:R-:W-:-:S02]  /*8520*/  IMAD R4, R19, UR11, RZ ;  /* 0x0000000b13047c24 */ /* 0x000fc4000f8e02ff */
[----:B------:R-:W-:Y:S01]  /*8530*/  STL [R1+0x1c64], R28 ;  /* 0x001c641c01007387 */ /* 0x000fe20000100800 */
[----:B------:R-:W-:-:S03]  /*8540*/  SGXT.U32 R5, R5, 0x1 ;  /* 0x000000010505781a */ /* 0x000fc60000000000 */
[----:B------:R-:W-:Y:S01]  /*8550*/  STL [R1+0x1c58], R25 ;  /* 0x001c581901007387 */ /* 0x000fe20000100800 */
[----:B------:R-:W-:Y:S01]  /*8560*/  LOP3.LUT R6, R5, 0x2, RZ, 0xfc, !PT ;  /* 0x0000000205067812 */ /* 0x000fe200078efcff */
[----:B------:R-:W-:Y:S02]  /*8570*/  IMAD.WIDE R4, R4, 0x2, R2 ;  /* 0x0000000204047825 */ /* 0x000fe400078e0202 */
[----:B------:R-:W-:Y:S02]  /*8580*/  STL [R1+0x1c54], R26 ;  /* 0x001c541a01007387 */ /* 0x000fe40000100800 */
[----:B-1----:R-:W-:Y:S02]  /*8590*/  IMAD R6, R6, UR4, RZ ;  /* 0x0000000406067c24 */ /* 0x002fe4000f8e02ff */
[----:B------:R-:W2:Y:S01]  /*85a0*/  @!P0 LDG.E.U16 R15, desc[UR8][R4.64] ;  /* 0x00000008040f8981 */ /* 0x000ea2000c1e1500 */
[----:B----4-:R-:W-:Y:S01]  /*85b0*/  SHF.R.U32.HI R10, RZ, 0x8, R8 ;  /* 0x00000008ff0a7819 */ /* 0x010fe20000011608 */
[----:B------:R-:W1:Y:S01]  /*85c0*/  LDCU UR4, c[0x0][0x3a8] ;  /* 0x00007500ff0477ac */ /* 0x000e620008000800 */
[----:B------:R-:W-:Y:S01]  /*85d0*/  IMAD.WIDE R6, R6, 0x2, R2 ;  /* 0x0000000206067825 */ /* 0x000fe200078e0202 */
[----:B------:R-:W-:Y:S04]  /*85e0*/  STL [R1+0x1c48], R23 ;  /* 0x001c481701007387 */ /* 0x000fe80000100800 */
[----:B------:R-:W4:Y:S04]  /*85f0*/  @!P1 LDG.E.U16 R9, desc[UR8][R6.64] ;  /* 0x0000000806099981 */ /* 0x000f28000c1e1500 */
[----:B------:R-:W-:Y:S04]  /*8600*/  STL [R1+0x1c50], R23 ;  /* 0x001c501701007387 */ /* 0x000fe80000100800 */
[----:B------:R-:W-:Y:S01]  /*8610*/  STL [R1+0x1c44], R24 ;  /* 0x001c441801007387 */ /* 0x000fe20000100800 */
[----:B------:R-:W-:-:S02]  /*8620*/  SGXT.U32 R10, R10, 0x1 ;  /* 0x000000010a0a781a */ /* 0x000fc40000000000 */
[----:B------:R-:W-:Y:S02]  /*8630*/  SHF.R.U32.HI R8, RZ, 0x8, R8 ;  /* 0x00000008ff087819 */ /* 0x000fe40000011608 */
[----:B------:R-:W-:Y:S02]  /*8640*/  LOP3.LUT R10, R10, 0x4, RZ, 0xfc, !PT ;  /* 0x000000040a0a7812 */ /* 0x000fe400078efcff */
[----:B------:R-:W-:Y:S02]  /*8650*/  SGXT.U32 R8, R8, 0x1 ;  /* 0x000000010808781a */ /* 0x000fe40000000000 */
[----:B------:R-:W-:Y:S02]  /*8660*/  ISETP.GE.AND P0, PT, R10, UR10, PT ;  /* 0x0000000a0a007c0c */ /* 0x000fe4000bf06270 */
[C---:B------:R-:W-:Y:S02]  /*8670*/  LOP3.LUT R11, R8.reuse, 0x6, RZ, 0xfc, !PT ;  /* 0x00000006080b7812 */ /* 0x040fe400078efcff */
[----:B------:R-:W-:-:S04]  /*8680*/  LOP3.LUT R10, R8, 0x8, RZ, 0xfc, !PT ;  /* 0x00000008080a7812 */ /* 0x000fc800078efcff */
[----:B------:R-:W-:Y:S02]  /*8690*/  ISETP.GE.AND P2, PT, R10, UR10, PT ;  /* 0x0000000a0a007c0c */ /* 0x000fe4000bf46270 */
[----:B------:R-:W-:Y:S02]  /*86a0*/  ISETP.GE.AND P1, PT, R11, UR10, PT ;  /* 0x0000000a0b007c0c */ /* 0x000fe4000bf26270 */
[----:B0-----:R-:W-:Y:S02]  /*86b0*/  PRMT R29, RZ, 0x7610, R29 ;  /* 0x00007610ff1d7816 */ /* 0x001fe4000000001d */
[----:B------:R-:W-:Y:S02]  /*86c0*/  PRMT R20, RZ, 0x7610, R20 ;  /* 0x00007610ff147816 */ /* 0x000fe40000000014 */
[----:B------:R-:W-:Y:S02]  /*86d0*/  PRMT R17, RZ, 0x7610, R17 ;  /* 0x00007610ff117816 */ /* 0x000fe40000000011 */
[----:B------:R-:W-:Y:S01]  /*86e0*/  PRMT R18, RZ, 0x7610, R18 ;  /* 0x00007610ff127816 */ /* 0x000fe20000000012 */
[----:B--2---:R-:W-:Y:S04]  /*86f0*/  STL [R1+0x1c14], R15 ;  /* 0x001c140f01007387 */ /* 0x004fe80000100800 */
[----:B------:R-:W-:Y:S04]  /*8700*/  STL [R1+0x1c18], R15 ;  /* 0x001c180f01007387 */ /* 0x000fe80000100800 */
        /* <DEDUP_REMOVED lines=11> */
[----:B----4-:R0:W-:Y:S02]  /*87c0*/  STL [R1+0x1c], R9 ;  /* 0x00001c0901007387 */ /* 0x0101e40000100800 */
[----:B0-----:R-:W-:-:S02]  /*87d0*/  LOP3.LUT R9, R8, 0xa, RZ, 0xfc, !PT ;  /* 0x0000000a08097812 */ /* 0x001fc400078efcff */
[----:B------:R-:W-:-:S04]  /*87e0*/  LOP3.LUT R8, R8, 0xc, RZ, 0xfc, !PT ;  /* 0x0000000c08087812 */ /* 0x000fc800078efcff */
[----:B------:R-:W-:Y:S02]  /*87f0*/  ISETP.GE.AND P4, PT, R8, UR10, PT ;  /* 0x0000000a08007c0c */ /* 0x000fe4000bf86270 */
[----:B------:R-:W0:Y:S01]  /*8800*/  S2R R8, SR_TID.X ;  /* 0x0000000000087919 */ /* 0x000e220000002100 */
[----:B------:R-:W-:Y:S02]  /*8810*/  ISETP.GE.AND P3, PT, R9, UR10, PT ;  /* 0x0000000a09007c0c */ /* 0x000fe4000bf66270 */
[----:B------:R-:W2:Y:S01]  /*8820*/  S2R R9, SR_TID.X ;  /* 0x0000000000097919 */ /* 0x000ea20000002100 */
[----:B0-----:R-:W-:-:S04]  /*8830*/  SHF.R.U32.HI R8, RZ, 0x8, R8 ;  /* 0x00000008ff087819 */ /* 0x001fc80000011608 */
[----:B------:R-:W-:-:S04]  /*8840*/  SGXT.U32 R8, R8, 0x1 ;  /* 0x000000010808781a */ /* 0x000fc80000000000 */
[C---:B------:R-:W-:Y:S02]  /*8850*/  LOP3.LUT R10, R8.reuse, 0x4, RZ, 0xfc, !PT ;  /* 0x00000004080a7812 */ /* 0x040fe400078efcff */
[----:B------:R-:W-:-:S03]  /*8860*/  LOP3.LUT R8, R8, 0x6, RZ, 0xfc, !PT ;  /* 0x0000000608087812 */ /* 0x000fc600078efcff */
[----:B---3--:R-:W-:Y:S01]  /*8870*/  IMAD R10, R10, UR6, RZ ;  /* 0x000000060a0a7c24 */ /* 0x008fe2000f8e02ff */
[----:B------:R-:W0:Y:S01]  /*8880*/  LDCU UR6, c[0x0][0x3a8] ;  /* 0x00007500ff0677ac */ /* 0x000e220008000800 */
[----:B-1----:R-:W-:Y:S01]  /*8890*/  IMAD R8, R8, UR4, RZ ;  /* 0x0000000408087c24 */ /* 0x002fe2000f8e02ff */
[----:B--2---:R-:W-:Y:S01]  /*88a0*/  SHF.R.U32.HI R9, RZ, 0x8, R9 ;  /* 0x00000008ff097819 */ /* 0x004fe20000011609 */
[----:B------:R-:W1:Y:S03]  /*88b0*/  LDCU UR4, c[0x0][0x3a8] ;  /* 0x00007500ff0477ac */ /* 0x000e660008000800 */
[----:B------:R-:W-:Y:S01]  /*88c0*/  SGXT.U32 R9, R9, 0x1 ;  /* 0x000000010909781a */ /* 0x000fe20000000000 */
[----:B------:R-:W-:-:S03]  /*88d0*/  IMAD.WIDE R6, R8, 0x2, R2 ;  /* 0x0000000208067825 */ /* 0x000fc600078e0202 */
[C---:B------:R-:W-:Y:S01]  /*88e0*/  LOP3.LUT R8, R9.reuse, 0x8, RZ, 0xfc, !PT ;  /* 0x0000000809087812 */ /* 0x040fe200078efcff */
[--C-:B------:R-:W-:Y:S01]  /*88f0*/  IMAD.WIDE R4, R10, 0x2, R2.reuse ;  /* 0x000000020a047825 */ /* 0x100fe200078e0202 */
[C---:B------:R-:W-:Y:S01]  /*8900*/  LOP3.LUT R10, R9.reuse, 0xa, RZ, 0xfc, !PT ;  /* 0x0000000a090a7812 */ /* 0x040fe200078efcff */
[----:B------:R-:W2:Y:S01]  /*8910*/  @!P1 LDG.E.U16 R20, desc[UR8][R6.64] ;  /* 0x0000000806149981 */ /* 0x000ea2000c1e1500 */
[----:B------:R-:W-:Y:S01]  /*8920*/  LOP3.LUT R12, R9, 0xc, RZ, 0xfc, !PT ;  /* 0x0000000c090c7812 */ /* 0x000fe200078efcff */
[----:B-----5:R-:W-:Y:S01]  /*8930*/  IMAD R8, R8, UR7, RZ ;  /* 0x0000000708087c24 */ /* 0x020fe2000f8e02ff */
[----:B------:R-:W3:Y:S01]  /*8940*/  LDCU UR7, c[0x0][0x3a8] ;  /* 0x00007500ff0777ac */ /* 0x000ee20008000800 */
[----:B------:R4:W5:Y:S01]  /*8950*/  @!P0 LDG.E.U16 R29, desc[UR8][R4.64] ;  /* 0x00000008041d8981 */ /* 0x000962000c1e1500 */
[----:B0-----:R-:W-:Y:S02]  /*8960*/  IMAD R10, R10, UR6, RZ ;  /* 0x000000060a0a7c24 */ /* 0x001fe4000f8e02ff */
[--C-:B------:R-:W-:Y:S01]  /*8970*/  IMAD.WIDE R8, R8, 0x2, R2.reuse ;  /* 0x0000000208087825 */ /* 0x100fe200078e0202 */
[----:B------:R-:W4:Y:S01]  /*8980*/  S2R R16, SR_TID.X ;  /* 0x0000000000107919 */ /* 0x000f220000002100 */
[----:B------:R-:W0:Y:S02]  /*8990*/  LDCU UR6, c[0x0][0x3a8] ;  /* 0x00007500ff0677ac */ /* 0x000e240008000800 */
[----:B-1----:R-:W-:Y:S01]  /*89a0*/  IMAD R12, R12, UR4, RZ ;  /* 0x000000040c0c7c24 */ /* 0x002fe2000f8e02ff */
[----:B------:R-:W2:Y:S01]  /*89b0*/  @!P2 LDG.E.U16 R14, desc[UR8][R8.64] ;  /* 0x00000008080ea981 */ /* 0x000ea2000c1e1500 */
[--C-:B------:R-:W-:Y:S01]  /*89c0*/  IMAD.WIDE R10, R10, 0x2, R2.reuse ;  /* 0x000000020a0a7825 */ /* 0x100fe200078e0202 */
[----:B------:R-:W1:Y:S03]  /*89d0*/  LDCU UR4, c[0x0][0x3a8] ;  /* 0x00007500ff0477ac */ /* 0x000e660008000800 */
[----:B------:R-:W-:Y:S01]  /*89e0*/  IMAD.WIDE R12, R12, 0x2, R2 ;  /* 0x000000020c0c7825 */ /* 0x000fe200078e0202 */
[----:B------:R-:W2:Y:S04]  /*89f0*/  @!P3 LDG.E.U16 R17, desc[UR8][R10.64] ;  /* 0x000000080a11b981 */ /* 0x000ea8000c1e1500 */
[----:B------:R-:W3:Y:S01]  /*8a00*/  @!P4 LDG.E.U16 R18, desc[UR8][R12.64] ;  /* 0x000000080c12c981 */ /* 0x000ee2000c1e1500 */
[----:B----4-:R-:W-:-:S02]  /*8a10*/  SHF.R.U32.HI R5, RZ, 0x8, R16 ;  /* 0x00000008ff057819 */ /* 0x010fc40000011610 */
[----:B------:R-:W-:Y:S02]  /*8a20*/  SHF.R.U32.HI R16, RZ, 0x8, R16 ;  /* 0x00000008ff107819 */ /* 0x000fe40000011610 */
[----:B------:R-:W-:Y:S02]  /*8a30*/  SGXT.U32 R5, R5, 0x1 ;  /* 0x000000010505781a */ /* 0x000fe40000000000 */
[----:B------:R-:W-:Y:S02]  /*8a40*/  SGXT.U32 R16, R16, 0x1 ;  /* 0x000000011010781a */ /* 0x000fe40000000000 */
[----:B------:R-:W-:Y:S02]  /*8a50*/  LOP3.LUT R5, R5, 0xe, RZ, 0xfc, !PT ;  /* 0x0000000e05057812 */ /* 0x000fe400078efcff */
[----:B------:R-:W-:Y:S02]  /*8a60*/  LOP3.LUT R7, R16, 0x10, RZ, 0xfc, !PT ;  /* 0x0000001010077812 */ /* 0x000fe400078efcff */
[----:B------:R-:W-:-:S02]  /*8a70*/  ISETP.GE.AND P0, PT, R5, UR10, PT ;  /* 0x0000000a05007c0c */ /* 0x000fc4000bf06270 */
[C---:B------:R-:W-:Y:S02]  /*8a80*/  LOP3.LUT R4, R16.reuse, 0x12, RZ, 0xfc, !PT ;  /* 0x0000001210047812 */ /* 0x040fe400078efcff */
[C---:B------:R-:W-:Y:S02]  /*8a90*/  LOP3.LUT R5, R16.reuse, 0x14, RZ, 0xfc, !PT ;  /* 0x0000001410057812 */ /* 0x040fe400078efcff */
[----:B------:R-:W-:Y:S01]  /*8aa0*/  LOP3.LUT R16, R16, 0x16, RZ, 0xfc, !PT ;  /* 0x0000001610107812 */ /* 0x000fe200078efcff */
[----:B-----5:R4:W-:Y:S04]  /*8ab0*/  STL [R1+0xf4], R29 ;  /* 0x0000f41d01007387 */ /* 0x0209e80000100800 */
[----:B----4-:R-:W4:Y:S04]  /*8ac0*/  LDL.LU R29, [R1+0x1c98] ;  /* 0x001c9800011d7983 */ /* 0x010f280000300800 */
[----:B--2---:R2:W-:Y:S04]  /*8ad0*/  STL [R1+0x120], R20 ;  /* 0x0001201401007387 */ /* 0x0045e80000100800 */
[----:B--2---:R-:W2:Y:S04]  /*8ae0*/  LDL.LU R20, [R1+0x1c94] ;  /* 0x001c940001147983 */ /* 0x004ea80000300800 */
[----:B------:R-:W-:Y:S04]  /*8af0*/  STL [R1+0x1c10], R14 ;  /* 0x001c100e01007387 */ /* 0x000fe80000100800 */
[----:B------:R5:W-:Y:S04]  /*8b00*/  STL [R1+0x18], R17 ;  /* 0x0000181101007387 */ /* 0x000be80000100800 */
[----:B-----5:R-:W5:Y:S04]  /*8b10*/  LDL.LU R17, [R1+0x1c90] ;  /* 0x001c900001117983 */ /* 0x020f680000300800 */
[----:B---3--:R3:W-:Y:S04]  /*8b20*/  STL [R1+0xf8], R18 ;  /* 0x0000f81201007387 */ /* 0x0087e80000100800 */
[----:B---3--:R-:W3:Y:S01]  /*8b30*/  LDL.LU R18, [R1+0x1c8c] ;  /* 0x001c8c0001127983 */ /* 0x008ee20000300800 */
[----:B------:R-:W-:-:S02]  /*8b40*/  ISETP.GE.AND P4, PT, R16, UR10, PT ;  /* 0x0000000a10007c0c */ /* 0x000fc4000bf86270 */
[----:B------:R-:W0:Y:S01]  /*8b50*/  S2R R16, SR_TID.X ;  /* 0x0000000000107919 */ /* 0x000e220000002100 */
[----:B------:R-:W-:Y:S02]  /*8b60*/  ISETP.GE.AND P3, PT, R5, UR10, PT ;  /* 0x0000000a05007c0c */ /* 0x000fe4000bf66270 */
[----:B------:R-:W-:Y:S02]  /*8b70*/  ISETP.GE.AND P2, PT, R4, UR10, PT ;  /* 0x0000000a04007c0c */ /* 0x000fe4000bf46270 */
[----:B------:R-:W-:Y:S02]  /*8b80*/  ISETP.GE.AND P1, PT, R7, UR10, PT ;  /* 0x0000000a07007c0c */ /* 0x000fe4000bf26270 */
[----:B0-----:R-:W-:-:S04]  /*8b90*/  SHF.R.U32.HI R5, RZ, 0x8, R16 ;  /* 0x00000008ff057819 */ /* 0x001fc80000011610 */
[----:B------:R-:W-:-:S04]  /*8ba0*/  SGXT.U32 R5, R5, 0x1 ;  /* 0x000000010505781a */ /* 0x000fc80000000000 */
[----:B------:R-:W-:-:S05]  /*8bb0*/  LOP3.LUT R4, R5, 0xe, RZ, 0xfc, !PT ;  /* 0x0000000e05047812 */ /* 0x000fca00078efcff */
[----:B------:R-:W-:Y:S01]  /*8bc0*/  IMAD R4, R4, UR6, RZ ;  /* 0x0000000604047c24 */ /* 0x000fe2000f8e02ff */
[----:B------:R-:W0:Y:S01]  /*8bd0*/  LDCU UR6, c[0x0][0x3a8] ;  /* 0x00007500ff0677ac */ /* 0x000e220008000800 */
[----:B------:R-:W-:-:S04]  /*8be0*/  SHF.R.U32.HI R16, RZ, 0x8, R16 ;  /* 0x00000008ff107819 */ /* 0x000fc80000011610 */
[----:B------:R-:W-:Y:S02]  /*8bf0*/  SGXT.U32 R16, R16, 0x1 ;  /* 0x000000011010781a */ /* 0x000fe40000000000 */
[----:B------:R-:W-:Y:S02]  /*8c00*/  LOP3.LUT R7, R5, 0x10, RZ, 0xfc, !PT ;  /* 0x0000001005077812 */ /* 0x000fe400078efcff */
[C---:B------:R-:W-:Y:S02]  /*8c10*/  LOP3.LUT R8, R16.reuse, 0x12, RZ, 0xfc, !PT ;  /* 0x0000001210087812 */ /* 0x040fe400078efcff */
[----:B------:R-:W-:Y:S01]  /*8c20*/  LOP3.LUT R10, R16, 0x14, RZ, 0xfc, !PT ;  /* 0x00000014100a7812 */ /* 0x000fe200078efcff */
[----:B-1----:R-:W-:Y:S01]  /*8c30*/  IMAD R7, R7, UR4, RZ ;  /* 0x0000000407077c24 */ /* 0x002fe2000f8e02ff */
[----:B------:R-:W1:Y:S01]  /*8c40*/  LDCU UR4, c[0x0][0x3a8] ;  /* 0x00007500ff0477ac */ /* 0x000e620008000800 */
[----:B------:R-:W-:Y:S02]  /*8c50*/  IMAD R8, R8, UR7, RZ ;  /* 0x0000000708087c24 */ /* 0x000fe4000f8e02ff */
[----:B------:R-:W-:Y:S01]  /*8c60*/  IMAD.WIDE R4, R4, 0x2, R2 ;  /* 0x0000000204047825 */ /* 0x000fe200078e0202 */
[----:B----4-:R-:W-:-:S03]  /*8c70*/  PRMT R29, RZ, 0x7610, R29 ;  /* 0x00007610ff1d7816 */ /* 0x010fc6000000001d */
[----:B0-----:R-:W-:Y:S01]  /*8c80*/  IMAD R10, R10, UR6, RZ ;  /* 0x000000060a0a7c24 */ /* 0x001fe2000f8e02ff */
[----:B--2---:R-:W-:Y:S01]  /*8c90*/  PRMT R20, RZ, 0x7610, R20 ;  /* 0x00007610ff147816 */ /* 0x004fe20000000014 */
[----:B------:R-:W-:Y:S01]  /*8ca0*/  IMAD.WIDE R6, R7, 0x2, R2 ;  /* 0x0000000207067825 */ /* 0x000fe200078e0202 */
[----:B-----5:R-:W-:-:S03]  /*8cb0*/  PRMT R17, RZ, 0x7610, R17 ;  /* 0x00007610ff117816 */ /* 0x020fc60000000011 */
[----:B------:R-:W-:Y:S01]  /*8cc0*/  IMAD.WIDE R8, R8, 0x2, R2 ;  /* 0x0000000208087825 */ /* 0x000fe200078e0202 */
[----:B---3--:R-:W-:-:S03]  /*8cd0*/  PRMT R18, RZ, 0x7610, R18 ;  /* 0x00007610ff127816 */ /* 0x008fc60000000012 */
[----:B------:R-:W-:Y:S01]  /*8ce0*/  IMAD.WIDE R10, R10, 0x2, R2 ;  /* 0x000000020a0a7825 */ /* 0x000fe200078e0202 */
[----:B------:R-:W2:Y:S01]  /*8cf0*/  @!P0 LDG.E.U16 R17, desc[UR8][R4.64] ;  /* 0x0000000804118981 */ /* 0x000ea2000c1e1500 */
[----:B------:R-:W-:Y:S01]  /*8d00*/  LOP3.LUT R13, R16, 0x16, RZ, 0xfc, !PT ;  /* 0x00000016100d7812 */ /* 0x000fe200078efcff */
[----:B------:R-:W0:Y:S02]  /*8d10*/  LDCU UR7, c[0x0][0x3a8] ;  /* 0x00007500ff0777ac */ /* 0x000e240008000800 */
[----:B------:R-:W3:Y:S01]  /*8d20*/  @!P1 LDG.E.U16 R18, desc[UR8][R6.64] ;  /* 0x0000000806129981 */ /* 0x000ee2000c1e1500 */
[----:B------:R-:W-:Y:S01]  /*8d30*/  PRMT R22, RZ, 0x7610, R22 ;  /* 0x00007610ff167816 */ /* 0x000fe20000000016 */
[----:B------:R-:W4:Y:S02]  /*8d40*/  LDCU UR6, c[0x0][0x3a8] ;  /* 0x00007500ff0677ac */ /* 0x000f240008000800 */
[----:B------:R-:W5:Y:S04]  /*8d50*/  @!P2 LDG.E.U16 R29, desc[UR8][R8.64] ;  /* 0x00000008081da981 */ /* 0x000f68000c1e1500 */
[----:B------:R-:W4:Y:S01]  /*8d60*/  @!P3 LDG.E.U16 R20, desc[UR8][R10.64] ;  /* 0x000000080a14b981 */ /* 0x000f22000c1e1500 */
[----:B-1----:R-:W-:Y:S01]  /*8d70*/  IMAD R13, R13, UR4, RZ ;  /* 0x000000040d0d7c24 */ /* 0x002fe2000f8e02ff */
[----:B------:R-:W1:Y:S03]  /*8d80*/  LDCU UR4, c[0x0][0x3a8] ;  /* 0x00007500ff0477ac */ /* 0x000e660008000800 */
[----:B------:R-:W-:-:S05]  /*8d90*/  IMAD.WIDE R12, R13, 0x2, R2 ;  /* 0x000000020d0c7825 */ /* 0x000fca00078e0202 */
[----:B------:R-:W4:Y:S01]  /*8da0*/  @!P4 LDG.E.U16 R22, desc[UR8][R12.64] ;  /* 0x000000080c16c981 */ /* 0x000f22000c1e1500 */
[----:B------:R-:W0:Y:S03]  /*8db0*/  S2R R16, SR_TID.X ;  /* 0x0000000000107919 */ /* 0x000e260000002100 */
[----:B--2---:R-:W-:Y:S04]  /*8dc0*/  STL [R1+0x118], R17 ;  /* 0x0001181101007387 */ /* 0x004fe80000100800 */
[----:B---3--:R-:W-:Y:S04]  /*8dd0*/  STL [R1+0x1c0c], R18 ;  /* 0x001c0c1201007387 */ /* 0x008fe80000100800 */
[----:B-----5:R2:W-:Y:S04]  /*8de0*/  STL [R1+0x14], R29 ;  /* 0x0000141d01007387 */ /* 0x0205e80000100800 */
[----:B--2---:R-:W2:Y:S04]  /*8df0*/  LDL.LU R29, [R1+0x1c88] ;  /* 0x001c8800011d7983 */ /* 0x004ea80000300800 */
[----:B----4-:R3:W-:Y:S04]  /*8e00*/  STL [R1+0xf0], R20 ;  /* 0x0000f01401007387 */ /* 0x0107e80000100800 */
[----:B---3--:R-:W3:Y:S01]  /*8e10*/  LDL.LU R20, [R1+0x1c84] ;  /* 0x001c840001147983 */ /* 0x008ee20000300800 */
[----:B0-----:R-:W-:-:S02]  /*8e20*/  SHF.R.U32.HI R17, RZ, 0x8, R16 ;  /* 0x00000008ff117819 */ /* 0x001fc40000011610 */
[----:B------:R-:W-:Y:S02]  /*8e30*/  SHF.R.U32.HI R16, RZ, 0x8, R16 ;  /* 0x00000008ff107819 */ /* 0x000fe40000011610 */
[----:B------:R-:W-:Y:S02]  /*8e40*/  SGXT.U32 R17, R17, 0x1 ;  /* 0x000000011111781a */ /* 0x000fe40000000000 */
[----:B------:R-:W-:Y:S02]  /*8e50*/  SGXT.U32 R16, R16, 0x1 ;  /* 0x000000011010781a */ /* 0x000fe40000000000 */
[----:B------:R-:W-:Y:S01]  /*8e60*/  LOP3.LUT R17, R17, 0x18, RZ, 0xfc, !PT ;  /* 0x0000001811117812 */ /* 0x000fe200078efcff */
[----:B------:R0:W-:Y:S01]  /*8e70*/  STL [R1+0x11c], R22 ;  /* 0x00011c1601007387 */ /* 0x0001e20000100800 */
[----:B------:R-:W-:Y:S02]  /*8e80*/  LOP3.LUT R5, R16, 0x1a, RZ, 0xfc, !PT ;  /* 0x0000001a10057812 */ /* 0x000fe400078efcff */
[----:B------:R-:W-:-:S02]  /*8e90*/  ISETP.GE.AND P0, PT, R17, UR10, PT ;  /* 0x0000000a11007c0c */ /* 0x000fc4000bf06270 */
[C---:B------:R-:W-:Y:S02]  /*8ea0*/  LOP3.LUT R17, R16.reuse, 0x1e, RZ, 0xfc, !PT ;  /* 0x0000001e10117812 */ /* 0x040fe400078efcff */
[C---:B0-----:R-:W-:Y:S02]  /*8eb0*/  LOP3.LUT R22, R16.reuse, 0x1c, RZ, 0xfc, !PT ;  /* 0x0000001c10167812 */ /* 0x041fe400078efcff */
[----:B------:R-:W-:Y:S02]  /*8ec0*/  LOP3.LUT R16, R16, 0x20, RZ, 0xfc, !PT ;  /* 0x0000002010107812 */ /* 0x000fe400078efcff */
[----:B------:R-:W-:Y:S02]  /*8ed0*/  ISETP.GE.AND P3, PT, R17, UR10, PT ;  /* 0x0000000a11007c0c */ /* 0x000fe4000bf66270 */
[----:B------:R-:W-:Y:S01]  /*8ee0*/  ISETP.GE.AND P4, PT, R16, UR10, PT ;  /* 0x0000000a10007c0c */ /* 0x000fe2000bf86270 */
[----:B------:R-:W0:Y:S01]  /*8ef0*/  S2R R17, SR_TID.X ;  /* 0x0000000000117919 */ /* 0x000e220000002100 */
[----:B------:R-:W4:Y:S01]  /*8f00*/  S2R R16, SR_TID.X ;  /* 0x0000000000107919 */ /* 0x000f220000002100 */
[----:B------:R-:W-:-:S02]  /*8f10*/  ISETP.GE.AND P1, PT, R5, UR10, PT ;  /* 0x0000000a05007c0c */ /* 0x000fc4000bf26270 */
[----:B------:R-:W-:Y:S02]  /*8f20*/  ISETP.GE.AND P2, PT, R22, UR10, PT ;  /* 0x0000000a16007c0c */ /* 0x000fe4000bf46270 */
[----:B------:R-:W-:Y:S02]  /*8f30*/  PRMT R27, RZ, 0x7610, R27 ;  /* 0x00007610ff1b7816 */ /* 0x000fe4000000001b */
[----:B------:R-:W-:Y:S02]  /*8f40*/  PRMT R21, RZ, 0x7610, R21 ;  /* 0x00007610ff157816 */ /* 0x000fe40000000015 */
[----:B0-----:R-:W-:Y:S02]  /*8f50*/  SHF.R.U32.HI R17, RZ, 0x8, R17 ;  /* 0x00000008ff117819 */ /* 0x001fe40000011611 */
[----:B----4-:R-:W-:Y:S02]  /*8f60*/  SHF.R.U32.HI R16, RZ, 0x8, R16 ;  /* 0x00000008ff107819 */ /* 0x010fe40000011610 */
[----:B------:R-:W-:-:S02]  /*8f70*/  SGXT.U32 R17, R17, 0x1 ;  /* 0x000000011111781a */ /* 0x000fc40000000000 */
[----:B------:R-:W-:Y:S02]  /*8f80*/  SGXT.U32 R16, R16, 0x1 ;  /* 0x000000011010781a */ /* 0x000fe40000000000 */
[C---:B------:R-:W-:Y:S02]  /*8f90*/  LOP3.LUT R6, R17.reuse, 0x1a, RZ, 0xfc, !PT ;  /* 0x0000001a11067812 */ /* 0x040fe400078efcff */
[----:B------:R-:W-:Y:S02]  /*8fa0*/  LOP3.LUT R16, R16, 0x18, RZ, 0xfc, !PT ;  /* 0x0000001810107812 */ /* 0x000fe400078efcff */
[C---:B------:R-:W-:Y:S01]  /*8fb0*/  LOP3.LUT R8, R17.reuse, 0x1c, RZ, 0xfc, !PT ;  /* 0x0000001c11087812 */ /* 0x040fe200078efcff */
[----:B------:R-:W-:Y:S01]  /*8fc0*/  IMAD R6, R6, UR12, RZ ;  /* 0x0000000c06067c24 */ /* 0x000fe2000f8e02ff */
[----:B------:R-:W-:Y:S01]  /*8fd0*/  LOP3.LUT R10, R17, 0x1e, RZ, 0xfc, !PT ;  /* 0x0000001e110a7812 */ /* 0x000fe200078efcff */
[----:B-1----:R-:W-:Y:S01]  /*8fe0*/  IMAD R16, R16, UR4, RZ ;  /* 0x0000000410107c24 */ /* 0x002fe2000f8e02ff */
[----:B--2---:R-:W-:Y:S01]  /*8ff0*/  PRMT R29, RZ, 0x7610, R29 ;  /* 0x00007610ff1d7816 */ /* 0x004fe2000000001d */
[----:B------:R-:W-:Y:S01]  /*9000*/  IMAD R8, R8, UR7, RZ ;  /* 0x0000000708087c24 */ /* 0x000fe2000f8e02ff */
[----:B---3--:R-:W-:Y:S01]  /*9010*/  PRMT R20, RZ, 0x7610, R20 ;  /* 0x00007610ff147816 */ /* 0x008fe20000000014 */
[--C-:B------:R-:W-:Y:S01]  /*9020*/  IMAD.WIDE R4, R16, 0x2, R2.reuse ;  /* 0x0000000210047825 */ /* 0x100fe200078e0202 */
[----:B------:R-:W0:Y:S01]  /*9030*/  S2R R22, SR_TID.X ;  /* 0x0000000000167919 */ /* 0x000e220000002100 */
[----:B------:R-:W1:Y:S02]  /*9040*/  LDCU UR4, c[0x0][0x3a8] ;  /* 0x00007500ff0477ac */ /* 0x000e640008000800 */
[----:B------:R-:W-:Y:S01]  /*9050*/  IMAD R10, R10, UR6, RZ ;  /* 0x000000060a0a7c24 */ /* 0x000fe2000f8e02ff */
[----:B------:R0:W2:Y:S01]  /*9060*/  @!P0 LDG.E.U16 R20, desc[UR8][R4.64] ;  /* 0x0000000804148981 */ /* 0x0000a2000c1e1500 */
[----:B------:R-:W-:Y:S01]  /*9070*/  IMAD.WIDE R6, R6, 0x2, R2 ;  /* 0x0000000206067825 */ /* 0x000fe200078e0202 */
[----:B------:R-:W-:Y:S01]  /*9080*/  PRMT R13, RZ, 0x7610, R13 ;  /* 0x00007610ff0d7816 */ /* 0x000fe2000000000d */
[----:B------:R-:W3:Y:S02]  /*9090*/  LDCU UR6, c[0x0][0x3a8] ;  /* 0x00007500ff0677ac */ /* 0x000ee40008000800 */
[--C-:B------:R-:W-:Y:S01]  /*90a0*/  IMAD.WIDE R8, R8, 0x2, R2.reuse ;  /* 0x0000000208087825 */ /* 0x100fe200078e0202 */
[----:B------:R-:W4:Y:S01]  /*90b0*/  @!P1 LDG.E.U16 R27, desc[UR8][R6.64] ;  /* 0x00000008061b9981 */ /* 0x000f22000c1e1500 */
[----:B------:R-:W5:Y:S02]  /*90c0*/  LDCU UR7, c[0x0][0x3a8] ;  /* 0x00007500ff0777ac */ /* 0x000f640008000800 */
[----:B------:R-:W-:Y:S01]  /*90d0*/  IMAD.WIDE R10, R10, 0x2, R2 ;  /* 0x000000020a0a7825 */ /* 0x000fe200078e0202 */
[----:B------:R-:W3:Y:S04]  /*90e0*/  @!P2 LDG.E.U16 R21, desc[UR8][R8.64] ;  /* 0x000000080815a981 */ /* 0x000ee8000c1e1500 */
[----:B------:R-:W3:Y:S01]  /*90f0*/  @!P3 LDG.E.U16 R29, desc[UR8][R10.64] ;  /* 0x000000080a1db981 */ /* 0x000ee2000c1e1500 */
[----:B0-----:R-:W-:-:S02]  /*9100*/  SHF.R.U32.HI R4, RZ, 0x8, R22 ;  /* 0x00000008ff047819 */ /* 0x001fc40000011616 */
[----:B------:R-:W-:Y:S02]  /*9110*/  SHF.R.U32.HI R5, RZ, 0x8, R22 ;  /* 0x00000008ff057819 */ /* 0x000fe40000011616 */
[----:B------:R-:W-:Y:S02]  /*9120*/  SGXT.U32 R4, R4, 0x1 ;  /* 0x000000010404781a */ /* 0x000fe40000000000 */
[----:B------:R-:W-:Y:S02]  /*9130*/  SGXT.U32 R5, R5, 0x1 ;  /* 0x000000010505781a */ /* 0x000fe40000000000 */
[----:B------:R-:W-:-:S04]  /*9140*/  LOP3.LUT R22, R4, 0x22, RZ, 0xfc, !PT ;  /* 0x0000002204167812 */ /* 0x000fc800078efcff */
[----:B------:R-:W-:Y:S02]  /*9150*/  ISETP.GE.AND P2, PT, R22, UR10, PT ;  /* 0x0000000a16007c0c */ /* 0x000fe4000bf46270 */
[----:B------:R-:W-:-:S04]  /*9160*/  LOP3.LUT R22, R5, 0x28, RZ, 0xfc, !PT ;  /* 0x0000002805167812 */ /* 0x000fc800078efcff */
[----:B------:R-:W-:Y:S02]  /*9170*/  ISETP.GE.AND P5, PT, R22, UR10, PT ;  /* 0x0000000a16007c0c */ /* 0x000fe4000bfa6270 */
[----:B------:R-:W0:Y:S01]  /*9180*/  S2R R22, SR_TID.X ;  /* 0x0000000000167919 */ /* 0x000e220000002100 */
[----:B--2---:R-:W-:Y:S04]  /*9190*/  STL [R1+0x1c08], R20 ;  /* 0x001c081401007387 */ /* 0x004fe80000100800 */
[----:B----4-:R2:W-:Y:S04]  /*91a0*/  STL [R1+0x10], R27 ;  /* 0x0000101b01007387 */ /* 0x0105e80000100800 */
[----:B--2---:R-:W2:Y:S04]  /*91b0*/  LDL.LU R27, [R1+0x1c80] ;  /* 0x001c8000011b7983 */ /* 0x004ea80000300800 */
[----:B---3--:R3:W-:Y:S04]  /*91c0*/  STL [R1+0xe4], R21 ;  /* 0x0000e41501007387 */ /* 0x0087e80000100800 */
[----:B---3--:R-:W3:Y:S04]  /*91d0*/  LDL.LU R21, [R1+0x1c7c] ;  /* 0x001c7c0001157983 */ /* 0x008ee80000300800 */
[----:B------:R4:W-:Y:S04]  /*91e0*/  STL [R1+0x114], R29 ;  /* 0x0001141d01007387 */ /* 0x0009e80000100800 */
[----:B----4-:R-:W4:Y:S01]  /*91f0*/  LDL.LU R29, [R1+0x1c78] ;  /* 0x001c7800011d7983 */ /* 0x010f220000300800 */
[----:B------:R-:W-:-:S02]  /*9200*/  LOP3.LUT R16, R17, 0x20, RZ, 0xfc, !PT ;  /* 0x0000002011107812 */ /* 0x000fc400078efcff */
[----:B------:R-:W-:Y:S02]  /*9210*/  LOP3.LUT R7, R4, 0x24, RZ, 0xfc, !PT ;  /* 0x0000002404077812 */ /* 0x000fe400078efcff */
[C---:B------:R-:W-:Y:S01]  /*9220*/  LOP3.LUT R4, R5.reuse, 0x26, RZ, 0xfc, !PT ;  /* 0x0000002605047812 */ /* 0x040fe200078efcff */
[----:B-1----:R-:W-:Y:S01]  /*9230*/  IMAD R16, R16, UR4, RZ ;  /* 0x0000000410107c24 */ /* 0x002fe2000f8e02ff */
[----:B------:R-:W-:Y:S01]  /*9240*/  LOP3.LUT R5, R5, 0x2a, RZ, 0xfc, !PT ;  /* 0x0000002a05057812 */ /* 0x000fe200078efcff */
[----:B------:R-:W1:Y:S03]  /*9250*/  LDCU UR4, c[0x0][0x3a8] ;  /* 0x00007500ff0477ac */ /* 0x000e660008000800 */
[----:B------:R-:W-:Y:S01]  /*9260*/  ISETP.GE.AND P1, PT, R5, UR10, PT ;  /* 0x0000000a05007c0c */ /* 0x000fe2000bf26270 */
[----:B------:R-:W-:Y:S01]  /*9270*/  IMAD.WIDE R16, R16, 0x2, R2 ;  /* 0x0000000210107825 */ /* 0x000fe200078e0202 */
[----:B0-----:R-:W-:-:S04]  /*9280*/  SHF.R.U32.HI R5, RZ, 0x8, R22 ;  /* 0x00000008ff057819 */ /* 0x001fc80000011616 */
[----:B------:R-:W-:Y:S01]  /*9290*/  SGXT.U32 R5, R5, 0x1 ;  /* 0x000000010505781a */ /* 0x000fe20000000000 */
[----:B------:R0:W4:Y:S01]  /*92a0*/  @!P4 LDG.E.U16 R13, desc[UR8][R16.64] ;  /* 0x00000008100dc981 */ /* 0x000122000c1e1500 */
[----:B------:R-:W-:Y:S02]  /*92b0*/  ISETP.GE.AND P4, PT, R4, UR10, PT ;  /* 0x0000000a04007c0c */ /* 0x000fe4000bf86270 */
[----:B------:R-:W-:-:S05]  /*92c0*/  LOP3.LUT R4, R5, 0x22, RZ, 0xfc, !PT ;  /* 0x0000002205047812 */ /* 0x000fca00078efcff */
[----:B-1----:R-:W-:Y:S01]  /*92d0*/  IMAD R4, R4, UR4, RZ ;  /* 0x0000000404047c24 */ /* 0x002fe2000f8e02ff */
[----:B------:R-:W1:Y:S01]  /*92e0*/  LDCU UR4, c[0x0][0x3a8] ;  /* 0x00007500ff0477ac */ /* 0x000e620008000800 */
[----:B------:R-:W-:-:S04]  /*92f0*/  SHF.R.U32.HI R22, RZ, 0x8, R22 ;  /* 0x00000008ff167819 */ /* 0x000fc80000011616 */
[----:B------:R-:W-:-:S04]  /*9300*/  SGXT.U32 R22, R22, 0x1 ;  /* 0x000000011616781a */ /* 0x000fc80000000000 */
[C---:B------:R-:W-:Y:S02]  /*9310*/  LOP3.LUT R8, R22.reuse, 0x26, RZ, 0xfc, !PT ;  /* 0x0000002616087812 */ /* 0x040fe400078efcff */
[C---:B------:R-:W-:Y:S02]  /*9320*/  LOP3.LUT R11, R22.reuse, 0x28, RZ, 0xfc, !PT ;  /* 0x00000028160b7812 */ /* 0x040fe400078efcff */
[----:B------:R-:W-:Y:S02]  /*9330*/  LOP3.LUT R6, R22, 0x24, RZ, 0xfc, !PT ;  /* 0x0000002416067812 */ /* 0x000fe400078efcff */
[----:B------:R-:W-:Y:S01]  /*9340*/  ISETP.GE.AND P3, PT, R7, UR10, PT ;  /* 0x0000000a07007c0c */ /* 0x000fe2000bf66270 */
[----:B------:R-:W-:Y:S02]  /*9350*/  IMAD R8, R8, UR6, RZ ;  /* 0x0000000608087c24 */ /* 0x000fe4000f8e02ff */
[----:B------:R-:W-:Y:S01]  /*9360*/  IMAD.WIDE R4, R4, 0x2, R2 ;  /* 0x0000000204047825 */ /* 0x000fe200078e0202 */
[----:B------:R-:W-:Y:S01]  /*9370*/  PRMT R12, RZ, 0x7610, R12 ;  /* 0x00007610ff0c7816 */ /* 0x000fe2000000000c */
[----:B------:R-:W0:Y:S02]  /*9380*/  LDCU UR6, c[0x0][0x3a8] ;  /* 0x00007500ff0677ac */ /* 0x000e240008000800 */
[----:B-1----:R-:W-:-:S02]  /*9390*/  IMAD R11, R11, UR4, RZ ;  /* 0x000000040b0b7c24 */ /* 0x002fc4000f8e02ff */
[----:B-----5:R-:W-:Y:S01]  /*93a0*/  IMAD R6, R6, UR7, RZ ;  /* 0x0000000706067c24 */ /* 0x020fe2000f8e02ff */
[----:B--2---:R-:W-:Y:S01]  /*93b0*/  PRMT R27, RZ, 0x7610, R27 ;  /* 0x00007610ff1b7816 */ /* 0x004fe2000000001b */
[----:B------:R-:W-:Y:S01]  /*93c0*/  IMAD.WIDE R8, R8, 0x2, R2 ;  /* 0x0000000208087825 */ /* 0x000fe200078e0202 */
[----:B---3--:R-:W-:-:S03]  /*93d0*/  PRMT R21, RZ, 0x7610, R21 ;  /* 0x00007610ff157816 */ /* 0x008fc60000000015 */
[----:B------:R-:W-:Y:S01]  /*93e0*/  IMAD.WIDE R10, R11, 0x2, R2 ;  /* 0x000000020b0a7825 */ /* 0x000fe200078e0202 */
[----:B----4-:R-:W-:-:S03]  /*93f0*/  PRMT R29, RZ, 0x7610, R29 ;  /* 0x00007610ff1d7816 */ /* 0x010fc6000000001d */
[----:B------:R-:W-:Y:S01]  /*9400*/  IMAD.WIDE R6, R6, 0x2, R2 ;  /* 0x0000000206067825 */ /* 0x000fe200078e0202 */
[----:B------:R1:W2:Y:S01]  /*9410*/  @!P4 LDG.E.U16 R21, desc[UR8][R8.64] ;  /* 0x000000080815c981 */ /* 0x0002a2000c1e1500 */
[----:B------:R-:W-:Y:S01]  /*9420*/  LOP3.LUT R22, R22, 0x2c, RZ, 0xfc, !PT ;  /* 0x0000002c16167812 */ /* 0x000fe200078efcff */
[----:B------:R-:W3:Y:S02]  /*9430*/  LDCU UR4, c[0x0][0x3a8] ;  /* 0x00007500ff0477ac */ /* 0x000ee40008000800 */
[----:B------:R-:W4:Y:S01]  /*9440*/  @!P2 LDG.E.U16 R29, desc[UR8][R4.64] ;  /* 0x00000008041da981 */ /* 0x000f22000c1e1500 */
[----:B0-----:R-:W-:Y:S01]  /*9450*/  PRMT R16, RZ, 0x7610, R16 ;  /* 0x00007610ff107816 */ /* 0x001fe20000000010 */
[----:B------:R-:W0:Y:S02]  /*9460*/  LDCU UR7, c[0x0][0x3ac] ;  /* 0x00007580ff0777ac */ /* 0x000e240008000800 */
[----:B------:R-:W5:Y:S04]  /*9470*/  @!P5 LDG.E.U16 R12, desc[UR8][R10.64] ;  /* 0x000000080a0cd981 */ /* 0x000f68000c1e1500 */
[----:B------:R-:W2:Y:S01]  /*9480*/  @!P3 LDG.E.U16 R27, desc[UR8][R6.64] ;  /* 0x00000008061bb981 */ /* 0x000ea2000c1e1500 */
[----:B------:R-:W-:-:S02]  /*9490*/  ISETP.GE.AND P0, PT, R22, UR10, PT ;  /* 0x0000000a16007c0c */ /* 0x000fc4000bf06270 */
[----:B------:R-:W0:Y:S01]  /*94a0*/  S2R R22, SR_TID.X ;  /* 0x0000000000167919 */ /* 0x000e220000002100 */
[----:B------:R-:W-:Y:S04]  /*94b0*/  STL [R1+0x1c00], R13 ;  /* 0x001c000d01007387 */ /* 0x000fe80000100800 */
[----:B------:R-:W-:Y:S01]  /*94c0*/  STL [R1+0x1c04], R13 ;  /* 0x001c040d01007387 */ /* 0x000fe20000100800 */
[----:B-1----:R-:W-:Y:S02]  /*94d0*/  PRMT R9, RZ, 0x7610, R9 ;  /* 0x00007610ff097816 */ /* 0x002fe40000000009 */
[----:B0-----:R-:W-:-:S04]  /*94e0*/  SHF.R.U32.HI R22, RZ, 0x8, R22 ;  /* 0x00000008ff167819 */ /* 0x001fc80000011616 */
[----:B------:R-:W-:Y:S02]  /*94f0*/  SGXT.U32 R22, R22, 0x1 ;  /* 0x000000011616781a */ /* 0x000fe40000000000 */
[----:B------:R-:W-:Y:S01]  /*9500*/  PRMT R8, RZ, 0x7610, R8 ;  /* 0x00007610ff087816 */ /* 0x000fe20000000008 */
[----:B----4-:R-:W-:Y:S04]  /*9510*/  STL [R1+0x1bc0], R29 ;  /* 0x001bc01d01007387 */ /* 0x010fe80000100800 */
[----:B------:R-:W-:Y:S04]  /*9520*/  STL [R1+0x1bc4], R29 ;  /* 0x001bc41d01007387 */ /* 0x000fe80000100800 */
[----:B------:R-:W-:Y:S04]  /*9530*/  STL [R1+0x1bc8], R29 ;  /* 0x001bc81d01007387 */ /* 0x000fe80000100800 */
[----:B--2---:R-:W-:Y:S04]  /*9540*/  STL [R1+0x110], R21 ;  /* 0x0001101501007387 */ /* 0x004fe80000100800 */
[----:B-----5:R-:W-:Y:S04]  /*9550*/  STL [R1+0x1bfc], R12 ;  /* 0x001bfc0c01007387 */ /* 0x020fe80000100800 */
[----:B------:R0:W-:Y:S02]  /*9560*/  STL [R1+0xdc], R27 ;  /* 0x0000dc1b01007387 */ /* 0x0001e40000100800 */
[----:B0-----:R-:W-:-:S05]  /*9570*/  LOP3.LUT R27, R22, 0x2a, RZ, 0xfc, !PT ;  /* 0x0000002a161b7812 */ /* 0x001fca00078efcff */
[----:B---3--:R-:W-:Y:S01]  /*9580*/  IMAD R27, R27, UR4, RZ ;  /* 0x000000041b1b7c24 */ /* 0x008fe2000f8e02ff */
[----:B------:R-:W0:Y:S01]  /*9590*/  S2R R21, SR_TID.X ;  /* 0x0000000000157919 */ /* 0x000e220000002100 */
[----:B------:R-:W1:Y:S02]  /*95a0*/  LDCU UR4, c[0x0][0x3a8] ;  /* 0x00007500ff0477ac */ /* 0x000e640008000800 */
[----:B------:R-:W-:-:S05]  /*95b0*/  IMAD.WIDE R4, R27, 0x2, R2 ;  /* 0x000000021b047825 */ /* 0x000fca00078e0202 */
[----:B------:R2:W3:Y:S01]  /*95c0*/  @!P1 LDG.E.U16 R9, desc[UR8][R4.64] ;  /* 0x0000000804099981 */ /* 0x0004e2000c1e1500 */
[----:B0-----:R-:W-:-:S04]  /*95d0*/  SHF.R.U32.HI R22, RZ, 0x8, R21 ;  /* 0x00000008ff167819 */ /* 0x001fc80000011615 */
[----:B------:R-:W-:-:S04]  /*95e0*/  SGXT.U32 R22, R22, 0x1 ;  /* 0x000000011616781a */ /* 0x000fc80000000000 */
[----:B------:R-:W-:Y:S02]  /*95f0*/  LOP3.LUT R22, R22, 0x2c, RZ, 0xfc, !PT ;  /* 0x0000002c16167812 */ /* 0x000fe400078efcff */
[----:B------:R-:W-:-:S03]  /*9600*/  SHF.R.U32.HI R21, RZ, 0x8, R21 ;  /* 0x00000008ff157819 */ /* 0x000fc60000011615 */
[----:B-1----:R-:W-:Y:S01]  /*9610*/  IMAD R22, R22, UR4, RZ ;  /* 0x0000000416167c24 */ /* 0x002fe2000f8e02ff */
[----:B------:R-:W-:Y:S01]  /*9620*/  SGXT.U32 R21, R21, 0x1 ;  /* 0x000000011515781a */ /* 0x000fe20000000000 */
[----:B------:R-:W0:Y:S01]  /*9630*/  S2R R27, SR_TID.X ;  /* 0x00000000001b7919 */ /* 0x000e220000002100 */
[----:B------:R-:W1:Y:S01]  /*9640*/  LDCU UR4, c[0x0][0x3a8] ;  /* 0x00007500ff0477ac */ /* 0x000e620008000800 */
[----:B------:R-:W-:Y:S01]  /*9650*/  IMAD.WIDE R6, R22, 0x2, R2 ;  /* 0x0000000216067825 */ /* 0x000fe200078e0202 */
[----:B------:R-:W-:-:S04]  /*9660*/  LOP3.LUT R22, R21, 0x2e, RZ, 0xfc, !PT ;  /* 0x0000002e15167812 */ /* 0x000fc800078efcff */
[----:B------:R-:W4:Y:S01]  /*9670*/  @!P0 LDG.E.U16 R8, desc[UR8][R6.64] ;  /* 0x0000000806088981 */ /* 0x000f22000c1e1500 */
[----:B------:R-:W-:Y:S02]  /*9680*/  LOP3.LUT R21, R21, 0x30, RZ, 0xfc, !PT ;  /* 0x0000003015157812 */ /* 0x000fe400078efcff */
[----:B------:R-:W-:Y:S02]  /*9690*/  ISETP.GE.AND P2, PT, R22, UR10, PT ;  /* 0x0000000a16007c0c */ /* 0x000fe4000bf46270 */
[----:B------:R-:W5:Y:S01]  /*96a0*/  LDL.LU R22, [R1+0x1c74] ;  /* 0x001c740001167983 */ /* 0x000f620000300800 */
[----:B------:R-:W-:-:S03]  /*96b0*/  ISETP.GE.AND P3, PT, R21, UR10, PT ;  /* 0x0000000a15007c0c */ /* 0x000fc6000bf66270 */
[----:B------:R-:W4:Y:S01]  /*96c0*/  LDL.LU R21, [R1+0x1c70] ;  /* 0x001c700001157983 */ /* 0x000f220000300800 */
[----:B0-----:R-:W-:-:S04]  /*96d0*/  SHF.R.U32.HI R27, RZ, 0x8, R27 ;  /* 0x00000008ff1b7819 */ /* 0x001fc8000001161b */
[----:B------:R-:W-:-:S04]  /*96e0*/  SGXT.U32 R27, R27, 0x1 ;  /* 0x000000011b1b781a */ /* 0x000fc80000000000 */
[----:B--2---:R-:W-:-:S04]  /*96f0*/  LOP3.LUT R5, R27, 0x32, RZ, 0xfc, !PT ;  /* 0x000000321b057812 */ /* 0x004fc800078efcff */
[----:B------:R-:W-:Y:S01]  /*9700*/  ISETP.GE.AND P1, PT, R5, UR10, PT ;  /* 0x0000000a05007c0c */ /* 0x000fe2000bf26270 */
[----:B---3--:R0:W-:Y:S02]  /*9710*/  STL [R1+0x8], R9 ;  /* 0x0000080901007387 */ /* 0x0081e40000100800 */
[----:B0-----:R-:W-:Y:S02]  /*9720*/  LOP3.LUT R9, R27, 0x34, RZ, 0xfc, !PT ;  /* 0x000000341b097812 */ /* 0x001fe400078efcff */
[----:B------:R-:W0:Y:S02]  /*9730*/  S2R R27, SR_TID.X ;  /* 0x00000000001b7919 */ /* 0x000e240000002100 */
[----:B------:R-:W-:Y:S02]  /*9740*/  ISETP.GE.AND P0, PT, R9, UR10, PT ;  /* 0x0000000a09007c0c */ /* 0x000fe4000bf06270 */
[----:B0-----:R-:W-:-:S04]  /*9750*/  SHF.R.U32.HI R9, RZ, 0x8, R27 ;  /* 0x00000008ff097819 */ /* 0x001fc8000001161b */
[----:B------:R-:W-:-:S04]  /*9760*/  SGXT.U32 R9, R9, 0x1 ;  /* 0x000000010909781a */ /* 0x000fc80000000000 */
[----:B------:R-:W-:-:S05]  /*9770*/  LOP3.LUT R9, R9, 0x2e, RZ, 0xfc, !PT ;  /* 0x0000002e09097812 */ /* 0x000fca00078efcff */
[----:B-1----:R-:W-:Y:S01]  /*9780*/  IMAD R9, R9, UR4, RZ ;  /* 0x0000000409097c24 */ /* 0x002fe2000f8e02ff */
[----:B------:R-:W0:Y:S01]  /*9790*/  LDCU UR4, c[0x0][0x3a8] ;  /* 0x00007500ff0477ac */ /* 0x000e220008000800 */
[----:B------:R-:W-:Y:S01]  /*97a0*/  SHF.R.U32.HI R27, RZ, 0x8, R27 ;  /* 0x00000008ff1b7819 */ /* 0x000fe2000001161b */
[----:B----4-:R1:W-:Y:S03]  /*97b0*/  STL [R1+0xd8], R8 ;  /* 0x0000d80801007387 */ /* 0x0103e60000100800 */
[----:B------:R-:W-:Y:S01]  /*97c0*/  SGXT.U32 R27, R27, 0x1 ;  /* 0x000000011b1b781a */ /* 0x000fe20000000000 */
[----:B------:R-:W-:-:S03]  /*97d0*/  IMAD.WIDE R4, R9, 0x2, R2 ;  /* 0x0000000209047825 */ /* 0x000fc600078e0202 */
[C---:B------:R-:W-:Y:S02]  /*97e0*/  LOP3.LUT R9, R27.reuse, 0x32, RZ, 0xfc, !PT ;  /* 0x000000321b097812 */ /* 0x040fe400078efcff */
[----:B-1----:R-:W-:Y:S02]  /*97f0*/  LOP3.LUT R8, R27, 0x30, RZ, 0xfc, !PT ;  /* 0x000000301b087812 */ /* 0x002fe400078efcff */
[----:B-----5:R-:W-:-:S03]  /*9800*/  PRMT R22, RZ, 0x7610, R22 ;  /* 0x00007610ff167816 */ /* 0x020fc60000000016 */
[----:B------:R-:W-:Y:S02]  /*9810*/  IMAD R8, R8, UR6, RZ ;  /* 0x0000000608087c24 */ /* 0x000fe4000f8e02ff */
[----:B0-----:R-:W-:Y:S01]  /*9820*/  IMAD R9, R9, UR4, RZ ;  /* 0x0000000409097c24 */ /* 0x001fe2000f8e02ff */
[----:B------:R-:W-:Y:S01]  /*9830*/  PRMT R21, RZ, 0x7610, R21 ;  /* 0x00007610ff157816 */ /* 0x000fe20000000015 */
[--C-:B------:R-:W-:Y:S01]  /*9840*/  IMAD.WIDE R6, R8, 0x2, R2.reuse ;  /* 0x0000000208067825 */ /* 0x100fe200078e0202 */
[----:B------:R0:W2:Y:S01]  /*9850*/  @!P2 LDG.E.U16 R22, desc[UR8][R4.64] ;  /* 0x000000080416a981 */ /* 0x0000a2000c1e1500 */
[----:B------:R-:W-:Y:S01]  /*9860*/  LOP3.LUT R27, R27, 0x36, RZ, 0xfc, !PT ;  /* 0x000000361b1b7812 */ /* 0x000fe200078efcff */
[----:B------:R-:W1:Y:S01]  /*9870*/  LDCU UR6, c[0x0][0x3a8] ;  /* 0x00007500ff0677ac */ /* 0x000e620008000800 */
[----:B------:R-:W-:Y:S01]  /*9880*/  IMAD.WIDE R8, R9, 0x2, R2 ;  /* 0x0000000209087825 */ /* 0x000fe200078e0202 */
[----:B------:R-:W3:Y:S01]  /*9890*/  @!P3 LDG.E.U16 R21, desc[UR8][R6.64] ;  /* 0x000000080615b981 */ /* 0x000ee2000c1e1500 */
[----:B------:R-:W-:Y:S01]  /*98a0*/  PRMT R28, RZ, 0x7610, R28 ;  /* 0x00007610ff1c7816 */ /* 0x000fe2000000001c */
[----:B------:R-:W4:Y:S02]  /*98b0*/  LDCU UR4, c[0x0][0x3a8] ;  /* 0x00007500ff0477ac */ /* 0x000f240008000800 */
[----:B------:R-:W5:Y:S01]  /*98c0*/  @!P1 LDG.E.U16 R16, desc[UR8][R8.64] ;  /* 0x0000000808109981 */ /* 0x000f62000c1e1500 */
[----:B0-----:R-:W0:Y:S02]  /*98d0*/  S2R R5, SR_TID.X ;  /* 0x0000000000057919 */ /* 0x001e240000002100 */
[----:B0-----:R-:W-:-:S04]  /*98e0*/  SHF.R.U32.HI R5, RZ, 0x8, R5 ;  /* 0x00000008ff057819 */ /* 0x001fc80000011605 */
[----:B------:R-:W-:-:S04]  /*98f0*/  SGXT.U32 R5, R5, 0x1 ;  /* 0x000000010505781a */ /* 0x000fc80000000000 */
[----:B------:R-:W-:Y:S02]  /*9900*/  LOP3.LUT R4, R5, 0x38, RZ, 0xfc, !PT ;  /* 0x0000003805047812 */ /* 0x000fe400078efcff */
[----:B------:R-:W0:Y:S01]  /*9910*/  S2R R5, SR_TID.X ;  /* 0x0000000000057919 */ /* 0x000e220000002100 */
[----:B------:R-:W-:Y:S02]  /*9920*/  ISETP.GE.AND P4, PT, R27, UR10, PT ;  /* 0x0000000a1b007c0c */ /* 0x000fe4000bf86270 */
[----:B------:R-:W4:Y:S01]  /*9930*/  LDL.LU R27, [R1+0x1c6c] ;  /* 0x001c6c00011b7983 */ /* 0x000f220000300800 */
[----:B------:R-:W-:-:S03]  /*9940*/  ISETP.GE.AND P2, PT, R4, UR10, PT ;  /* 0x0000000a04007c0c */ /* 0x000fc6000bf46270 */
[----:B--2---:R2:W-:Y:S04]  /*9950*/  STL [R1+0x10c], R22 ;  /* 0x00010c1601007387 */ /* 0x0045e80000100800 */
[----:B--2---:R-:W2:Y:S04]  /*9960*/  LDL.LU R22, [R1+0x1c68] ;  /* 0x001c680001167983 */ /* 0x004ea80000300800 */
[----:B---3--:R-:W-:Y:S04]  /*9970*/  STL [R1+0x1bf8], R21 ;  /* 0x001bf81501007387 */ /* 0x008fe80000100800 */
[----:B-----5:R0:W-:Y:S02]  /*9980*/  STL [R1+0xc], R16 ;  /* 0x00000c1001007387 */ /* 0x0201e40000100800 */
[----:B0-----:R-:W-:-:S02]  /*9990*/  SHF.R.U32.HI R16, RZ, 0x8, R5 ;  /* 0x00000008ff107819 */ /* 0x001fc40000011605 */
[----:B------:R-:W-:-:S04]  /*99a0*/  SHF.R.U32.HI R5, RZ, 0x8, R5 ;  /* 0x00000008ff057819 */ /* 0x000fc80000011605 */
[----:B------:R-:W-:-:S04]  /*99b0*/  SGXT.U32 R5, R5, 0x1 ;  /* 0x000000010505781a */ /* 0x000fc80000000000 */
[----:B------:R-:W-:-:S05]  /*99c0*/  LOP3.LUT R5, R5, 0x34, RZ, 0xfc, !PT ;  /* 0x0000003405057812 */ /* 0x000fca00078efcff */
[----:B-1----:R-:W-:Y:S01]  /*99d0*/  IMAD R5, R5, UR6, RZ ;  /* 0x0000000605057c24 */ /* 0x002fe2000f8e02ff */
[----:B------:R-:W-:Y:S01]  /*99e0*/  SGXT.U32 R16, R16, 0x1 ;  /* 0x000000011010781a */ /* 0x000fe20000000000 */
[----:B------:R-:W0:Y:S01]  /*99f0*/  S2R R9, SR_TID.X ;  /* 0x0000000000097919 */ /* 0x000e220000002100 */
[----:B------:R-:W1:Y:S01]  /*9a00*/  LDCU UR6, c[0x0][0x3a8] ;  /* 0x00007500ff0677ac */ /* 0x000e620008000800 */
[----:B------:R-:W-:-:S05]  /*9a10*/  IMAD.WIDE R4, R5, 0x2, R2 ;  /* 0x0000000205047825 */ /* 0x000fca00078e0202 */
[----:B------:R3:W5:Y:S01]  /*9a20*/  @!P0 LDG.E.U16 R28, desc[UR8][R4.64] ;  /* 0x00000008041c8981 */ /* 0x000762000c1e1500 */
[C---:B------:R-:W-:Y:S02]  /*9a30*/  LOP3.LUT R7, R16.reuse, 0x36, RZ, 0xfc, !PT ;  /* 0x0000003610077812 */ /* 0x040fe400078efcff */
[----:B------:R-:W-:-:S04]  /*9a40*/  LOP3.LUT R16, R16, 0x3a, RZ, 0xfc, !PT ;  /* 0x0000003a10107812 */ /* 0x000fc800078efcff */
[----:B------:R-:W-:Y:S02]  /*9a50*/  ISETP.GE.AND P1, PT, R16, UR10, PT ;  /* 0x0000000a10007c0c */ /* 0x000fe4000bf26270 */
[----:B------:R-:W0:Y:S01]  /*9a60*/  S2R R16, SR_TID.X ;  /* 0x0000000000107919 */ /* 0x000e220000002100 */
[----:B----4-:R-:W-:Y:S01]  /*9a70*/  IMAD R7, R7, UR4, RZ ;  /* 0x0000000407077c24 */ /* 0x010fe2000f8e02ff */
[----:B------:R-:W4:Y:S01]  /*9a80*/  LDCU UR4, c[0x0][0x3a8] ;  /* 0x00007500ff0477ac */ /* 0x000f220008000800 */
[----:B0-----:R-:W-:-:S04]  /*9a90*/  SHF.R.U32.HI R16, RZ, 0x8, R16 ;  /* 0x00000008ff107819 */ /* 0x001fc80000011610 */
[----:B------:R-:W-:-:S04]  /*9aa0*/  SGXT.U32 R16, R16, 0x1 ;  /* 0x000000011010781a */ /* 0x000fc80000000000 */
[C---:B---3--:R-:W-:Y:S02]  /*9ab0*/  LOP3.LUT R4, R16.reuse, 0x3c, RZ, 0xfc, !PT ;  /* 0x0000003c10047812 */ /* 0x048fe400078efcff */
[----:B------:R-:W-:Y:S01]  /*9ac0*/  LOP3.LUT R5, R16, 0x3e, RZ, 0xfc, !PT ;  /* 0x0000003e10057812 */ /* 0x000fe200078efcff */
[----:B-----5:R0:W-:Y:S04]  /*9ad0*/  STL [R1+0xcc], R28 ;  /* 0x0000cc1c01007387 */ /* 0x0201e80000100800 */
[----:B0-----:R-:W3:Y:S01]  /*9ae0*/  LDL.LU R28, [R1+0x1c64] ;  /* 0x001c6400011c7983 */ /* 0x001ee20000300800 */
[----:B------:R-:W0:Y:S01]  /*9af0*/  S2R R16, SR_TID.X ;  /* 0x0000000000107919 */ /* 0x000e220000002100 */
[----:B------:R-:W-:-:S04]  /*9b00*/  SHF.R.U32.HI R9, RZ, 0x8, R9 ;  /* 0x00000008ff097819 */ /* 0x000fc80000011609 */
[----:B------:R-:W-:-:S04]  /*9b10*/  SGXT.U32 R9, R9, 0x1 ;  /* 0x000000010909781a */ /* 0x000fc80000000000 */
[----:B------:R-:W-:Y:S02]  /*9b20*/  LOP3.LUT R9, R9, 0x38, RZ, 0xfc, !PT ;  /* 0x0000003809097812 */ /* 0x000fe400078efcff */
[----:B------:R-:W-:-:S03]  /*9b30*/  ISETP.GE.AND P3, PT, R5, UR10, PT ;  /* 0x0000000a05007c0c */ /* 0x000fc6000bf66270 */
[----:B----4-:R-:W-:Y:S01]  /*9b40*/  IMAD R9, R9, UR4, RZ ;  /* 0x0000000409097c24 */ /* 0x010fe2000f8e02ff */
[----:B------:R-:W4:Y:S01]  /*9b50*/  LDCU UR4, c[0x0][0x3a8] ;  /* 0x00007500ff0477ac */ /* 0x000f220008000800 */
[----:B--2---:R-:W-:Y:S02]  /*9b60*/  PRMT R22, RZ, 0x7610, R22 ;  /* 0x00007610ff167816 */ /* 0x004fe40000000016 */
[----:B------:R-:W-:Y:S01]  /*9b70*/  IMAD.WIDE R8, R9, 0x2, R2 ;  /* 0x0000000209087825 */ /* 0x000fe200078e0202 */
[----:B------:R-:W-:-:S03]  /*9b80*/  PRMT R27, RZ, 0x7610, R27 ;  /* 0x00007610ff1b7816 */ /* 0x000fc6000000001b */
[----:B------:R-:W-:Y:S01]  /*9b90*/  IMAD.WIDE R6, R7, 0x2, R2 ;  /* 0x0000000207067825 */ /* 0x000fe200078e0202 */
[----:B------:R-:W2:Y:S04]  /*9ba0*/  @!P2 LDG.E.U16 R22, desc[UR8][R8.64] ;  /* 0x000000080816a981 */ /* 0x000ea8000c1e1500 */
[----:B------:R5:W2:Y:S01]  /*9bb0*/  @!P4 LDG.E.U16 R27, desc[UR8][R6.64] ;  /* 0x00000008061bc981 */ /* 0x000aa2000c1e1500 */
[--C-:B0-----:R-:W-:Y:S02]  /*9bc0*/  SHF.R.U32.HI R5, RZ, 0x8, R16.reuse ;  /* 0x00000008ff057819 */ /* 0x101fe40000011610 */
[----:B------:R-:W-:Y:S02]  /*9bd0*/  SHF.R.U32.HI R16, RZ, 0x8, R16 ;  /* 0x00000008ff107819 */ /* 0x000fe40000011610 */
[----:B------:R-:W-:-:S02]  /*9be0*/  SGXT.U32 R5, R5, 0x1 ;  /* 0x000000010505781a */ /* 0x000fc40000000000 */
[----:B------:R-:W-:Y:S02]  /*9bf0*/  SGXT.U32 R16, R16, 0x1 ;  /* 0x000000011010781a */ /* 0x000fe40000000000 */
[----:B------:R-:W-:Y:S01]  /*9c00*/  LOP3.LUT R5, R5, 0x40, RZ, 0xfc, !PT ;  /* 0x0000004005057812 */ /* 0x000fe200078efcff */
[----:B-----5:R-:W0:Y:S03]  /*9c10*/  S2R R7, SR_TID.X ;  /* 0x0000000000077919 */ /* 0x020e260000002100 */
[----:B------:R-:W-:Y:S02]  /*9c20*/  ISETP.GE.AND P2, PT, R5, UR10, PT ;  /* 0x0000000a05007c0c */ /* 0x000fe4000bf46270 */
[----:B------:R-:W-:Y:S02]  /*9c30*/  LOP3.LUT R5, R16, 0x3a, RZ, 0xfc, !PT ;  /* 0x0000003a10057812 */ /* 0x000fe400078efcff */
[----:B------:R-:W-:-:S03]  /*9c40*/  ISETP.GE.AND P0, PT, R4, UR10, PT ;  /* 0x0000000a04007c0c */ /* 0x000fc6000bf06270 */
[----:B----4-:R-:W-:Y:S01]  /*9c50*/  IMAD R5, R5, UR4, RZ ;  /* 0x0000000405057c24 */ /* 0x010fe2000f8e02ff */
[----:B------:R-:W-:Y:S01]  /*9c60*/  PRMT R25, RZ, 0x7610, R25 ;  /* 0x00007610ff197816 */ /* 0x000fe20000000019 */
[----:B------:R-:W4:Y:S02]  /*9c70*/  LDCU UR4, c[0x0][0x3a8] ;  /* 0x00007500ff0477ac */ /* 0x000f240008000800 */
[----:B------:R-:W-:Y:S01]  /*9c80*/  IMAD.WIDE R4, R5, 0x2, R2 ;  /* 0x0000000205047825 */ /* 0x000fe200078e0202 */
[--C-:B0-----:R-:W-:Y:S02]  /*9c90*/  SHF.R.U32.HI R16, RZ, 0x8, R7.reuse ;  /* 0x00000008ff107819 */ /* 0x101fe40000011607 */
[----:B------:R-:W-:-:S04]  /*9ca0*/  SHF.R.U32.HI R7, RZ, 0x8, R7 ;  /* 0x00000008ff077819 */ /* 0x000fc80000011607 */
[----:B------:R-:W-:-:S04]  /*9cb0*/  SGXT.U32 R7, R7, 0x1 ;  /* 0x000000010707781a */ /* 0x000fc80000000000 */
[----:B------:R-:W-:-:S05]  /*9cc0*/  LOP3.LUT R7, R7, 0x3c, RZ, 0xfc, !PT ;  /* 0x0000003c07077812 */ /* 0x000fca00078efcff */
[----:B-1----:R-:W-:Y:S01]  /*9cd0*/  IMAD R7, R7, UR6, RZ ;  /* 0x0000000607077c24 */ /* 0x002fe2000f8e02ff */
[----:B------:R-:W-:Y:S01]  /*9ce0*/  SGXT.U32 R16, R16, 0x1 ;  /* 0x000000011010781a */ /* 0x000fe20000000000 */
[----:B------:R-:W0:Y:S02]  /*9cf0*/  LDCU UR6, c[0x0][0x3a8] ;  /* 0x00007500ff0677ac */ /* 0x000e240008000800 */
[----:B------:R-:W-:-:S05]  /*9d00*/  IMAD.WIDE R6, R7, 0x2, R2 ;  /* 0x0000000207067825 */ /* 0x000fca00078e0202 */
[----:B------:R-:W5:Y:S01]  /*9d10*/  @!P0 LDG.E.U16 R25, desc[UR8][R6.64] ;  /* 0x0000000806198981 */ /* 0x000f62000c1e1500 */
[----:B---3--:R-:W-:-:S06]  /*9d20*/  PRMT R28, RZ, 0x7610, R28 ;  /* 0x00007610ff1c7816 */ /* 0x008fcc000000001c */
[----:B------:R1:W3:Y:S01]  /*9d30*/  @!P1 LDG.E.U16 R28, desc[UR8][R4.64] ;  /* 0x00000008041c9981 */ /* 0x0002e2000c1e1500 */
[----:B------:R-:W-:Y:S02]  /*9d40*/  LOP3.LUT R9, R16, 0x3e, RZ, 0xfc, !PT ;  /* 0x0000003e10097812 */ /* 0x000fe400078efcff */
[----:B------:R-:W-:-:S03]  /*9d50*/  PRMT R10, RZ, 0x7610, R10 ;  /* 0x00007610ff0a7816 */ /* 0x000fc6000000000a */
[----:B----4-:R-:W-:Y:S01]  /*9d60*/  IMAD R9, R9, UR4, RZ ;  /* 0x0000000409097c24 */ /* 0x010fe2000f8e02ff */
[----:B--2---:R2:W-:Y:S03]  /*9d70*/  STL [R1+0x108], R27 ;  /* 0x0001081b01007387 */ /* 0x0045e60000100800 */
[----:B------:R-:W-:Y:S01]  /*9d80*/  IMAD.WIDE R8, R9, 0x2, R2 ;  /* 0x0000000209087825 */ /* 0x000fe200078e0202 */
[----:B------:R-:W-:Y:S01]  /*9d90*/  LOP3.LUT R16, R16, 0x44, RZ, 0xfc, !PT ;  /* 0x0000004410107812 */ /* 0x000fe200078efcff */
[----:B------:R-:W4:Y:S03]  /*9da0*/  LDCU UR4, c[0x0][0x3a8] ;  /* 0x00007500ff0477ac */ /* 0x000f260008000800 */
[----:B------:R-:W4:Y:S04]  /*9db0*/  @!P3 LDG.E.U16 R10, desc[UR8][R8.64] ;  /* 0x00000008080ab981 */ /* 0x000f28000c1e1500 */
[----:B--2---:R-:W2:Y:S04]  /*9dc0*/  LDL.LU R27, [R1+0x1c60] ;  /* 0x001c6000011b7983 */ /* 0x004ea80000300800 */
[----:B------:R-:W-:Y:S01]  /*9dd0*/  STL [R1+0x1bf4], R22 ;  /* 0x001bf41601007387 */ /* 0x000fe20000100800 */
[----:B------:R-:W-:-:S02]  /*9de0*/  ISETP.GE.AND P4, PT, R16, UR10, PT ;  /* 0x0000000a10007c0c */ /* 0x000fc4000bf86270 */
[----:B------:R-:W0:Y:S01]  /*9df0*/  S2R R16, SR_TID.X ;  /* 0x0000000000107919 */ /* 0x000e220000002100 */
[----:B------:R-:W-:-:S04]  /*9e00*/  SHF.R.U32.HI R0, RZ, 0x8, R0 ;  /* 0x00000008ff007819 */ /* 0x000fc80000011600 */
[----:B------:R-:W-:Y:S01]  /*9e10*/  SGXT.U32 R0, R0, 0x1 ;  /* 0x000000010000781a */ /* 0x000fe20000000000 */
[----:B-1----:R-:W1:Y:S01]  /*9e20*/  S2R R5, SR_TID.X ;  /* 0x0000000000057919 */ /* 0x002e620000002100 */
[----:B---3--:R3:W-:Y:S04]  /*9e30*/  STL [R1], R28 ;  /* 0x0000001c01007387 */ /* 0x0087e80000100800 */
[----:B---3--:R-:W3:Y:S04]  /*9e40*/  LDL.LU R28, [R1+0x1c5c] ;  /* 0x001c5c00011c7983 */ /* 0x008ee80000300800 */
[----:B-----5:R5:W-:Y:S04]  /*9e50*/  STL [R1+0xc8], R25 ;  /* 0x0000c81901007387 */ /* 0x020be80000100800 */
[----:B-----5:R-:W5:Y:S04]  /*9e60*/  LDL.LU R25, [R1+0x1c58] ;  /* 0x001c580001197983 */ /* 0x020f680000300800 */
[----:B----4-:R4:W-:Y:S02]  /*9e70*/  STL [R1+0x104], R10 ;  /* 0x0001040a01007387 */ /* 0x0109e40000100800 */
[----:B----4-:R-:W-:-:S02]  /*9e80*/  LOP3.LUT R10, R0, 0x40, RZ, 0xfc, !PT ;  /* 0x00000040000a7812 */ /* 0x010fc400078efcff */
[--C-:B0-----:R-:W-:Y:S02]  /*9e90*/  SHF.R.U32.HI R0, RZ, 0x8, R16.reuse ;  /* 0x00000008ff007819 */ /* 0x101fe40000011610 */
[----:B------:R-:W-:-:S04]  /*9ea0*/  SHF.R.U32.HI R16, RZ, 0x8, R16 ;  /* 0x00000008ff107819 */ /* 0x000fc80000011610 */
[----:B------:R-:W-:-:S04]  /*9eb0*/  SGXT.U32 R16, R16, 0x1 ;  /* 0x000000011010781a */ /* 0x000fc80000000000 */
[----:B------:R-:W-:-:S05]  /*9ec0*/  LOP3.LUT R16, R16, 0x42, RZ, 0xfc, !PT ;  /* 0x0000004210107812 */ /* 0x000fca00078efcff */
[----:B------:R-:W-:-:S04]  /*9ed0*/  IMAD R16, R16, UR6, RZ ;  /* 0x0000000610107c24 */ /* 0x000fc8000f8e02ff */
[----:B------:R-:W-:Y:S02]  /*9ee0*/  IMAD.WIDE R6, R16, 0x2, R2 ;  /* 0x0000000210067825 */ /* 0x000fe400078e0202 */
[----:B------:R-:W0:Y:S01]  /*9ef0*/  S2R R16, SR_TID.X ;  /* 0x0000000000107919 */ /* 0x000e220000002100 */
[----:B-1----:R-:W-:Y:S01]  /*9f00*/  SHF.R.U32.HI R5, RZ, 0x8, R5 ;  /* 0x00000008ff057819 */ /* 0x002fe20000011605 */
[----:B------:R-:W-:Y:S01]  /*9f10*/  IMAD R10, R10, UR4, RZ ;  /* 0x000000040a0a7c24 */ /* 0x000fe2000f8e02ff */
[----:B------:R-:W1:Y:S02]  /*9f20*/  LDCU UR4, c[0x0][0x3a8] ;  /* 0x00007500ff0477ac */ /* 0x000e640008000800 */
[----:B------:R-:W-:Y:S02]  /*9f30*/  SGXT.U32 R5, R5, 0x1 ;  /* 0x000000010505781a */ /* 0x000fe40000000000 */
[----:B------:R-:W-:Y:S02]  /*9f40*/  SGXT.U32 R0, R0, 0x1 ;  /* 0x000000010000781a */ /* 0x000fe40000000000 */
[----:B------:R-:W-:-:S04]  /*9f50*/  LOP3.LUT R5, R5, 0x42, RZ, 0xfc, !PT ;  /* 0x0000004205057812 */ /* 0x000fc800078efcff */
[----:B------:R-:W-:Y:S01]  /*9f60*/  ISETP.GE.AND P1, PT, R5, UR10, PT ;  /* 0x0000000a05007c0c */ /* 0x000fe2000bf26270 */
[----:B------:R-:W-:Y:S01]  /*9f70*/  IMAD.WIDE R4, R10, 0x2, R2 ;  /* 0x000000020a047825 */ /* 0x000fe200078e0202 */
[----:B------:R-:W-:-:S05]  /*9f80*/  LOP3.LUT R10, R0, 0x44, RZ, 0xfc, !PT ;  /* 0x00000044000a7812 */ /* 0x000fca00078efcff */
[----:B-1----:R-:W-:Y:S01]  /*9f90*/  IMAD R10, R10, UR4, RZ ;  /* 0x000000040a0a7c24 */ /* 0x002fe2000f8e02ff */
[----:B------:R-:W1:Y:S01]  /*9fa0*/  LDCU UR4, c[0x0][0x3a8] ;  /* 0x00007500ff0477ac */ /* 0x000e620008000800 */
[----:B0-----:R-:W-:-:S04]  /*9fb0*/  SHF.R.U32.HI R16, RZ, 0x8, R16 ;  /* 0x00000008ff107819 */ /* 0x001fc80000011610 */
[----:B------:R-:W-:Y:S01]  /*9fc0*/  SGXT.U32 R16, R16, 0x1 ;  /* 0x000000011010781a */ /* 0x000fe20000000000 */
[----:B------:R-:W-:-:S03]  /*9fd0*/  IMAD.WIDE R8, R10, 0x2, R2 ;  /* 0x000000020a087825 */ /* 0x000fc600078e0202 */
[----:B------:R-:W-:Y:S02]  /*9fe0*/  LOP3.LUT R10, R16, 0x48, RZ, 0xfc, !PT ;  /* 0x00000048100a7812 */ /* 0x000fe400078efcff */
[----:B------:R-:W0:Y:S01]  /*9ff0*/  S2R R16, SR_TID.X ;  /* 0x0000000000107919 */ /* 0x000e220000002100 */
[----:B--2---:R-:W-:Y:S02]  /*a000*/  PRMT R27, RZ, 0x7610, R27 ;  /* 0x00007610ff1b7816 */ /* 0x004fe4000000001b */
[----:B------:R-:W-:-:S04]  /*a010*/  LOP3.LUT R0, R0, 0x46, RZ, 0xfc, !PT ;  /* 0x0000004600007812 */ /* 0x000fc800078efcff */
[----:B------:R-:W2:Y:S01]  /*a020*/  @!P2 LDG.E.U16 R27, desc[UR8][R4.64] ;  /* 0x00000008041ba981 */ /* 0x000ea2000c1e1500 */
[----:B------:R-:W-:Y:S02]  /*a030*/  ISETP.GE.AND P0, PT, R0, UR10, PT ;  /* 0x0000000a00007c0c */ /* 0x000fe4000bf06270 */
[----:B------:R-:W-:Y:S02]  /*a040*/  PRMT R13, RZ, 0x7610, R13 ;  /* 0x00007610ff0d7816 */ /* 0x000fe4000000000d */
[----:B------:R-:W-:Y:S02]  /*a050*/  PRMT R26, RZ, 0x7610, R26 ;  /* 0x00007610ff1a7816 */ /* 0x000fe4000000001a */
[----:B------:R-:W-:Y:S02]  /*a060*/  LOP3.LUT R0, R19, 0x7e, RZ, 0xfc, !PT ;  /* 0x0000007e13007812 */ /* 0x000fe400078efcff */
[----:B------:R4:W2:Y:S02]  /*a070*/  @!P4 LDG.E.U16 R13, desc[UR8][R8.64] ;  /* 0x00000008080dc981 */ /* 0x0008a4000c1e1500 */
[C---:B------:R-:W-:Y:S01]  /*a080*/  ISETP.GE.AND P2, PT, R0.reuse, UR10, PT ;  /* 0x0000000a00007c0c */ /* 0x040fe2000bf46270 */
[----:B------:R-:W-:Y:S01]  /*a090*/  IMAD R0, R0, UR11, RZ ;  /* 0x0000000b00007c24 */ /* 0x000fe2000f8e02ff */
[----:B------:R-:W-:-:S03]  /*a0a0*/  PRMT R23, RZ, 0x7610, R23 ;  /* 0x00007610ff177816 */ /* 0x000fc60000000017 */
[----:B----4-:R-:W-:-:S08]  /*a0b0*/  IMAD.WIDE R8, R0, 0x2, R2 ;  /* 0x0000000200087825 */ /* 0x010fd000078e0202 */
[----:B------:R-:W4:Y:S01]  /*a0c0*/  @!P2 LDG.E.U16 R23, desc[UR8][R8.64] ;  /* 0x000000080817a981 */ /* 0x000f22000c1e1500 */
[----:B---3--:R-:W-:-:S06]  /*a0d0*/  PRMT R28, RZ, 0x7610, R28 ;  /* 0x00007610ff1c7816 */ /* 0x008fcc000000001c */
[----:B------:R3:W4:Y:S01]  /*a0e0*/  @!P1 LDG.E.U16 R28, desc[UR8][R6.64] ;  /* 0x00000008061c9981 */ /* 0x000722000c1e1500 */
[----:B------:R-:W-:Y:S02]  /*a0f0*/  ISETP.GE.AND P1, PT, R10, UR10, PT ;  /* 0x0000000a0a007c0c */ /* 0x000fe4000bf26270 */
[----:B0-----:R-:W-:-:S04]  /*a100*/  SHF.R.U32.HI R10, RZ, 0x8, R16 ;  /* 0x00000008ff0a7819 */ /* 0x001fc80000011610 */
[----:B------:R-:W-:-:S04]  /*a110*/  SGXT.U32 R10, R10, 0x1 ;  /* 0x000000010a0a781a */ /* 0x000fc80000000000 */
[----:B------:R-:W-:-:S05]  /*a120*/  LOP3.LUT R4, R10, 0x46, RZ, 0xfc, !PT ;  /* 0x000000460a047812 */ /* 0x000fca00078efcff */
[----:B-1----:R-:W-:Y:S01]  /*a130*/  IMAD R4, R4, UR4, RZ ;  /* 0x0000000404047c24 */ /* 0x002fe2000f8e02ff */
[----:B------:R-:W0:Y:S01]  /*a140*/  LDCU UR4, c[0x0][0x3a8] ;  /* 0x00007500ff0477ac */ /* 0x000e220008000800 */
[----:B------:R-:W-:Y:S02]  /*a150*/  SHF.R.U32.HI R16, RZ, 0x8, R16 ;  /* 0x00000008ff107819 */ /* 0x000fe40000011610 */
[----:B------:R-:W-:Y:S02]  /*a160*/  IMAD.WIDE R4, R4, 0x2, R2 ;  /* 0x0000000204047825 */ /* 0x000fe400078e0202 */
[----:B------:R-:W-:-:S03]  /*a170*/  SGXT.U32 R16, R16, 0x1 ;  /* 0x000000011010781a */ /* 0x000fc60000000000 */
[----:B------:R-:W4:Y:S01]  /*a180*/  @!P0 LDG.E.U16 R26, desc[UR8][R4.64] ;  /* 0x00000008041a8981 */ /* 0x000f22000c1e1500 */
[----:B---3--:R-:W-:Y:S02]  /*a190*/  LOP3.LUT R7, R16, 0x48, RZ, 0xfc, !PT ;  /* 0x0000004810077812 */ /* 0x008fe400078efcff */
[----:B-----5:R-:W-:-:S03]  /*a1a0*/  PRMT R25, RZ, 0x7610, R25 ;  /* 0x00007610ff197816 */ /* 0x020fc60000000019 */
[----:B0-----:R-:W-:Y:S01]  /*a1b0*/  IMAD R7, R7, UR4, RZ ;  /* 0x0000000407077c24 */ /* 0x001fe2000f8e02ff */
[----:B--2---:R-:W-:Y:S03]  /*a1c0*/  STL [R1+0x1bf0], R27 ;  /* 0x001bf01b01007387 */ /* 0x004fe60000100800 */
[----:B------:R-:W-:Y:S01]  /*a1d0*/  IMAD.WIDE R6, R7, 0x2, R2 ;  /* 0x0000000207067825 */ /* 0x000fe200078e0202 */
[----:B------:R-:W-:Y:S01]  /*a1e0*/  LOP3.LUT R16, R16, 0x4a, RZ, 0xfc, !PT ;  /* 0x0000004a10107812 */ /* 0x000fe200078efcff */
[----:B------:R-:W0:Y:S03]  /*a1f0*/  LDCU UR4, c[0x0][0x3a8] ;  /* 0x00007500ff0477ac */ /* 0x000e260008000800 */
[----:B------:R-:W2:Y:S04]  /*a200*/  @!P1 LDG.E.U16 R25, desc[UR8][R6.64] ;  /* 0x0000000806199981 */ /* 0x000ea8000c1e1500 */
[----:B----4-:R-:W-:Y:S04]  /*a210*/  STL [R1+0x1bb0], R28 ;  /* 0x001bb01c01007387 */ /* 0x010fe80000100800 */
[----:B------:R-:W-:Y:S04]  /*a220*/  STL [R1+0x1bb4], R28 ;  /* 0x001bb41c01007387 */ /* 0x000fe80000100800 */
[----:B------:R-:W-:Y:S04]  /*a230*/  STL [R1+0x1bb8], R28 ;  /* 0x001bb81c01007387 */ /* 0x000fe80000100800 */
[----:B------:R-:W-:Y:S04]  /*a240*/  STL [R1+0x1bbc], R28 ;  /* 0x001bbc1c01007387 */ /* 0x000fe80000100800 */
[----:B------:R-:W-:Y:S04]  /*a250*/  STL [R1+0x1bcc], R28 ;  /* 0x001bcc1c01007387 */ /* 0x000fe80000100800 */
[----:B------:R-:W-:Y:S04]  /*a260*/  STL [R1+0x1bd0], R28 ;  /* 0x001bd01c01007387 */ /* 0x000fe80000100800 */
[----:B------:R-:W-:Y:S04]  /*a270*/  STL [R1+0xc4], R13 ;  /* 0x0000c40d01007387 */ /* 0x000fe80000100800 */
[----:B------:R1:W-:Y:S04]  /*a280*/  STL [R1+0xfc], R26 ;  /* 0x0000fc1a01007387 */ /* 0x0003e80000100800 */
[----:B-1----:R-:W3:Y:S04]  /*a290*/  LDL.LU R26, [R1+0x1c54] ;  /* 0x001c5400011a7983 */ /* 0x002ee80000300800 */
[----:B--2---:R-:W-:Y:S04]  /*a2a0*/  STL [R1+0x1bec], R25 ;  /* 0x001bec1901007387 */ /* 0x004fe80000100800 */
[----:B------:R1:W-:Y:S04]  /*a2b0*/  STL [R1+0x100], R23 ;  /* 0x0001001701007387 */ /* 0x0003e80000100800 */
[----:B-1----:R-:W2:Y:S01]  /*a2c0*/  LDL.LU R23, [R1+0x1c50] ;  /* 0x001c500001177983 */ /* 0x002ea20000300800 */
[----:B------:R-:W-:-:S02]  /*a2d0*/  ISETP.GE.AND P0, PT, R16, UR10, PT ;  /* 0x0000000a10007c0c */ /* 0x000fc4000bf06270 */
[----:B------:R-:W1:Y:S01]  /*a2e0*/  S2R R16, SR_TID.X ;  /* 0x0000000000107919 */ /* 0x000e620000002100 */
[----:B------:R-:W4:Y:S01]  /*a2f0*/  S2R R13, SR_TID.X ;  /* 0x00000000000d7919 */ /* 0x000f220000002100 */
[----:B-1----:R-:W-:-:S04]  /*a300*/  SHF.R.U32.HI R16, RZ, 0x8, R16 ;  /* 0x00000008ff107819 */ /* 0x002fc80000011610 */
[----:B------:R-:W-:-:S04]  /*a310*/  SGXT.U32 R16, R16, 0x1 ;  /* 0x000000011010781a */ /* 0x000fc80000000000 */
[C---:B------:R-:W-:Y:S02]  /*a320*/  LOP3.LUT R5, R16.reuse, 0x4a, RZ, 0xfc, !PT ;  /* 0x0000004a10057812 */ /* 0x040fe400078efcff */
[----:B------:R-:W-:-:S04]  /*a330*/  LOP3.LUT R16, R16, 0x4c, RZ, 0xfc, !PT ;  /* 0x0000004c10107812 */ /* 0x000fc800078efcff */
[----:B------:R-:W-:Y:S02]  /*a340*/  ISETP.GE.AND P1, PT, R16, UR10, PT ;  /* 0x0000000a10007c0c */ /* 0x000fe4000bf26270 */
[----:B------:R-:W1:Y:S01]  /*a350*/  S2R R16, SR_TID.X ;  /* 0x0000000000107919 */ /* 0x000e620000002100 */
[----:B----4-:R-:W-:-:S04]  /*a360*/  SHF.R.U32.HI R28, RZ, 0x8, R13 ;  /* 0x00000008ff1c7819 */ /* 0x010fc8000001160d */
[----:B------:R-:W-:-:S04]  /*a370*/  SGXT.U32 R28, R28, 0x1 ;  /* 0x000000011c1c781a */ /* 0x000fc80000000000 */
[----:B------:R-:W-:Y:S01]  /*a380*/  LOP3.LUT R10, R28, 0x7c, RZ, 0xfc, !PT ;  /* 0x0000007c1c0a7812 */ /* 0x000fe200078efcff */
[----:B0-----:R-:W-:Y:S01]  /*a390*/  IMAD R5, R5, UR4, RZ ;  /* 0x0000000405057c24 */ /* 0x001fe2000f8e02ff */
[----:B------:R-:W0:Y:S03]  /*a3a0*/  LDCU UR4, c[0x0][0x3a8] ;  /* 0x00007500ff0477ac */ /* 0x000e260008000800 */
[----:B------:R-:W-:-:S04]  /*a3b0*/  IMAD R0, R10, UR11, RZ ;  /* 0x0000000b0a007c24 */ /* 0x000fc8000f8e02ff */
[----:B------:R-:W-:-:S04]  /*a3c0*/  IMAD.WIDE R6, R0, 0x2, R2 ;  /* 0x0000000200067825 */ /* 0x000fc800078e0202 */
[----:B------:R-:W-:Y:S01]  /*a3d0*/  IMAD.WIDE R4, R5, 0x2, R2 ;  /* 0x0000000205047825 */ /* 0x000fe200078e0202 */
[----:B------:R-:W-:Y:S02]  /*a3e0*/  ISETP.GE.AND P3, PT, R10, UR10, PT ;  /* 0x0000000a0a007c0c */ /* 0x000fe4000bf66270 */
[--C-:B-1----:R-:W-:Y:S02]  /*a3f0*/  SHF.R.U32.HI R0, RZ, 0x8, R16.reuse ;  /* 0x00000008ff007819 */ /* 0x102fe40000011610 */
[----:B------:R-:W-:-:S04]  /*a400*/  SHF.R.U32.HI R16, RZ, 0x8, R16 ;  /* 0x00000008ff107819 */ /* 0x000fc80000011610 */
[----:B------:R-:W-:Y:S02]  /*a410*/  SGXT.U32 R16, R16, 0x1 ;  /* 0x000000011010781a */ /* 0x000fe40000000000 */
[----:B------:R-:W-:-:S06]  /*a420*/  PRMT R15, RZ, 0x7610, R15 ;  /* 0x00007610ff0f7816 */ /* 0x000fcc000000000f */
[----:B------:R-:W4:Y:S01]  /*a430*/  @!P3 LDG.E.U16 R15, desc[UR8][R6.64] ;  /* 0x00000008060fb981 */ /* 0x000f22000c1e1500 */
[----:B------:R-:W-:Y:S02]  /*a440*/  SGXT.U32 R0, R0, 0x1 ;  /* 0x000000010000781a */ /* 0x000fe40000000000 */
[----:B------:R-:W-:Y:S02]  /*a450*/  LOP3.LUT R8, R28, 0x7a, RZ, 0xfc, !PT ;  /* 0x0000007a1c087812 */ /* 0x000fe400078efcff */
[----:B------:R-:W-:Y:S02]  /*a460*/  LOP3.LUT R0, R0, 0x4e, RZ, 0xfc, !PT ;  /* 0x0000004e00007812 */ /* 0x000fe400078efcff */
[----:B------:R-:W-:Y:S02]  /*a470*/  ISETP.GE.AND P2, PT, R8, UR10, PT ;  /* 0x0000000a08007c0c */ /* 0x000fe4000bf46270 */
[----:B------:R-:W-:Y:S02]  /*a480*/  PRMT R24, RZ, 0x7610, R24 ;  /* 0x00007610ff187816 */ /* 0x000fe40000000018 */
[----:B---3--:R-:W-:-:S06]  /*a490*/  PRMT R26, RZ, 0x7610, R26 ;  /* 0x00007610ff1a7816 */ /* 0x008fcc000000001a */
[----:B------:R1:W3:Y:S02]  /*a4a0*/  @!P0 LDG.E.U16 R26, desc[UR8][R4.64] ;  /* 0x00000008041a8981 */ /* 0x0002e4000c1e1500 */
[----:B-1----:R-:W-:-:S05]  /*a4b0*/  LOP3.LUT R5, R16, 0x4c, RZ, 0xfc, !PT ;  /* 0x0000004c10057812 */ /* 0x002fca00078efcff */
[----:B0-----:R-:W-:Y:S01]  /*a4c0*/  IMAD R5, R5, UR4, RZ ;  /* 0x0000000405057c24 */ /* 0x001fe2000f8e02ff */
[----:B------:R-:W-:Y:S01]  /*a4d0*/  ISETP.GE.AND P0, PT, R0, UR10, PT ;  /* 0x0000000a00007c0c */ /* 0x000fe2000bf06270 */
[----:B------:R-:W0:Y:S02]  /*a4e0*/  LDCU UR4, c[0x0][0x3a8] ;  /* 0x00007500ff0477ac */ /* 0x000e240008000800 */
[----:B------:R-:W-:-:S04]  /*a4f0*/  IMAD.WIDE R4, R5, 0x2, R2 ;  /* 0x0000000205047825 */ /* 0x000fc800078e0202 */
[----:B------:R-:W-:-:S04]  /*a500*/  IMAD R0, R8, UR11, RZ ;  /* 0x0000000b08007c24 */ /* 0x000fc8000f8e02ff */
[----:B------:R-:W-:-:S05]  /*a510*/  IMAD.WIDE R6, R0, 0x2, R2 ;  /* 0x0000000200067825 */ /* 0x000fca00078e0202 */
[----:B------:R-:W5:Y:S01]  /*a520*/  @!P2 LDG.E.U16 R24, desc[UR8][R6.64] ;  /* 0x000000080618a981 */ /* 0x000f62000c1e1500 */
[----:B--2---:R-:W-:-:S06]  /*a530*/  PRMT R23, RZ, 0x7610, R23 ;  /* 0x00007610ff177816 */ /* 0x004fcc0000000017 */
[----:B------:R1:W2:Y:S02]  /*a540*/  @!P1 LDG.E.U16 R23, desc[UR8][R4.64] ;  /* 0x0000000804179981 */ /* 0x0002a4000c1e1500 */
[----:B-1----:R-:W1:Y:S01]  /*a550*/  S2R R5, SR_TID.X ;  /* 0x0000000000057919 */ /* 0x002e620000002100 */
[----:B------:R-:W-:Y:S02]  /*a560*/  PRMT R8, RZ, 0x7610, R8 ;  /* 0x00007610ff087816 */ /* 0x000fe40000000008 */
[----:B-1----:R-:W-:-:S04]  /*a570*/  SHF.R.U32.HI R5, RZ, 0x8, R5 ;  /* 0x00000008ff057819 */ /* 0x002fc80000011605 */
[----:B------:R-:W-:-:S04]  /*a580*/  SGXT.U32 R5, R5, 0x1 ;  /* 0x000000010505781a */ /* 0x000fc80000000000 */
[----:B------:R-:W-:-:S05]  /*a590*/  LOP3.LUT R5, R5, 0x4e, RZ, 0xfc, !PT ;  /* 0x0000004e05057812 */ /* 0x000fca00078efcff */
[----:B0-----:R-:W-:Y:S01]  /*a5a0*/  IMAD R5, R5, UR4, RZ ;  /* 0x0000000405057c24 */ /* 0x001fe2000f8e02ff */
[----:B---3--:R-:W-:Y:S03]  /*a5b0*/  STL [R1+0x1bac], R26 ;  /* 0x001bac1a01007387 */ /* 0x008fe60000100800 */
[----:B------:R-:W-:Y:S01]  /*a5c0*/  IMAD.WIDE R4, R5, 0x2, R2 ;  /* 0x0000000205047825 */ /* 0x000fe200078e0202 */
[----:B------:R-:W0:Y:S04]  /*a5d0*/  LDCU UR4, c[0x0][0x3a8] ;  /* 0x00007500ff0477ac */ /* 0x000e280008000800 */
[----:B------:R1:W3:Y:S04]  /*a5e0*/  @!P0 LDG.E.U16 R8, desc[UR8][R4.64] ;  /* 0x0000000804088981 */ /* 0x0002e8000c1e1500 */
[----:B------:R-:W-:Y:S04]  /*a5f0*/  STL [R1+0x1bd4], R26 ;  /* 0x001bd41a01007387 */ /* 0x000fe80000100800 */
[----:B------:R-:W-:Y:S04]  /*a600*/  STL [R1+0x1bd8], R26 ;  /* 0x001bd81a01007387 */ /* 0x000fe80000100800 */
[----:B------:R-:W-:Y:S04]  /*a610*/  STL [R1+0x1bdc], R26 ;  /* 0x001bdc1a01007387 */ /* 0x000fe80000100800 */
[----:B------:R-:W-:Y:S04]  /*a620*/  STL [R1+0x1be0], R26 ;  /* 0x001be01a01007387 */ /* 0x000fe80000100800 */
[----:B------:R-:W-:Y:S04]  /*a630*/  STL [R1+0x1be4], R26 ;  /* 0x001be41a01007387 */ /* 0x000fe80000100800 */
[----:B------:R-:W-:Y:S04]  /*a640*/  STL [R1+0x1be8], R26 ;  /* 0x001be81a01007387 */ /* 0x000fe80000100800 */
[----:B----4-:R4:W-:Y:S04]  /*a650*/  STL [R1+0xd0], R15 ;  /* 0x0000d00f01007387 */ /* 0x0109e80000100800 */
[----:B----4-:R-:W4:Y:S04]  /*a660*/  LDL.LU R15, [R1+0x1c4c] ;  /* 0x001c4c00010f7983 */ /* 0x010f280000300800 */
[----:B--2---:R2:W-:Y:S04]  /*a670*/  STL [R1+0x9c], R23 ;  /* 0x00009c1701007387 */ /* 0x0045e80000100800 */
[----:B--2---:R-:W2:Y:S04]  /*a680*/  LDL.LU R23, [R1+0x1c48] ;  /* 0x001c480001177983 */ /* 0x004ea80000300800 */
[----:B-----5:R5:W-:Y:S04]  /*a690*/  STL [R1+0x4], R24 ;  /* 0x0000041801007387 */ /* 0x020be80000100800 */
[----:B-----5:R-:W5:Y:S01]  /*a6a0*/  LDL.LU R24, [R1+0x1c44] ;  /* 0x001c440001187983 */ /* 0x020f620000300800 */
[----:B------:R-:W0:Y:S02]  /*a6b0*/  S2R R16, SR_TID.X ;  /* 0x0000000000107919 */ /* 0x000e240000002100 */
[----:B0-----:R-:W-:-:S04]  /*a6c0*/  SHF.R.U32.HI R16, RZ, 0x8, R16 ;  /* 0x00000008ff107819 */ /* 0x001fc80000011610 */
[----:B------:R-:W-:-:S04]  /*a6d0*/  SGXT.U32 R16, R16, 0x1 ;  /* 0x000000011010781a */ /* 0x000fc80000000000 */
[----:B------:R-:W-:-:S04]  /*a6e0*/  LOP3.LUT R16, R16, 0x50, RZ, 0xfc, !PT ;  /* 0x0000005010107812 */ /* 0x000fc800078efcff */
[----:B------:R-:W-:Y:S02]  /*a6f0*/  ISETP.GE.AND P1, PT, R16, UR10, PT ;  /* 0x0000000a10007c0c */ /* 0x000fe4000bf26270 */
[----:B------:R-:W0:Y:S02]  /*a700*/  S2R R16, SR_TID.X ;  /* 0x0000000000107919 */ /* 0x000e240000002100 */
[----:B0-----:R-:W-:-:S04]  /*a710*/  SHF.R.U32.HI R16, RZ, 0x8, R16 ;  /* 0x00000008ff107819 */ /* 0x001fc80000011610 */
[----:B------:R-:W-:-:S04]  /*a720*/  SGXT.U32 R16, R16, 0x1 ;  /* 0x000000011010781a */ /* 0x000fc80000000000 */
[----:B-1----:R-:W-:-:S04]  /*a730*/  LOP3.LUT R5, R16, 0x52, RZ, 0xfc, !PT ;  /* 0x0000005210057812 */ /* 0x002fc800078efcff */
[----:B------:R-:W-:Y:S01]  /*a740*/  ISETP.GE.AND P0, PT, R5, UR10, PT ;  /* 0x0000000a05007c0c */ /* 0x000fe2000bf06270 */
[----:B---3--:R0:W-:Y:S02]  /*a750*/  STL [R1+0xec], R8 ;  /* 0x0000ec0801007387 */ /* 0x0081e40000100800 */
[----:B0-----:R-:W-:Y:S02]  /*a760*/  LOP3.LUT R8, R16, 0x50, RZ, 0xfc, !PT ;  /* 0x0000005010087812 */ /* 0x001fe400078efcff */
[----:B------:R-:W0:Y:S03]  /*a770*/  S2R R16, SR_TID.X ;  /* 0x0000000000107919 */ /* 0x000e260000002100 */
[----:B------:R-:W-:Y:S01]  /*a780*/  IMAD R8, R8, UR4, RZ ;  /* 0x0000000408087c24 */ /* 0x000fe2000f8e02ff */
[----:B------:R-:W1:Y:S03]  /*a790*/  LDCU UR4, c[0x0][0x3a8] ;  /* 0x00007500ff0477ac */ /* 0x000e660008000800 */
[----:B------:R-:W-:Y:S01]  /*a7a0*/  IMAD.WIDE R4, R8, 0x2, R2 ;  /* 0x0000000208047825 */ /* 0x000fe200078e0202 */
[----:B0-----:R-:W-:-:S04]  /*a7b0*/  SHF.R.U32.HI R8, RZ, 0x8, R16 ;  /* 0x00000008ff087819 */ /* 0x001fc80000011610 */
[----:B------:R-:W-:Y:S02]  /*a7c0*/  SGXT.U32 R8, R8, 0x1 ;  /* 0x000000010808781a */ /* 0x000fe40000000000 */
[----:B------:R-:W-:-:S04]  /*a7d0*/  SHF.R.U32.HI R16, RZ, 0x8, R16 ;  /* 0x00000008ff107819 */ /* 0x000fc80000011610 */
[----:B------:R-:W-:Y:S02]  /*a7e0*/  SGXT.U32 R16, R16, 0x1 ;  /* 0x000000011010781a */ /* 0x000fe40000000000 */
[----:B--2---:R-:W-:-:S06]  /*a7f0*/  PRMT R23, RZ, 0x7610, R23 ;  /* 0x00007610ff177816 */ /* 0x004fcc0000000017 */
[----:B------:R0:W2:Y:S02]  /*a800*/  @!P1 LDG.E.U16 R23, desc[UR8][R4.64] ;  /* 0x0000000804179981 */ /* 0x0000a4000c1e1500 */
[C---:B0-----:R-:W-:Y:S02]  /*a810*/  LOP3.LUT R5, R8.reuse, 0x54, RZ, 0xfc, !PT ;  /* 0x0000005408057812 */ /* 0x041fe400078efcff */
[----:B------:R-:W-:Y:S02]  /*a820*/  LOP3.LUT R8, R8, 0x52, RZ, 0xfc, !PT ;  /* 0x0000005208087812 */ /* 0x000fe400078efcff */
[----:B------:R-:W-:-:S03]  /*a830*/  ISETP.GE.AND P1, PT, R5, UR10, PT ;  /* 0x0000000a05007c0c */ /* 0x000fc6000bf26270 */
[----:B-1----:R-:W-:Y:S01]  /*a840*/  IMAD R8, R8, UR4, RZ ;  /* 0x0000000408087c24 */ /* 0x002fe2000f8e02ff */
[----:B-----5:R-:W-:Y:S01]  /*a850*/  PRMT R24, RZ, 0x7610, R24 ;  /* 0x00007610ff187816 */ /* 0x020fe20000000018 */
[----:B------:R-:W0:Y:S02]  /*a860*/  LDCU UR4, c[0x0][0x3a8] ;  /* 0x00007500ff0477ac */ /* 0x000e240008000800 */
[----:B------:R-:W-:Y:S01]  /*a870*/  IMAD.WIDE R4, R8, 0x2, R2 ;  /* 0x0000000208047825 */ /* 0x000fe200078e0202 */
[----:B------:R-:W-:Y:S02]  /*a880*/  LOP3.LUT R8, R16, 0x56, RZ, 0xfc, !PT ;  /* 0x0000005610087812 */ /* 0x000fe400078efcff */
[----:B------:R-:W1:Y:S02]  /*a890*/  S2R R16, SR_TID.X ;  /* 0x0000000000107919 */ /* 0x000e640000002100 */
[----:B------:R1:W3:Y:S01]  /*a8a0*/  @!P0 LDG.E.U16 R24, desc[UR8][R4.64] ;  /* 0x0000000804188981 */ /* 0x0002e2000c1e1500 */
[----:B----4-:R-:W-:-:S02]  /*a8b0*/  PRMT R15, RZ, 0x7610, R15 ;  /* 0x00007610ff0f7816 */ /* 0x010fc4000000000f */
[----:B-1----:R-:W-:-:S04]  /*a8c0*/  SHF.R.U32.HI R5, RZ, 0x8, R16 ;  /* 0x00000008ff057819 */ /* 0x002fc80000011610 */
[----:B------:R-:W-:-:S04]  /*a8d0*/  SGXT.U32 R5, R5, 0x1 ;  /* 0x000000010505781a */ /* 0x000fc80000000000 */
[----:B------:R-:W-:-:S05]  /*a8e0*/  LOP3.LUT R5, R5, 0x54, RZ, 0xfc, !PT ;  /* 0x0000005405057812 */ /* 0x000fca00078efcff */
[----:B0-----:R-:W-:Y:S01]  /*a8f0*/  IMAD R5, R5, UR4, RZ ;  /* 0x0000000405057c24 */ /* 0x001fe2000f8e02ff */
[----:B------:R-:W-:Y:S01]  /*a900*/  ISETP.GE.AND P0, PT, R8, UR10, PT ;  /* 0x0000000a08007c0c */ /* 0x000fe2000bf06270 */
[----:B------:R-:W0:Y:S02]  /*a910*/  LDCU UR4, c[0x0][0x3a8] ;  /* 0x00007500ff0477ac */ /* 0x000e240008000800 */
[----:B------:R-:W-:-:S05]  /*a920*/  IMAD.WIDE R4, R5, 0x2, R2 ;  /* 0x0000000205047825 */ /* 0x000fca00078e0202 */
[----:B------:R-:W4:Y:S01]  /*a930*/  @!P1 LDG.E.U16 R15, desc[UR8][R4.64] ;  /* 0x00000008040f9981 */ /* 0x000f22000c1e1500 */
[----:B------:R-:W1:Y:S03]  /*a940*/  S2R R8, SR_TID.X ;  /* 0x0000000000087919 */ /* 0x000e660000002100 */
[----:B---3--:R-:W-:Y:S04]  /*a950*/  STL [R1+0x1ba8], R24 ;  /* 0x001ba81801007387 */ /* 0x008fe80000100800 */
[----:B----4-:R3:W-:Y:S04]  /*a960*/  STL [R1+0x90], R15 ;  /* 0x0000900f01007387 */ /* 0x0107e80000100800 */
[----:B---3--:R-:W3:Y:S01]  /*a970*/  LDL.LU R15, [R1+0x1c40] ;  /* 0x001c4000010f7983 */ /* 0x008ee20000300800 */
[----:B------:R-:W-:-:S04]  /*a980*/  SHF.R.U32.HI R16, RZ, 0x8, R16 ;  /* 0x00000008ff107819 */ /* 0x000fc80000011610 */
[----:B------:R-:W-:-:S04]  /*a990*/  SGXT.U32 R16, R16, 0x1 ;  /* 0x000000011010781a */ /* 0x000fc80000000000 */
[----:B------:R-:W-:Y:S02]  /*a9a0*/  LOP3.LUT R5, R16, 0x58, RZ, 0xfc, !PT ;  /* 0x0000005810057812 */ /* 0x000fe400078efcff */
[----:B-1----:R-:W-:-:S04]  /*a9b0*/  SHF.R.U32.HI R16, RZ, 0x8, R8 ;  /* 0x00000008ff107819 */ /* 0x002fc80000011608 */
[----:B------:R-:W-:Y:S02]  /*a9c0*/  SGXT.U32 R16, R16, 0x1 ;  /* 0x000000011010781a */ /* 0x000fe40000000000 */
[----:B------:R-:W-:Y:S02]  /*a9d0*/  ISETP.GE.AND P1, PT, R5, UR10, PT ;  /* 0x0000000a05007c0c */ /* 0x000fe4000bf26270 */
[----:B------:R-:W-:Y:S02]  /*a9e0*/  LOP3.LUT R5, R16, 0x56, RZ, 0xfc, !PT ;  /* 0x0000005610057812 */ /* 0x000fe400078efcff */
[----:B------:R-:W1:Y:S01]  /*a9f0*/  S2R R16, SR_TID.X ;  /* 0x0000000000107919 */ /* 0x000e620000002100 */
[----:B------:R-:W-:Y:S02]  /*aa00*/  SHF.R.U32.HI R8, RZ, 0x8, R8 ;  /* 0x00000008ff087819 */ /* 0x000fe40000011608 */
[----:B0-----:R-:W-:Y:S01]  /*aa10*/  IMAD R5, R5, UR4, RZ ;  /* 0x0000000405057c24 */ /* 0x001fe2000f8e02ff */
[----:B------:R-:W0:Y:S01]  /*aa20*/  LDCU UR4, c[0x0][0x3a8] ;  /* 0x00007500ff0477ac */ /* 0x000e220008000800 */
[----:B------:R-:W-:-:S02]  /*aa30*/  SGXT.U32 R8, R8, 0x1 ;  /* 0x000000010808781a */ /* 0x000fc40000000000 */
[----:B------:R-:W-:Y:S02]  /*aa40*/  IMAD.WIDE R4, R5, 0x2, R2 ;  /* 0x0000000205047825 */ /* 0x000fe400078e0202 */
[----:B------:R-:W-:Y:S02]  /*aa50*/  LOP3.LUT R8, R8, 0x5a, RZ, 0xfc, !PT ;  /* 0x0000005a08087812 */ /* 0x000fe400078efcff */
[----:B-1----:R-:W-:-:S04]  /*aa60*/  SHF.R.U32.HI R16, RZ, 0x8, R16 ;  /* 0x00000008ff107819 */ /* 0x002fc80000011610 */
[----:B------:R-:W-:Y:S02]  /*aa70*/  SGXT.U32 R16, R16, 0x1 ;  /* 0x000000011010781a */ /* 0x000fe40000000000 */
[----:B------:R-:W-:Y:S02]  /*aa80*/  PRMT R11, RZ, 0x7610, R11 ;  /* 0x00007610ff0b7816 */ /* 0x000fe4000000000b */
[----:B------:R-:W-:Y:S02]  /*aa90*/  PRMT R6, RZ, 0x7610, R6 ;  /* 0x00007610ff067816 */ /* 0x000fe40000000006 */
[----:B------:R-:W-:Y:S02]  /*aaa0*/  PRMT R17, RZ, 0x7610, R17 ;  /* 0x00007610ff117816 */ /* 0x000fe40000000011 */
[----:B---3--:R-:W-:-:S06]  /*aab0*/  PRMT R15, RZ, 0x7610, R15 ;  /* 0x00007610ff0f7816 */ /* 0x008fcc000000000f */
[----:B------:R1:W3:Y:S01]  /*aac0*/  @!P0 LDG.E.U16 R15, desc[UR8][R4.64] ;  /* 0x00000008040f8981 */ /* 0x0002e2000c1e1500 */
[----:B------:R-:W-:Y:S02]  /*aad0*/  ISETP.GE.AND P0, PT, R8, UR10, PT ;  /* 0x0000000a08007c0c */ /* 0x000fe4000bf06270 */
[C---:B------:R-:W-:Y:S02]  /*aae0*/  LOP3.LUT R8, R16.reuse, 0x5c, RZ, 0xfc, !PT ;  /* 0x0000005c10087812 */ /* 0x040fe400078efcff */
[----:B-1----:R-:W-:Y:S02]  /*aaf0*/  LOP3.LUT R5, R16, 0x58, RZ, 0xfc, !PT ;  /* 0x0000005810057812 */ /* 0x002fe400078efcff */
[----:B------:R-:W1:Y:S03]  /*ab00*/  S2R R16, SR_TID.X ;  /* 0x0000000000107919 */ /* 0x000e660000002100 */
[----:B0-----:R-:W-:Y:S01]  /*ab10*/  IMAD R5, R5, UR4, RZ ;  /* 0x0000000405057c24 */ /* 0x001fe2000f8e02ff */
[----:B------:R-:W0:Y:S03]  /*ab20*/  LDCU UR4, c[0x0][0x3a8] ;  /* 0x00007500ff0477ac */ /* 0x000e260008000800 */
[----:B------:R-:W-:-:S05]  /*ab30*/  IMAD.WIDE R4, R5, 0x2, R2 ;  /* 0x0000000205047825 */ /* 0x000fca00078e0202 */
[----:B------:R4:W5:Y:S01]  /*ab40*/  @!P1 LDG.E.U16 R11, desc[UR8][R4.64] ;  /* 0x00000008040b9981 */ /* 0x000962000c1e1500 */
[----:B------:R-:W-:Y:S02]  /*ab50*/  ISETP.GE.AND P1, PT, R8, UR10, PT ;  /* 0x0000000a08007c0c */ /* 0x000fe4000bf26270 */
[----:B-1----:R-:W-:-:S04]  /*ab60*/  SHF.R.U32.HI R8, RZ, 0x8, R16 ;  /* 0x00000008ff087819 */ /* 0x002fc80000011610 */
[----:B------:R-:W-:-:S04]  /*ab70*/  SGXT.U32 R8, R8, 0x1 ;  /* 0x000000010808781a */ /* 0x000fc80000000000 */
[----:B----4-:R-:W-:Y:S02]  /*ab80*/  LOP3.LUT R5, R8, 0x5a, RZ, 0xfc, !PT ;  /* 0x0000005a08057812 */ /* 0x010fe400078efcff */
[----:B------:R-:W1:Y:S01]  /*ab90*/  S2R R8, SR_TID.X ;  /* 0x0000000000087919 */ /* 0x000e620000002100 */
[----:B------:R-:W-:Y:S02]  /*aba0*/  SHF.R.U32.HI R16, RZ, 0x8, R16 ;  /* 0x00000008ff107819 */ /* 0x000fe40000011610 */
[----:B0-----:R-:W-:Y:S01]  /*abb0*/  IMAD R5, R5, UR4, RZ ;  /* 0x0000000405057c24 */ /* 0x001fe2000f8e02ff */
[----:B------:R-:W0:Y:S01]  /*abc0*/  LDCU UR4, c[0x0][0x3a8] ;  /* 0x00007500ff0477ac */ /* 0x000e220008000800 */
[----:B------:R-:W-:Y:S02]  /*abd0*/  SGXT.U32 R16, R16, 0x1 ;  /* 0x000000011010781a */ /* 0x000fe40000000000 */
[----:B------:R-:W-:-:S05]  /*abe0*/  IMAD.WIDE R4, R5, 0x2, R2 ;  /* 0x0000000205047825 */ /* 0x000fca00078e0202 */
[----:B------:R4:W2:Y:S02]  /*abf0*/  @!P0 LDG.E.U16 R6, desc[UR8][R4.64] ;  /* 0x0000000804068981 */ /* 0x0008a4000c1e1500 */
[----:B----4-:R-:W-:Y:S02]  /*ac00*/  LOP3.LUT R5, R16, 0x5e, RZ, 0xfc, !PT ;  /* 0x0000005e10057812 */ /* 0x010fe400078efcff */
[----:B-1----:R-:W-:-:S04]  /*ac10*/  SHF.R.U32.HI R16, RZ, 0x8, R8 ;  /* 0x00000008ff107819 */ /* 0x002fc80000011608 */
[----:B------:R-:W-:Y:S02]  /*ac20*/  SGXT.U32 R16, R16, 0x1 ;  /* 0x000000011010781a */ /* 0x000fe40000000000 */
[----:B------:R-:W-:Y:S02]  /*ac30*/  ISETP.GE.AND P0, PT, R5, UR10, PT ;  /* 0x0000000a05007c0c */ /* 0x000fe4000bf06270 */
[----:B------:R-:W-:-:S05]  /*ac40*/  LOP3.LUT R5, R16, 0x5c, RZ, 0xfc, !PT ;  /* 0x0000005c10057812 */ /* 0x000fca00078efcff */
[----:B0-----:R-:W-:Y:S01]  /*ac50*/  IMAD R5, R5, UR4, RZ ;  /* 0x0000000405057c24 */ /* 0x001fe2000f8e02ff */
[----:B------:R-:W0:Y:S01]  /*ac60*/  S2R R16, SR_TID.X ;  /* 0x0000000000107919 */ /* 0x000e220000002100 */
[----:B------:R-:W-:Y:S01]  /*ac70*/  SHF.R.U32.HI R8, RZ, 0x8, R8 ;  /* 0x00000008ff087819 */ /* 0x000fe20000011608 */
[----:B------:R-:W1:Y:S01]  /*ac80*/  LDCU UR4, c[0x0][0x3a8] ;  /* 0x00007500ff0477ac */ /* 0x000e620008000800 */
[----:B------:R-:W-:-:S05]  /*ac90*/  IMAD.WIDE R4, R5, 0x2, R2 ;  /* 0x0000000205047825 */ /* 0x000fca00078e0202 */
[----:B------:R-:W4:Y:S01]  /*aca0*/  @!P1 LDG.E.U16 R17, desc[UR8][R4.64] ;  /* 0x0000000804119981 */ /* 0x000f22000c1e1500 */
[----:B------:R-:W-:-:S04]  /*acb0*/  SGXT.U32 R8, R8, 0x1 ;  /* 0x000000010808781a */ /* 0x000fc80000000000 */
[----:B------:R-:W-:-:S04]  /*acc0*/  LOP3.LUT R8, R8, 0x60, RZ, 0xfc, !PT ;  /* 0x0000006008087812 */ /* 0x000fc800078efcff */
[----:B------:R-:W-:Y:S02]  /*acd0*/  ISETP.GE.AND P1, PT, R8, UR10, PT ;  /* 0x0000000a08007c0c */ /* 0x000fe4000bf26270 */
[----:B------:R-:W-:Y:S01]  /*ace0*/  PRMT R9, RZ, 0x7610, R9 ;  /* 0x00007610ff097816 */ /* 0x000fe20000000009 */
[----:B---3--:R3:W-:Y:S04]  /*acf0*/  STL [R1+0xe8], R15 ;  /* 0x0000e80f01007387 */ /* 0x0087e80000100800 */
[----:B---3--:R-:W3:Y:S04]  /*ad00*/  LDL.LU R15, [R1+0x1c3c] ;  /* 0x001c3c00010f7983 */ /* 0x008ee80000300800 */
[----:B--2---:R-:W-:Y:S04]  /*ad10*/  STL [R1+0x1ba4], R6 ;  /* 0x001ba40601007387 */ /* 0x004fe80000100800 */
[----:B----4-:R0:W-:Y:S02]  /*ad20*/  STL [R1+0x84], R17 ;  /* 0x0000841101007387 */ /* 0x0101e40000100800 */
[----:B0-----:R-:W-:-:S04]  /*ad30*/  SHF.R.U32.HI R17, RZ, 0x8, R16 ;  /* 0x00000008ff117819 */ /* 0x001fc80000011610 */
[----:B------:R-:W-:-:S04]  /*ad40*/  SGXT.U32 R17, R17, 0x1 ;  /* 0x000000011111781a */ /* 0x000fc80000000000 */
[----:B------:R-:W-:-:S05]  /*ad50*/  LOP3.LUT R8, R17, 0x5e, RZ, 0xfc, !PT ;  /* 0x0000005e11087812 */ /* 0x000fca00078efcff */
[----:B-1----:R-:W-:Y:S01]  /*ad60*/  IMAD R8, R8, UR4, RZ ;  /* 0x0000000408087c24 */ /* 0x002fe2000f8e02ff */
[----:B------:R-:W0:Y:S01]  /*ad70*/  S2R R17, SR_TID.X ;  /* 0x0000000000117919 */ /* 0x000e220000002100 */
[----:B------:R-:W-:Y:S01]  /*ad80*/  SHF.R.U32.HI R16, RZ, 0x8, R16 ;  /* 0x00000008ff107819 */ /* 0x000fe20000011610 */
[----:B------:R-:W1:Y:S01]  /*ad90*/  LDCU UR4, c[0x0][0x3a8] ;  /* 0x00007500ff0477ac */ /* 0x000e620008000800 */
[----:B------:R-:W-:-:S05]  /*ada0*/  IMAD.WIDE R4, R8, 0x2, R2 ;  /* 0x0000000208047825 */ /* 0x000fca00078e0202 */
[----:B------:R-:W2:Y:S01]  /*adb0*/  @!P0 LDG.E.U16 R9, desc[UR8][R4.64] ;  /* 0x0000000804098981 */ /* 0x000ea2000c1e1500 */
[----:B------:R-:W-:-:S04]  /*adc0*/  SGXT.U32 R16, R16, 0x1 ;  /* 0x000000011010781a */ /* 0x000fc80000000000 */
[----:B------:R-:W-:-:S04]  /*add0*/  LOP3.LUT R8, R16, 0x62, RZ, 0xfc, !PT ;  /* 0x0000006210087812 */ /* 0x000fc800078efcff */
[----:B------:R-:W-:Y:S02]  /*ade0*/  ISETP.GE.AND P0, PT, R8, UR10, PT ;  /* 0x0000000a08007c0c */ /* 0x000fe4000bf06270 */
[----:B0-----:R-:W-:-:S04]  /*adf0*/  SHF.R.U32.HI R17, RZ, 0x8, R17 ;  /* 0x00000008ff117819 */ /* 0x001fc80000011611 */
[----:B------:R-:W-:-:S04]  /*ae00*/  SGXT.U32 R17, R17, 0x1 ;  /* 0x000000011111781a */ /* 0x000fc80000000000 */
[C---:B------:R-:W-:Y:S02]  /*ae10*/  LOP3.LUT R8, R17.reuse, 0x64, RZ, 0xfc, !PT ;  /* 0x0000006411087812 */ /* 0x040fe400078efcff */
[----:B------:R-:W-:Y:S02]  /*ae20*/  PRMT R10, RZ, 0x7610, R10 ;  /* 0x00007610ff0a7816 */ /* 0x000fe4000000000a */
[----:B------:R-:W-:Y:S02]  /*ae30*/  PRMT R29, RZ, 0x7610, R29 ;  /* 0x00007610ff1d7816 */ /* 0x000fe4000000001d */
[----:B------:R-:W-:Y:S01]  /*ae40*/  PRMT R0, RZ, 0x7610, R0 ;  /* 0x00007610ff007816 */ /* 0x000fe20000000000 */
[----:B--2---:R0:W-:Y:S02]  /*ae50*/  STL [R1+0xe0], R9 ;  /* 0x0000e00901007387 */ /* 0x0041e40000100800 */
[----:B0-----:R-:W-:Y:S02]  /*ae60*/  LOP3.LUT R9, R17, 0x60, RZ, 0xfc, !PT ;  /* 0x0000006011097812 */ /* 0x001fe400078efcff */
[----:B------:R-:W0:Y:S03]  /*ae70*/  S2R R17, SR_TID.X ;  /* 0x0000000000117919 */ /* 0x000e260000002100 */
[----:B-1----:R-:W-:Y:S01]  /*ae80*/  IMAD R9, R9, UR4, RZ ;  /* 0x0000000409097c24 */ /* 0x002fe2000f8e02ff */
[----:B------:R-:W1:Y:S03]  /*ae90*/  LDCU UR4, c[0x0][0x3a8] ;  /* 0x00007500ff0477ac */ /* 0x000e660008000800 */
[----:B------:R-:W-:-:S05]  /*aea0*/  IMAD.WIDE R4, R9, 0x2, R2 ;  /* 0x0000000209047825 */ /* 0x000fca00078e0202 */
[----:B------:R2:W4:Y:S01]  /*aeb0*/  @!P1 LDG.E.U16 R10, desc[UR8][R4.64] ;  /* 0x00000008040a9981 */ /* 0x000522000c1e1500 */
[----:B------:R-:W-:Y:S02]  /*aec0*/  ISETP.GE.AND P1, PT, R8, UR10, PT ;  /* 0x0000000a08007c0c */ /* 0x000fe4000bf26270 */
[----:B0-----:R-:W-:-:S04]  /*aed0*/  SHF.R.U32.HI R16, RZ, 0x8, R17 ;  /* 0x00000008ff107819 */ /* 0x001fc80000011611 */
[----:B------:R-:W-:-:S04]  /*aee0*/  SGXT.U32 R16, R16, 0x1 ;  /* 0x000000011010781a */ /* 0x000fc80000000000 */
[----:B------:R-:W-:Y:S02]  /*aef0*/  LOP3.LUT R8, R16, 0x62, RZ, 0xfc, !PT ;  /* 0x0000006210087812 */ /* 0x000fe400078efcff */
[----:B------:R-:W0:Y:S01]  /*af00*/  S2R R16, SR_TID.X ;  /* 0x0000000000107919 */ /* 0x000e220000002100 */
[----:B------:R-:W-:Y:S02]  /*af10*/  SHF.R.U32.HI R17, RZ, 0x8, R17 ;  /* 0x00000008ff117819 */ /* 0x000fe40000011611 */
[----:B-1----:R-:W-:Y:S01]  /*af20*/  IMAD R8, R8, UR4, RZ ;  /* 0x0000000408087c24 */ /* 0x002fe2000f8e02ff */
[----:B--2---:R-:W-:Y:S01]  /*af30*/  PRMT R5, RZ, 0x7610, R5 ;  /* 0x00007610ff057816 */ /* 0x004fe20000000005 */
[----:B------:R-:W1:Y:S02]  /*af40*/  LDCU UR4, c[0x0][0x3a8] ;  /* 0x00007500ff0477ac */ /* 0x000e640008000800 */
[----:B------:R-:W-:Y:S01]  /*af50*/  IMAD.WIDE R8, R8, 0x2, R2 ;  /* 0x0000000208087825 */ /* 0x000fe200078e0202 */
[----:B------:R-:W-:-:S04]  /*af60*/  SGXT.U32 R17, R17, 0x1 ;  /* 0x000000011111781a */ /* 0x000fc80000000000 */
[----:B------:R2:W3:Y:S02]  /*af70*/  @!P0 LDG.E.U16 R5, desc[UR8][R8.64] ;  /* 0x0000000808058981 */ /* 0x0004e4000c1e1500 */
[----:B--2---:R-:W-:Y:S02]  /*af80*/  LOP3.LUT R9, R17, 0x66, RZ, 0xfc, !PT ;  /* 0x0000006611097812 */ /* 0x004fe400078efcff */
[----:B0-----:R-:W-:-:S04]  /*af90*/  SHF.R.U32.HI R17, RZ, 0x8, R16 ;  /* 0x00000008ff117819 */ /* 0x001fc80000011610 */
[----:B------:R-:W-:Y:S02]  /*afa0*/  SGXT.U32 R17, R17, 0x1 ;  /* 0x000000011111781a */ /* 0x000fe40000000000 */
[----:B------:R-:W-:Y:S02]  /*afb0*/  ISETP.GE.AND P0, PT, R9, UR10, PT ;  /* 0x0000000a09007c0c */ /* 0x000fe4000bf06270 */
[----:B------:R-:W-:Y:S02]  /*afc0*/  LOP3.LUT R9, R17, 0x64, RZ, 0xfc, !PT ;  /* 0x0000006411097812 */ /* 0x000fe400078efcff */
[----:B------:R-:W0:Y:S03]  /*afd0*/  S2R R17, SR_TID.X ;  /* 0x0000000000117919 */ /* 0x000e260000002100 */
[----:B-1----:R-:W-:Y:S01]  /*afe0*/  IMAD R9, R9, UR4, RZ ;  /* 0x0000000409097c24 */ /* 0x002fe2000f8e02ff */
[----:B------:R-:W1:Y:S03]  /*aff0*/  LDCU UR4, c[0x0][0x3a8] ;  /* 0x00007500ff0477ac */ /* 0x000e660008000800 */
[----:B------:R-:W-:-:S05]  /*b000*/  IMAD.WIDE R8, R9, 0x2, R2 ;  /* 0x0000000209087825 */ /* 0x000fca00078e0202 */
[----:B------:R2:W4:Y:S01]  /*b010*/  @!P1 LDG.E.U16 R29, desc[UR8][R8.64] ;  /* 0x00000008081d9981 */ /* 0x000522000c1e1500 */
[----:B0-----:R-:W-:-:S04]  /*b020*/  SHF.R.U32.HI R17, RZ, 0x8, R17 ;  /* 0x00000008ff117819 */ /* 0x001fc80000011611 */
[----:B------:R-:W-:-:S04]  /*b030*/  SGXT.U32 R17, R17, 0x1 ;  /* 0x000000011111781a */ /* 0x000fc80000000000 */
[----:B------:R-:W-:-:S05]  /*b040*/  LOP3.LUT R17, R17, 0x66, RZ, 0xfc, !PT ;  /* 0x0000006611117812 */ /* 0x000fca00078efcff */
[----:B-1----:R-:W-:Y:S01]  /*b050*/  IMAD R17, R17, UR4, RZ ;  /* 0x0000000411117c24 */ /* 0x002fe2000f8e02ff */
[----:B------:R-:W-:Y:S01]  /*b060*/  SHF.R.U32.HI R16, RZ, 0x8, R16 ;  /* 0x00000008ff107819 */ /* 0x000fe20000011610 */
[----:B------:R-:W0:Y:S02]  /*b070*/  LDCU UR4, c[0x0][0x3a8] ;  /* 0x00007500ff0477ac */ /* 0x000e240008000800 */
[----:B--2---:R-:W-:-:S05]  /*b080*/  IMAD.WIDE R8, R17, 0x2, R2 ;  /* 0x0000000211087825 */ /* 0x004fca00078e0202 */
[----:B------:R1:W2:Y:S01]  /*b090*/  @!P0 LDG.E.U16 R0, desc[UR8][R8.64] ;  /* 0x0000000808008981 */ /* 0x0002a2000c1e1500 */
[----:B------:R-:W-:-:S04]  /*b0a0*/  SGXT.U32 R16, R16, 0x1 ;  /* 0x000000011010781a */ /* 0x000fc80000000000 */
[----:B------:R-:W-:-:S04]  /*b0b0*/  LOP3.LUT R16, R16, 0x68, RZ, 0xfc, !PT ;  /* 0x0000006810107812 */ /* 0x000fc800078efcff */
[----:B------:R-:W-:Y:S02]  /*b0c0*/  ISETP.GE.AND P1, PT, R16, UR10, PT ;  /* 0x0000000a10007c0c */ /* 0x000fe4000bf26270 */
[----:B------:R-:W0:Y:S01]  /*b0d0*/  S2R R16, SR_TID.X ;  /* 0x0000000000107919 */ /* 0x000e220000002100 */
[----:B-1----:R-:W-:Y:S02]  /*b0e0*/  PRMT R9, RZ, 0x7610, R9 ;  /* 0x00007610ff097816 */ /* 0x002fe40000000009 */
[----:B0-----:R-:W-:-:S04]  /*b0f0*/  SHF.R.U32.HI R16, RZ, 0x8, R16 ;  /* 0x00000008ff107819 */ /* 0x001fc80000011610 */
[----:B------:R-:W-:-:S04]  /*b100*/  SGXT.U32 R16, R16, 0x1 ;  /* 0x000000011010781a */ /* 0x000fc80000000000 */
[C---:B------:R-:W-:Y:S02]  /*b110*/  LOP3.LUT R17, R16.reuse, 0x6a, RZ, 0xfc, !PT ;  /* 0x0000006a10117812 */ /* 0x040fe400078efcff */
[----:B------:R-:W-:Y:S02]  /*b120*/  LOP3.LUT R16, R16, 0x68, RZ, 0xfc, !PT ;  /* 0x0000006810107812 */ /* 0x000fe400078efcff */
[----:B------:R-:W-:-:S03]  /*b130*/  ISETP.GE.AND P0, PT, R17, UR10, PT ;  /* 0x0000000a11007c0c */ /* 0x000fc6000bf06270 */
[----:B------:R-:W-:Y:S01]  /*b140*/  IMAD R16, R16, UR4, RZ ;  /* 0x0000000410107c24 */ /* 0x000fe2000f8e02ff */
[----:B------:R-:W0:Y:S03]  /*b150*/  LDCU UR4, c[0x0][0x3a8] ;  /* 0x00007500ff0477ac */ /* 0x000e260008000800 */
[----:B------:R-:W-:-:S05]  /*b160*/  IMAD.WIDE R16, R16, 0x2, R2 ;  /* 0x0000000210107825 */ /* 0x000fca00078e0202 */
[----:B------:R1:W5:Y:S01]  /*b170*/  @!P1 LDG.E.U16 R9, desc[UR8][R16.64] ;  /* 0x0000000810099981 */ /* 0x000362000c1e1500 */
[----:B------:R-:W-:Y:S02]  /*b180*/  PRMT R4, RZ, 0x7610, R4 ;  /* 0x00007610ff047816 */ /* 0x000fe40000000004 */
[----:B------:R-:W-:Y:S02]  /*b190*/  PRMT R8, RZ, 0x7610, R8 ;  /* 0x00007610ff087816 */ /* 0x000fe40000000008 */
[----:B------:R-:W-:Y:S01]  /*b1a0*/  PRMT R7, RZ, 0x7610, R7 ;  /* 0x00007610ff077816 */ /* 0x000fe20000000007 */
[----:B---3--:R-:W-:Y:S04]  /*b1b0*/  STL [R1+0x1ba0], R5 ;  /* 0x001ba00501007387 */ /* 0x008fe80000100800 */
[----:B--2---:R2:W-:Y:S02]  /*b1c0*/  STL [R1+0xd4], R0 ;  /* 0x0000d40001007387 */ /* 0x0045e40000100800 */
[----:B--2---:R-:W2:Y:S02]  /*b1d0*/  S2R R0, SR_TID.X ;  /* 0x0000000000007919 */ /* 0x004ea40000002100 */
[----:B----4-:R2:W-:Y:S02]  /*b1e0*/  STL [R1+0x78], R29 ;  /* 0x0000781d01007387 */ /* 0x0105e40000100800 */
[----:B--2---:R-:W-:-:S04]  /*b1f0*/  SHF.R.U32.HI R29, RZ, 0x8, R0 ;  /* 0x00000008ff1d7819 */ /* 0x004fc80000011600 */
[----:B------:R-:W-:-:S04]  /*b200*/  SGXT.U32 R29, R29, 0x1 ;  /* 0x000000011d1d781a */ /* 0x000fc80000000000 */
[----:B-1----:R-:W-:Y:S02]  /*b210*/  LOP3.LUT R17, R29, 0x6a, RZ, 0xfc, !PT ;  /* 0x0000006a1d117812 */ /* 0x002fe400078efcff */
[----:B------:R-:W1:Y:S03]  /*b220*/  S2R R29, SR_TID.X ;  /* 0x00000000001d7919 */ /* 0x000e660000002100 */
[----:B0-----:R-:W-:Y:S01]  /*b230*/  IMAD R17, R17, UR4, RZ ;  /* 0x0000000411117c24 */ /* 0x001fe2000f8e02ff */
[----:B------:R-:W0:Y:S03]  /*b240*/  LDCU UR4, c[0x0][0x3a8] ;  /* 0x00007500ff0477ac */ /* 0x000e260008000800 */
[----:B------:R-:W-:-:S05]  /*b250*/  IMAD.WIDE R16, R17, 0x2, R2 ;  /* 0x0000000211107825 */ /* 0x000fca00078e0202 */
[----:B------:R2:W3:Y:S01]  /*b260*/  @!P0 LDG.E.U16 R4, desc[UR8][R16.64] ;  /* 0x0000000810048981 */ /* 0x0004e2000c1e1500 */
[----:B------:R-:W-:Y:S02]  /*b270*/  SHF.R.U32.HI R0, RZ, 0x8, R0 ;  /* 0x00000008ff007819 */ /* 0x000fe40000011600 */
[----:B-1----:R-:W-:-:S04]  /*b280*/  SHF.R.U32.HI R29, RZ, 0x8, R29 ;  /* 0x00000008ff1d7819 */ /* 0x002fc8000001161d */
[----:B------:R-:W-:-:S04]  /*b290*/  SGXT.U32 R29, R29, 0x1 ;  /* 0x000000011d1d781a */ /* 0x000fc80000000000 */
[----:B--2---:R-:W-:Y:S02]  /*b2a0*/  LOP3.LUT R17, R29, 0x70, RZ, 0xfc, !PT ;  /* 0x000000701d117812 */ /* 0x004fe400078efcff */
[----:B------:R-:W1:Y:S01]  /*b2b0*/  S2R R29, SR_TID.X ;  /* 0x00000000001d7919 */ /* 0x000e620000002100 */
[----:B------:R-:W-:-:S04]  /*b2c0*/  SGXT.U32 R0, R0, 0x1 ;  /* 0x000000010000781a */ /* 0x000fc80000000000 */
[----:B------:R-:W-:-:S04]  /*b2d0*/  LOP3.LUT R0, R0, 0x70, RZ, 0xfc, !PT ;  /* 0x0000007000007812 */ /* 0x000fc800078efcff */
[----:B------:R-:W-:Y:S01]  /*b2e0*/  ISETP.GE.AND P0, PT, R0, UR10, PT ;  /* 0x0000000a00007c0c */ /* 0x000fe2000bf06270 */
[----:B0-----:R-:W-:Y:S01]  /*b2f0*/  IMAD R17, R17, UR4, RZ ;  /* 0x0000000411117c24 */ /* 0x001fe2000f8e02ff */
[----:B------:R-:W0:Y:S03]  /*b300*/  LDCU UR4, c[0x0][0x3a8] ;  /* 0x00007500ff0477ac */ /* 0x000e260008000800 */
[----:B------:R-:W-:Y:S01]  /*b310*/  IMAD.WIDE R16, R17, 0x2, R2 ;  /* 0x0000000211107825 */ /* 0x000fe200078e0202 */
[----:B------:R-:W-:-:S07]  /*b320*/  LOP3.LUT R0, R28, 0x78, RZ, 0xfc, !PT ;  /* 0x000000781c007812 */ /* 0x000fce00078efcff */
[----:B------:R1:W2:Y:S02]  /*b330*/  @!P0 LDG.E.U16 R8, desc[UR8][R16.64] ;  /* 0x0000000810088981 */ /* 0x0002a4000c1e1500 */
[----:B-1----:R-:W-:-:S04]  /*b340*/  SHF.R.U32.HI R17, RZ, 0x8, R29 ;  /* 0x00000008ff117819 */ /* 0x002fc8000001161d */
[----:B------:R-:W-:Y:S02]  /*b350*/  SGXT.U32 R17, R17, 0x1 ;  /* 0x000000011111781a */ /* 0x000fe40000000000 */
[----:B------:R-:W-:Y:S02]  /*b360*/  ISETP.GE.AND P1, PT, R0, UR10, PT ;  /* 0x0000000a00007c0c */ /* 0x000fe4000bf26270 */
[C---:B------:R-:W-:Y:S02]  /*b370*/  LOP3.LUT R16, R17.reuse, 0x6c, RZ, 0xfc, !PT ;  /* 0x0000006c11107812 */ /* 0x040fe400078efcff */
[----:B------:R-:W-:Y:S02]  /*b380*/  LOP3.LUT R17, R17, 0x78, RZ, 0xfc, !PT ;  /* 0x0000007811117812 */ /* 0x000fe400078efcff */
[----:B------:R-:W-:-:S03]  /*b390*/  ISETP.GE.AND P0, PT, R16, UR10, PT ;  /* 0x0000000a10007c0c */ /* 0x000fc6000bf06270 */
[----:B0-----:R-:W-:Y:S01]  /*b3a0*/  IMAD R17, R17, UR4, RZ ;  /* 0x0000000411117c24 */ /* 0x001fe2000f8e02ff */
[----:B------:R-:W0:Y:S03]  /*b3b0*/  LDCU UR4, c[0x0][0x3a8] ;  /* 0x00007500ff0477ac */ /* 0x000e260008000800 */
[----:B------:R-:W-:-:S05]  /*b3c0*/  IMAD.WIDE R16, R17, 0x2, R2 ;  /* 0x0000000211107825 */ /* 0x000fca00078e0202 */
[----:B------:R1:W4:Y:S02]  /*b3d0*/  @!P1 LDG.E.U16 R7, desc[UR8][R16.64] ;  /* 0x0000000810079981 */ /* 0x000324000c1e1500 */
[----:B-1----:R-:W1:Y:S01]  /*b3e0*/  S2R R17, SR_TID.X ;  /* 0x0000000000117919 */ /* 0x002e620000002100 */
[----:B------:R-:W-:Y:S02]  /*b3f0*/  PRMT R15, RZ, 0x7610, R15 ;  /* 0x00007610ff0f7816 */ /* 0x000fe4000000000f */
[----:B-1----:R-:W-:-:S04]  /*b400*/  SHF.R.U32.HI R17, RZ, 0x8, R17 ;  /* 0x00000008ff117819 */ /* 0x002fc80000011611 */
[----:B------:R-:W-:-:S04]  /*b410*/  SGXT.U32 R17, R17, 0x1 ;  /* 0x000000011111781a */ /* 0x000fc80000000000 */
[----:B------:R-:W-:-:S05]  /*b420*/  LOP3.LUT R17, R17, 0x6c, RZ, 0xfc, !PT ;  /* 0x0000006c11117812 */ /* 0x000fca00078efcff */
[----:B0-----:R-:W-:Y:S01]  /*b430*/  IMAD R17, R17, UR4, RZ ;  /* 0x0000000411117c24 */ /* 0x001fe2000f8e02ff */
[----:B------:R-:W-:Y:S01]  /*b440*/  SHF.R.U32.HI R29, RZ, 0x8, R29 ;  /* 0x00000008ff1d7819 */ /* 0x000fe2000001161d */
[----:B------:R-:W0:Y:S02]  /*b450*/  LDCU UR4, c[0x0][0x3a8] ;  /* 0x00007500ff0477ac */ /* 0x000e240008000800 */
[----:B------:R-:W-:-:S05]  /*b460*/  IMAD.WIDE R16, R17, 0x2, R2 ;  /* 0x0000000211107825 */ /* 0x000fca00078e0202 */
[----:B------:R1:W2:Y:S01]  /*b470*/  @!P0 LDG.E.U16 R15, desc[UR8][R16.64] ;  /* 0x00000008100f8981 */ /* 0x0002a2000c1e1500 */
[----:B------:R-:W-:-:S04]  /*b480*/  SGXT.U32 R29, R29, 0x1 ;  /* 0x000000011d1d781a */ /* 0x000fc80000000000 */
[----:B------:R-:W-:-:S04]  /*b490*/  LOP3.LUT R29, R29, 0x6e, RZ, 0xfc, !PT ;  /* 0x0000006e1d1d7812 */ /* 0x000fc800078efcff */
[----:B------:R-:W-:Y:S02]  /*b4a0*/  ISETP.GE.AND P1, PT, R29, UR10, PT ;  /* 0x0000000a1d007c0c */ /* 0x000fe4000bf26270 */
[----:B------:R-:W0:Y:S01]  /*b4b0*/  S2R R29, SR_TID.X ;  /* 0x00000000001d7919 */ /* 0x000e220000002100 */
[----:B-1----:R-:W1:Y:S01]  /*b4c0*/  S2R R17, SR_TID.X ;  /* 0x0000000000117919 */ /* 0x002e620000002100 */
[----:B--2---:R2:W-:Y:S04]  /*b4d0*/  STL [R1+0x68], R15 ;  /* 0x0000680f01007387 */ /* 0x0045e80000100800 */
[----:B--2---:R-:W2:Y:S01]  /*b4e0*/  LDL.LU R15, [R1+0x1c38] ;  /* 0x001c3800010f7983 */ /* 0x004ea20000300800 */
[----:B0-----:R-:W-:Y:S02]  /*b4f0*/  SHF.R.U32.HI R29, RZ, 0x8, R29 ;  /* 0x00000008ff1d7819 */ /* 0x001fe4000001161d */
[----:B-1----:R-:W-:-:S02]  /*b500*/  SHF.R.U32.HI R17, RZ, 0x8, R17 ;  /* 0x00000008ff117819 */ /* 0x002fc40000011611 */
[----:B------:R-:W-:Y:S02]  /*b510*/  SGXT.U32 R29, R29, 0x1 ;  /* 0x000000011d1d781a */ /* 0x000fe40000000000 */
[----:B------:R-:W-:Y:S02]  /*b520*/  SGXT.U32 R17, R17, 0x1 ;  /* 0x000000011111781a */ /* 0x000fe40000000000 */
[----:B------:R-:W-:Y:S02]  /*b530*/  LOP3.LUT R29, R29, 0x6e, RZ, 0xfc, !PT ;  /* 0x0000006e1d1d7812 */ /* 0x000fe400078efcff */
[----:B------:R-:W-:-:S03]  /*b540*/  LOP3.LUT R17, R17, 0x72, RZ, 0xfc, !PT ;  /* 0x0000007211117812 */ /* 0x000fc600078efcff */
[----:B------:R-:W-:Y:S01]  /*b550*/  IMAD R29, R29, UR4, RZ ;  /* 0x000000041d1d7c24 */ /* 0x000fe2000f8e02ff */
[----:B------:R-:W-:Y:S01]  /*b560*/  ISETP.GE.AND P0, PT, R17, UR10, PT ;  /* 0x0000000a11007c0c */ /* 0x000fe2000bf06270 */
[----:B------:R-:W0:Y:S02]  /*b570*/  LDCU UR4, c[0x0][0x3a8] ;  /* 0x00007500ff0477ac */ /* 0x000e240008000800 */
[----:B------:R-:W-:Y:S01]  /*b580*/  IMAD.WIDE R16, R29, 0x2, R2 ;  /* 0x000000021d107825 */ /* 0x000fe200078e0202 */
[----:B--2---:R-:W-:-:S06]  /*b590*/  PRMT R15, RZ, 0x7610, R15 ;  /* 0x00007610ff0f7816 */ /* 0x004fcc000000000f */
[----:B------:R1:W2:Y:S01]  /*b5a0*/  @!P1 LDG.E.U16 R15, desc[UR8][R16.64] ;  /* 0x00000008100f9981 */ /* 0x0002a2000c1e1500 */
[----:B------:R-:W-:-:S04]  /*b5b0*/  SHF.R.U32.HI R29, RZ, 0x8, R13 ;  /* 0x00000008ff1d7819 */ /* 0x000fc8000001160d */
[----:B------:R-:W-:Y:S02]  /*b5c0*/  SGXT.U32 R29, R29, 0x1 ;  /* 0x000000011d1d781a */ /* 0x000fe40000000000 */
[----:B-1----:R-:W-:-:S04]  /*b5d0*/  SHF.R.U32.HI R17, RZ, 0x8, R13 ;  /* 0x00000008ff117819 */ /* 0x002fc8000001160d */
[----:B------:R-:W-:-:S04]  /*b5e0*/  SGXT.U32 R17, R17, 0x1 ;  /* 0x000000011111781a */ /* 0x000fc80000000000 */
[----:B------:R-:W-:Y:S02]  /*b5f0*/  LOP3.LUT R16, R17, 0x74, RZ, 0xfc, !PT ;  /* 0x0000007411107812 */ /* 0x000fe400078efcff */
[----:B------:R-:W-:Y:S01]  /*b600*/  LOP3.LUT R17, R29, 0x72, RZ, 0xfc, !PT ;  /* 0x000000721d117812 */ /* 0x000fe200078efcff */
[----:B--2---:R1:W-:Y:S04]  /*b610*/  STL [R1+0xbc], R15 ;  /* 0x0000bc0f01007387 */ /* 0x0043e80000100800 */
[----:B-1----:R-:W2:Y:S01]  /*b620*/  LDL.LU R15, [R1+0x1c34] ;  /* 0x001c3400010f7983 */ /* 0x002ea20000300800 */
[----:B0-----:R-:W-:Y:S01]  /*b630*/  IMAD R17, R17, UR4, RZ ;  /* 0x0000000411117c24 */ /* 0x001fe2000f8e02ff */
[----:B------:R-:W0:Y:S01]  /*b640*/  LDCU UR4, c[0x0][0x3a8] ;  /* 0x00007500ff0477ac */ /* 0x000e220008000800 */
[----:B------:R-:W-:Y:S01]  /*b650*/  ISETP.GE.AND P1, PT, R16, UR10, PT ;  /* 0x0000000a10007c0c */ /* 0x000fe2000bf26270 */
[----:B------:R-:W3:Y:S01]  /*b660*/  LDL R13, [R1+0x3d0] ;  /* 0x0003d000010d7983 */ /* 0x000ee20000100800 */
[----:B------:R-:W-:Y:S01]  /*b670*/  PRMT R0, RZ, 0x7610, R0 ;  /* 0x00007610ff007816 */ /* 0x000fe20000000000 */
[----:B------:R-:W-:-:S05]  /*b680*/  IMAD.WIDE R16, R17, 0x2, R2 ;  /* 0x0000000211107825 */ /* 0x000fca00078e0202 */
[----:B------:R1:W3:Y:S02]  /*b690*/  @!P0 LDG.E.U16 R0, desc[UR8][R16.64] ;  /* 0x0000000810008981 */ /* 0x0002e4000c1e1500 */
[----:B-1----:R-:W-:-:S05]  /*b6a0*/  LOP3.LUT R17, R19, 0x74, RZ, 0xfc, !PT ;  /* 0x0000007413117812 */ /* 0x002fca00078efcff */
[----:B0-----:R-:W-:Y:S01]  /*b6b0*/  IMAD R17, R17, UR4, RZ ;  /* 0x0000000411117c24 */ /* 0x001fe2000f8e02ff */
[----:B------:R-:W-:Y:S01]  /*b6c0*/  LOP3.LUT R29, R29, 0x76, RZ, 0xfc, !PT ;  /* 0x000000761d1d7812 */ /* 0x000fe200078efcff */
[----:B------:R-:W0:Y:S02]  /*b6d0*/  LDCU UR4, c[0x0][0x3a8] ;  /* 0x00007500ff0477ac */ /* 0x000e240008000800 */
[----:B------:R-:W-:Y:S01]  /*b6e0*/  IMAD.WIDE R16, R17, 0x2, R2 ;  /* 0x0000000211107825 */ /* 0x000fe200078e0202 */
[----:B--2---:R-:W-:-:S06]  /*b6f0*/  PRMT R15, RZ, 0x7610, R15 ;  /* 0x00007610ff0f7816 */ /* 0x004fcc000000000f */
[----:B------:R-:W2:Y:S01]  /*b700*/  @!P1 LDG.E.U16 R15, desc[UR8][R16.64] ;  /* 0x00000008100f9981 */ /* 0x000ea2000c1e1500 */
[----:B------:R-:W-:-:S03]  /*b710*/  ISETP.GE.AND P0, PT, R29, UR10, PT ;  /* 0x0000000a1d007c0c */ /* 0x000fc6000bf06270 */
[----:B---3--:R-:W-:Y:S04]  /*b720*/  STL [R1+0x1b9c], R0 ;  /* 0x001b9c0001007387 */ /* 0x008fe80000100800 */
[----:B------:R-:W3:Y:S04]  /*b730*/  LDL R29, [R1+0x4bc] ;  /* 0x0004bc00011d7983 */ /* 0x000ee80000100800 */
[----:B--2---:R1:W-:Y:S04]  /*b740*/  STL [R1+0x60], R15 ;  /* 0x0000600f01007387 */ /* 0x0043e80000100800 */
[----:B-1----:R-:W2:Y:S01]  /*b750*/  LDL.LU R15, [R1+0x1c30] ;  /* 0x001c3000010f7983 */ /* 0x002ea20000300800 */
[----:B------:R-:W-:-:S05]  /*b760*/  LOP3.LUT R17, R28, 0x76, RZ, 0xfc, !PT ;  /* 0x000000761c117812 */ /* 0x000fca00078efcff */
[----:B0-----:R-:W-:Y:S01]  /*b770*/  IMAD R17, R17, UR4, RZ ;  /* 0x0000000411117c24 */ /* 0x001fe2000f8e02ff */
[----:B------:R-:W0:Y:S03]  /*b780*/  LDCU UR4, c[0x0][0x3ac] ;  /* 0x00007580ff0477ac */ /* 0x000e260008000800 */
[----:B------:R-:W-:Y:S01]  /*b790*/  IMAD.WIDE R16, R17, 0x2, R2 ;  /* 0x0000000211107825 */ /* 0x000fe200078e0202 */
[----:B--2---:R-:W-:-:S06]  /*b7a0*/  PRMT R15, RZ, 0x7610, R15 ;  /* 0x00007610ff0f7816 */ /* 0x004fcc000000000f */
[----:B------:R1:W2:Y:S02]  /*b7b0*/  @!P0 LDG.E.U16 R15, desc[UR8][R16.64] ;  /* 0x00000008100f8981 */ /* 0x0002a4000c1e1500 */
[----:B-1----:R-:W1:Y:S02]  /*b7c0*/  S2R R17, SR_TID.X ;  /* 0x0000000000117919 */ /* 0x002e640000002100 */
[----:B------:R0:W-:Y:S04]  /*b7d0*/  STL.64 [R1+0x8a0], R2 ;  /* 0x0008a00201007387 */ /* 0x0001e80000100a00 */
[----:B0-----:R-:W3:Y:S01]  /*b7e0*/  LDL R2, [R1+0x68c] ;  /* 0x00068c0001027983 */ /* 0x001ee20000100800 */
[----:B-1----:R-:W-:-:S05]  /*b7f0*/  LOP3.LUT R17, R17, 0x7f, RZ, 0xc0, !PT ;  /* 0x0000007f11117812 */ /* 0x002fca00078ec0ff */
[----:B------:R-:W-:Y:S01]  /*b800*/  IMAD R16, R17, UR4, RZ ;  /* 0x0000000411107c24 */ /* 0x000fe2000f8e02ff */
[----:B------:R-:W0:Y:S01]  /*b810*/  S2R R19, SR_TID.X ;  /* 0x0000000000137919 */ /* 0x000e220000002100 */
[----:B------:R-:W1:Y:S01]  /*b820*/  LDCU UR4, c[0x0][0x3ac] ;  /* 0x00007580ff0477ac */ /* 0x000e620008000800 */
[----:B------:R-:W-:Y:S06]  /*b830*/  BAR.SYNC.DEFER_BLOCKING 0x0 ;  /* 0x0000000000007b1d */ /* 0x000fec0000010000 */
[----:B--2---:R2:W-:Y:S04]  /*b840*/  STL [R1+0xb0], R15 ;  /* 0x0000b00f01007387 */ /* 0x0045e80000100800 */
[----:B--2---:R-:W2:Y:S04]  /*b850*/  LDL.LU R15, [R1+0x1c2c] ;  /* 0x001c2c00010f7983 */ /* 0x004ea80000300800 */
[----:B------:R-:W3:Y:S01]  /*b860*/  LDL R17, [R1+0x69c] ;  /* 0x00069c0001117983 */ /* 0x000ee20000100800 */
[----:B0-----:R-:W-:Y:S01]  /*b870*/  LOP3.LUT R28, R19, 0x7f, RZ, 0xc0, !PT ;  /* 0x0000007f131c7812 */ /* 0x001fe200078ec0ff */
[----:B------:R-:W-:-:S03]  /*b880*/  IMAD.SHL.U32 R16, R16, 0x2, RZ ;  /* 0x0000000210107824 */ /* 0x000fc600078e00ff */
[----:B------:R-:W-:Y:S02]  /*b890*/  ISETP.GE.AND P0, PT, R28, UR10, PT ;  /* 0x0000000a1c007c0c */ /* 0x000fe4000bf06270 */
[----:B--2---:R-:W-:Y:S02]  /*b8a0*/  PRMT R15, RZ, 0x7610, R15 ;  /* 0x00007610ff0f7816 */ /* 0x004fe4000000000f */
[----:B---3--:R-:W-:-:S05]  /*b8b0*/  IADD3 R16, P1, PT, R17, R16, RZ ;  /* 0x0000001011107210 */ /* 0x008fca0007f3e0ff */
[----:B------:R-:W-:Y:S02]  /*b8c0*/  IMAD.X R17, R2, 0x1, R13, P1 ;  /* 0x0000000102117824 */ /* 0x000fe400008e060d */
[----:B------:R-:W2:Y:S04]  /*b8d0*/  LDL R2, [R1+0x620] ;  /* 0x0006200001027983 */ /* 0x000ea80000100800 */
[----:B------:R0:W3:Y:S02]  /*b8e0*/  @!P0 LDG.E.U16 R15, desc[UR8][R16.64] ;  /* 0x00000008100f8981 */ /* 0x0000e4000c1e1500 */
[----:B0-----:R-:W0:Y:S02]  /*b8f0*/  S2R R17, SR_TID.X ;  /* 0x0000000000117919 */ /* 0x001e240000002100 */
[----:B0-----:R-:W-:-:S05]  /*b900*/  LOP3.LUT R17, R17, 0x7f, RZ, 0xc0, !PT ;  /* 0x0000007f11117812 */ /* 0x001fca00078ec0ff */
[----:B-1----:R-:W-:Y:S01]  /*b910*/  IMAD R16, R17, UR4, RZ ;  /* 0x0000000411107c24 */ /* 0x002fe2000f8e02ff */
[----:B------:R-:W0:Y:S01]  /*b920*/  LDCU UR4, c[0x0][0x3ac] ;  /* 0x00007580ff0477ac */ /* 0x000e220008000800 */
[----:B---3--:R1:W-:Y:S04]  /*b930*/  STL [R1+0xc0], R15 ;  /* 0x0000c00f01007387 */ /* 0x0083e80000100800 */
[----:B-1----:R-:W3:Y:S04]  /*b940*/  LDL.LU R15, [R1+0x1c28] ;  /* 0x001c2800010f7983 */ /* 0x002ee80000300800 */
[----:B------:R-:W2:Y:S01]  /*b950*/  LDL R17, [R1+0x62c] ;  /* 0x00062c0001117983 */ /* 0x000ea20000100800 */
[----:B------:R-:W-:Y:S01]  /*b960*/  IMAD.SHL.U32 R16, R16, 0x2, RZ ;  /* 0x0000000210107824 */ /* 0x000fe200078e00ff */
[----:B---3--:R-:W-:-:S04]  /*b970*/  PRMT R15, RZ, 0x7610, R15 ;  /* 0x00007610ff0f7816 */ /* 0x008fc8000000000f */
[----:B--2---:R-:W-:-:S05]  /*b980*/  IADD3 R16, P1, PT, R17, R16, RZ ;  /* 0x0000001011107210 */ /* 0x004fca0007f3e0ff */
[----:B------:R-:W-:-:S05]  /*b990*/  IMAD.X R17, R29, 0x1, R13, P1 ;  /* 0x000000011d117824 */ /* 0x000fca00008e060d */
[----:B------:R1:W2:Y:S02]  /*b9a0*/  @!P0 LDG.E.U16 R15, desc[UR8][R16.64] ;  /* 0x00000008100f8981 */ /* 0x0002a4000c1e1500 */
[----:B-1----:R-:W1:Y:S02]  /*b9b0*/  S2R R17, SR_TID.X ;  /* 0x0000000000117919 */ /* 0x002e640000002100 */
[----:B-1----:R-:W-:-:S05]  /*b9c0*/  LOP3.LUT R17, R17, 0x7f, RZ, 0xc0, !PT ;  /* 0x0000007f11117812 */ /* 0x002fca00078ec0ff */
[----:B0-----:R-:W-:Y:S01]  /*b9d0*/  IMAD R16, R17, UR4, RZ ;  /* 0x0000000411107c24 */ /* 0x001fe2000f8e02ff */
[----:B------:R-:W0:Y:S01]  /*b9e0*/  S2R R29, SR_TID.X ;  /* 0x00000000001d7919 */ /* 0x000e220000002100 */
[----:B------:R-:W1:Y:S01]  /*b9f0*/  LDCU UR4, c[0x0][0x3ac] ;  /* 0x00007580ff0477ac */ /* 0x000e620008000800 */
[----:B--2---:R2:W-:Y:S04]  /*ba00*/  STL [R1+0xb8], R15 ;  /* 0x0000b80f01007387 */ /* 0x0045e80000100800 */
[----:B--2---:R-:W2:Y:S04]  /*ba10*/  LDL.LU R15, [R1+0x1c24] ;  /* 0x001c2400010f7983 */ /* 0x004ea80000300800 */
[----:B------:R-:W3:Y:S01]  /*ba20*/  LDL R17, [R1+0x63c] ;  /* 0x00063c0001117983 */ /* 0x000ee20000100800 */
[----:B------:R-:W-:-:S05]  /*ba30*/  IMAD.SHL.U32 R16, R16, 0x2, RZ ;  /* 0x0000000210107824 */ /* 0x000fca00078e00ff */
[----:B---3--:R-:W-:Y:S02]  /*ba40*/  IADD3 R16, P1, PT, R17, R16, RZ ;  /* 0x0000001011107210 */ /* 0x008fe40007f3e0ff */
[----:B------:R-:W3:Y:S01]  /*ba50*/  LDL R17, [R1+0x578] ;  /* 0x0005780001117983 */ /* 0x000ee20000100800 */
[----:B--2---:R-:W-:Y:S02]  /*ba60*/  PRMT R15, RZ, 0x7610, R15 ;  /* 0x00007610ff0f7816 */ /* 0x004fe4000000000f */
[----:B---3--:R-:W-:-:S05]  /*ba70*/  IMAD.X R17, R17, 0x1, R13, P1 ;  /* 0x0000000111117824 */ /* 0x008fca00008e060d */
[----:B------:R-:W2:Y:S01]  /*ba80*/  @!P0 LDG.E.U16 R15, desc[UR8][R16.64] ;  /* 0x00000008100f8981 */ /* 0x000ea2000c1e1500 */
[----:B0-----:R-:W-:-:S03]  /*ba90*/  LOP3.LUT R29, R29, 0x7f, RZ, 0xc0, !PT ;  /* 0x0000007f1d1d7812 */ /* 0x001fc600078ec0ff */
[----:B--2---:R0:W-:Y:S04]  /*baa0*/  STL [R1+0xb4], R15 ;  /* 0x0000b40f01007387 */ /* 0x0041e80000100800 */
[----:B0-----:R-:W2:Y:S04]  /*bab0*/  LDL.LU R15, [R1+0x1c20] ;  /* 0x001c2000010f7983 */ /* 0x001ea80000300800 */
[----:B------:R-:W3:Y:S01]  /*bac0*/  LDL R17, [R1+0x628] ;  /* 0x0006280001117983 */ /* 0x000ee20000100800 */
[----:B-1----:R-:W-:Y:S01]  /*bad0*/  IMAD R16, R29, UR4, RZ ;  /* 0x000000041d107c24 */ /* 0x002fe2000f8e02ff */
[----:B------:R-:W0:Y:S02]  /*bae0*/  LDCU UR4, c[0x0][0x3ac] ;  /* 0x00007580ff0477ac */ /* 0x000e240008000800 */
[----:B------:R-:W4:Y:S01]  /*baf0*/  LDL R29, [R1+0x618] ;  /* 0x00061800011d7983 */ /* 0x000f220000100800 */
[----:B------:R-:W-:-:S05]  /*bb00*/  IMAD.SHL.U32 R16, R16, 0x2, RZ ;  /* 0x0000000210107824 */ /* 0x000fca00078e00ff */
[----:B---3--:R-:W-:Y:S02]  /*bb10*/  IADD3 R16, P1, PT, R17, R16, RZ ;  /* 0x0000001011107210 */ /* 0x008fe40007f3e0ff */
[----:B------:R-:W3:Y:S01]  /*bb20*/  LDL R17, [R1+0x4b8] ;  /* 0x0004b80001117983 */ /* 0x000ee20000100800 */
[----:B--2---:R-:W-:Y:S02]  /*bb30*/  PRMT R15, RZ, 0x7610, R15 ;  /* 0x00007610ff0f7816 */ /* 0x004fe4000000000f */
[----:B---3--:R-:W-:-:S05]  /*bb40*/  IMAD.X R17, R17, 0x1, R13, P1 ;  /* 0x0000000111117824 */ /* 0x008fca00008e060d */
[----:B------:R1:W2:Y:S02]  /*bb50*/  @!P0 LDG.E.U16 R15, desc[UR8][R16.64] ;  /* 0x00000008100f8981 */ /* 0x0002a4000c1e1500 */
[----:B-1----:R-:W1:Y:S02]  /*bb60*/  S2R R17, SR_TID.X ;  /* 0x0000000000117919 */ /* 0x002e640000002100 */
[----:B-1----:R-:W-:-:S05]  /*bb70*/  LOP3.LUT R17, R17, 0x7f, RZ, 0xc0, !PT ;  /* 0x0000007f11117812 */ /* 0x002fca00078ec0ff */
[----:B0-----:R-:W-:-:S04]  /*bb80*/  IMAD R17, R17, UR4, RZ ;  /* 0x0000000411117c24 */ /* 0x001fc8000f8e02ff */
[----:B------:R-:W-:-:S05]  /*bb90*/  IMAD.SHL.U32 R17, R17, 0x2, RZ ;  /* 0x0000000211117824 */ /* 0x000fca00078e00ff */
[----:B------:R-:W-:Y:S01]  /*bba0*/  IADD3 R16, P1, PT, R2, R17, RZ ;  /* 0x0000001102107210 */ /* 0x000fe20007f3e0ff */
[----:B--2---:R0:W-:Y:S04]  /*bbb0*/  STL [R1+0xac], R15 ;  /* 0x0000ac0f01007387 */ /* 0x0041e80000100800 */
[----:B0-----:R-:W2:Y:S04]  /*bbc0*/  LDL.LU R15, [R1+0x1c1c] ;  /* 0x001c1c00010f7983 */ /* 0x001ea80000300800 */
[----:B------:R-:W3:Y:S01]  /*bbd0*/  LDL R17, [R1+0x570] ;  /* 0x0005700001117983 */ /* 0x000ee20000100800 */
[----:B------:R-:W0:Y:S01]  /*bbe0*/  S2R R2, SR_TID.X ;  /* 0x0000000000027919 */ /* 0x000e220000002100 */
[----:B--2---:R-:W-:Y:S01]  /*bbf0*/  PRMT R15, RZ, 0x7610, R15 ;  /* 0x00007610ff0f7816 */ /* 0x004fe2000000000f */
[----:B---3--:R-:W-:-:S05]  /*bc00*/  IMAD.X R17, R17, 0x1, R13, P1 ;  /* 0x0000000111117824 */ /* 0x008fca00008e060d */
[----:B------:R1:W2:Y:S01]  /*bc10*/  @!P0 LDG.E.U16 R15, desc[UR8][R16.64] ;  /* 0x00000008100f8981 */ /* 0x0002a2000c1e1500 */
[----:B------:R-:W-:Y:S02]  /*bc20*/  LOP3.LUT R19, R19, 0x7f, RZ, 0xc0, !PT ;  /* 0x0000007f13137812 */ /* 0x000fe400078ec0ff */
[C---:B0-----:R-:W-:Y:S02]  /*bc30*/  LOP3.LUT P1, RZ, R2.reuse, 0x100, RZ, 0xc0, !PT ;  /* 0x0000010002ff7812 */ /* 0x041fe4000782c0ff */
[----:B-1----:R-:W-:Y:S01]  /*bc40*/  LOP3.LUT R16, R2, 0xff, RZ, 0xc0, !PT ;  /* 0x000000ff02107812 */ /* 0x002fe200078ec0ff */
[----:B------:R-:W-:Y:S01]  /*bc50*/  IMAD R17, R19, UR7, RZ ;  /* 0x0000000713117c24 */ /* 0x000fe2000f8e02ff */
[----:B------:R-:W-:-:S03]  /*bc60*/  SEL R19, RZ, 0x210, !P1 ;  /* 0x00000210ff137807 */ /* 0x000fc60004800000 */
[----:B------:R-:W-:Y:S02]  /*bc70*/  IMAD.SHL.U32 R16, R16, 0x2, RZ ;  /* 0x0000000210107824 */ /* 0x000fe400078e00ff */
[----:B------:R-:W-:-:S03]  /*bc80*/  IMAD.SHL.U32 R17, R17, 0x2, RZ ;  /* 0x0000000211117824 */ /* 0x000fc600078e00ff */
[----:B------:R-:W-:Y:S02]  /*bc90*/  LOP3.LUT R19, R19, R16, RZ, 0x3c, !PT ;  /* 0x0000001013137212 */ /* 0x000fe400078e3cff */
[----:B----4-:R-:W-:Y:S01]  /*bca0*/  IADD3 R16, P1, PT, R29, R17, RZ ;  /* 0x000000111d107210 */ /* 0x010fe20007f3e0ff */
[----:B--2---:R0:W-:Y:S04]  /*bcb0*/  STL [R1+0xa8], R15 ;  /* 0x0000a80f01007387 */ /* 0x0041e80000100800 */
[----:B0-----:R-:W2:Y:S04]  /*bcc0*/  LDL.LU R15, [R1+0x1c18] ;  /* 0x001c1800010f7983 */ /* 0x001ea80000300800 */
[----:B------:R-:W3:Y:S01]  /*bcd0*/  LDL R17, [R1+0x568] ;  /* 0x0005680001117983 */ /* 0x000ee20000100800 */
[----:B------:R-:W0:Y:S01]  /*bce0*/  S2UR UR6, SR_CgaCtaId ;  /* 0x00000000000679c3 */ /* 0x000e220000008800 */
[----:B------:R-:W-:-:S02]  /*bcf0*/  UMOV UR4, 0x400 ;  /* 0x0000040000047882 */ /* 0x000fc40000000000 */
[----:B------:R-:W4:Y:S01]  /*bd00*/  LDL R29, [R1+0x600] ;  /* 0x00060000011d7983 */ /* 0x000f220000100800 */
[----:B--2---:R-:W-:Y:S01]  /*bd10*/  PRMT R15, RZ, 0x7610, R15 ;  /* 0x00007610ff0f7816 */ /* 0x004fe2000000000f */
[----:B---3--:R-:W-:-:S05]  /*bd20*/  IMAD.X R17, R17, 0x1, R13, P1 ;  /* 0x0000000111117824 */ /* 0x008fca00008e060d */
[----:B------:R1:W2:Y:S02]  /*bd30*/  @!P0 LDG.E.U16 R15, desc[UR8][R16.64] ;  /* 0x00000008100f8981 */ /* 0x0002a4000c1e1500 */
[----:B-1----:R-:W1:Y:S01]  /*bd40*/  S2R R17, SR_TID.X ;  /* 0x0000000000117919 */ /* 0x002e620000002100 */
[----:B0-----:R-:W-:Y:S01]  /*bd50*/  ULEA UR4, UR6, UR4, 0x18 ;  /* 0x0000000406047291 */ /* 0x001fe2000f8ec0ff */
[----:B------:R-:W0:Y:S01]  /*bd60*/  LDCU UR6, c[0x0][0x3ac] ;  /* 0x00007580ff0677ac */ /* 0x000e220008000800 */
[----:B-1----:R-:W-:-:S05]  /*bd70*/  LOP3.LUT R17, R17, 0x7f, RZ, 0xc0, !PT ;  /* 0x0000007f11117812 */ /* 0x002fca00078ec0ff */
[----:B0-----:R-:W-:Y:S01]  /*bd80*/  IMAD R16, R17, UR6, RZ ;  /* 0x0000000611107c24 */ /* 0x001fe2000f8e02ff */
[----:B------:R-:W-:Y:S01]  /*bd90*/  PRMT R14, RZ, 0x7610, R14 ;  /* 0x00007610ff0e7816 */ /* 0x000fe2000000000e */
[----:B------:R-:W0:Y:S01]  /*bda0*/  LDCU UR6, c[0x0][0x3ac] ;  /* 0x00007580ff0677ac */ /* 0x000e220008000800 */
[----:B--2---:R1:W-:Y:S04]  /*bdb0*/  STL [R1+0xa4], R15 ;  /* 0x0000a40f01007387 */ /* 0x0043e80000100800 */
[----:B-1----:R-:W2:Y:S04]  /*bdc0*/  LDL.LU R15, [R1+0x1c14] ;  /* 0x001c1400010f7983 */ /* 0x002ea80000300800 */
[----:B------:R-:W3:Y:S01]  /*bdd0*/  LDL R17, [R1+0x610] ;  /* 0x0006100001117983 */ /* 0x000ee20000100800 */
[----:B------:R-:W-:-:S05]  /*bde0*/  IMAD.SHL.U32 R16, R16, 0x2, RZ ;  /* 0x0000000210107824 */ /* 0x000fca00078e00ff */
[----:B---3--:R-:W-:Y:S02]  /*bdf0*/  IADD3 R16, P1, PT, R17, R16, RZ ;  /* 0x0000001011107210 */ /* 0x008fe40007f3e0ff */
[----:B------:R-:W3:Y:S03]  /*be00*/  LDL R17, [R1+0x560] ;  /* 0x0005600001117983 */ /* 0x000ee60000100800 */
[----:B---3--:R-:W-:-:S05]  /*be10*/  IMAD.X R17, R17, 0x1, R13, P1 ;  /* 0x0000000111117824 */ /* 0x008fca00008e060d */
[----:B------:R-:W3:Y:S04]  /*be20*/  @!P0 LDG.E.U16 R14, desc[UR8][R16.64] ;  /* 0x00000008100e8981 */ /* 0x000ee8000c1e1500 */
[----:B--2---:R1:W-:Y:S04]  /*be30*/  STS.U16 [R19+UR4], R15 ;  /* 0x0000000f13007988 */ /* 0x0043e80008000404 */
[----:B-1----:R-:W2:Y:S04]  /*be40*/  LDL R15, [R1+0x608] ;  /* 0x00060800010f7983 */ /* 0x002ea80000100800 */
[----:B---3--:R1:W-:Y:S04]  /*be50*/  STL [R1+0xa0], R14 ;  /* 0x0000a00e01007387 */ /* 0x0083e80000100800 */
[----:B-1----:R-:W3:Y:S04]  /*be60*/  LDL.LU R14, [R1+0x1c10] ;  /* 0x001c1000010e7983 */ /* 0x002ee80000300800 */
[----:B------:R-:W-:Y:S04]  /*be70*/  STL [R1+0x1b98], R16 ;  /* 0x001b981001007387 */ /* 0x000fe80000100800 */
[----:B---3--:R1:W-:Y:S02]  /*be80*/  STS.U16 [R19+UR4+0x1000], R14 ;  /* 0x0010000e13007988 */ /* 0x0083e40008000404 */
[----:B-1----:R-:W1:Y:S02]  /*be90*/  S2R R14, SR_TID.X ;  /* 0x00000000000e7919 */ /* 0x002e640000002100 */
[----:B-1----:R-:W-:-:S05]  /*bea0*/  LOP3.LUT R14, R14, 0x7f, RZ, 0xc0, !PT ;  /* 0x0000007f0e0e7812 */ /* 0x002fca00078ec0ff */
[----:B0-----:R-:W-:Y:S01]  /*beb0*/  IMAD R14, R14, UR6, RZ ;  /* 0x000000060e0e7c24 */ /* 0x001fe2000f8e02ff */
[----:B------:R-:W-:Y:S01]  /*bec0*/  PRMT R18, RZ, 0x7610, R18 ;  /* 0x00007610ff127816 */ /* 0x000fe20000000012 */
[----:B------:R-:W0:Y:S02]  /*bed0*/  LDCU UR6, c[0x0][0x3ac] ;  /* 0x00007580ff0677ac */ /* 0x000e240008000800 */
[----:B------:R-:W-:-:S05]  /*bee0*/  IMAD.SHL.U32 R14, R14, 0x2, RZ ;  /* 0x000000020e0e7824 */ /* 0x000fca00078e00ff */
[----:B--2---:R-:W-:Y:S02]  /*bef0*/  IADD3 R14, P1, PT, R15, R14, RZ ;  /* 0x0000000e0f0e7210 */ /* 0x004fe40007f3e0ff */
[----:B------:R-:W2:Y:S03]  /*bf00*/  LDL R15, [R1+0x558] ;  /* 0x00055800010f7983 */ /* 0x000ea60000100800 */
[----:B--2---:R-:W-:-:S05]  /*bf10*/  IMAD.X R15, R15, 0x1, R13, P1 ;  /* 0x000000010f0f7824 */ /* 0x004fca00008e060d */
[----:B------:R0:W2:Y:S02]  /*bf20*/  @!P0 LDG.E.U16 R18, desc[UR8][R14.64] ;  /* 0x000000080e128981 */ /* 0x0000a4000c1e1500 */
[----:B0-----:R-:W-:Y:S01]  /*bf30*/  IMAD R15, R28, UR6, RZ ;  /* 0x000000061c0f7c24 */ /* 0x001fe2000f8e02ff */
[----:B------:R-:W-:Y:S01]  /*bf40*/  PRMT R20, RZ, 0x7610, R20 ;  /* 0x00007610ff147816 */ /* 0x000fe20000000014 */
[----:B------:R-:W0:Y:S02]  /*bf50*/  LDCU UR6, c[0x0][0x3ac] ;  /* 0x00007580ff0677ac */ /* 0x000e240008000800 */
[----:B------:R-:W-:-:S05]  /*bf60*/  IMAD.SHL.U32 R15, R15, 0x2, RZ ;  /* 0x000000020f0f7824 */ /* 0x000fca00078e00ff */
[----:B----4-:R-:W-:Y:S01]  /*bf70*/  IADD3 R14, P1, PT, R29, R15, RZ ;  /* 0x0000000f1d0e7210 */ /* 0x010fe20007f3e0ff */
[----:B--2---:R1:W-:Y:S04]  /*bf80*/  STL [R1+0x98], R18 ;  /* 0x0000981201007387 */ /* 0x0043e80000100800 */
[----:B-1----:R-:W2:Y:S04]  /*bf90*/  LDL.LU R18, [R1+0x1c0c] ;  /* 0x001c0c0001127983 */ /* 0x002ea80000300800 */
[----:B------:R-:W3:Y:S04]  /*bfa0*/  LDL R15, [R1+0x550] ;  /* 0x00055000010f7983 */ /* 0x000ee80000100800 */
[----:B------:R-:W4:Y:S04]  /*bfb0*/  LDL R28, [R1+0x540] ;  /* 0x00054000011c7983 */ /* 0x000f280000100800 */
[----:B------:R-:W2:Y:S01]  /*bfc0*/  LDL R29, [R1+0x5e8] ;  /* 0x0005e800011d7983 */ /* 0x000ea20000100800 */
[----:B---3--:R-:W-:-:S05]  /*bfd0*/  IMAD.X R15, R15, 0x1, R13, P1 ;  /* 0x000000010f0f7824 */ /* 0x008fca00008e060d */
[----:B------:R1:W3:Y:S02]  /*bfe0*/  @!P0 LDG.E.U16 R20, desc[UR8][R14.64] ;  /* 0x000000080e148981 */ /* 0x0002e4000c1e1500 */
[----:B-1----:R-:W1:Y:S02]  /*bff0*/  S2R R15, SR_TID.X ;  /* 0x00000000000f7919 */ /* 0x002e640000002100 */
[----:B-1----:R-:W-:-:S05]  /*c000*/  LOP3.LUT R15, R15, 0x7f, RZ, 0xc0, !PT ;  /* 0x0000007f0f0f7812 */ /* 0x002fca00078ec0ff */
[----:B0-----:R-:W-:Y:S01]  /*c010*/  IMAD R14, R15, UR6, RZ ;  /* 0x000000060f0e7c24 */ /* 0x001fe2000f8e02ff */
[----:B------:R-:W0:Y:S01]  /*c020*/  LDCU UR6, c[0x0][0x3ac] ;  /* 0x00007580ff0677ac */ /* 0x000e220008000800 */
[----:B---3--:R1:W-:Y:S04]  /*c030*/  STL [R1+0x94], R20 ;  /* 0x0000941401007387 */ /* 0x0083e80000100800 */
[----:B-1----:R-:W3:Y:S04]  /*c040*/  LDL.LU R20, [R1+0x1c08] ;  /* 0x001c080001147983 */ /* 0x002ee80000300800 */
[----:B------:R-:W2:Y:S01]  /*c050*/  LDL R15, [R1+0x5f8] ;  /* 0x0005f800010f7983 */ /* 0x000ea20000100800 */
[----:B------:R-:W-:-:S05]  /*c060*/  IMAD.SHL.U32 R14, R14, 0x2, RZ ;  /* 0x000000020e0e7824 */ /* 0x000fca00078e00ff */
[----:B--2---:R-:W-:Y:S02]  /*c070*/  IADD3 R14, P1, PT, R15, R14, RZ ;  /* 0x0000000e0f0e7210 */ /* 0x004fe40007f3e0ff */
[----:B------:R-:W2:Y:S03]  /*c080*/  LDL R15, [R1+0x548] ;  /* 0x00054800010f7983 */ /* 0x000ea60000100800 */
[----:B--2---:R-:W-:Y:S02]  /*c090*/  IMAD.X R15, R15, 0x1, R13, P1 ;  /* 0x000000010f0f7824 */ /* 0x004fe400008e060d */
[----:B------:R-:W2:Y:S02]  /*c0a0*/  LDL.LU R13, [R1+0x1c04] ;  /* 0x001c0400010d7983 */ /* 0x000ea40000300800 */
[----:B--2---:R-:W-:-:S06]  /*c0b0*/  PRMT R13, RZ, 0x7610, R13 ;  /* 0x00007610ff0d7816 */ /* 0x004fcc000000000d */
[----:B------:R1:W2:Y:S02]  /*c0c0*/  @!P0 LDG.E.U16 R13, desc[UR8][R14.64] ;  /* 0x000000080e0d8981 */ /* 0x0002a4000c1e1500 */
[----:B-1----:R-:W1:Y:S02]  /*c0d0*/  S2R R15, SR_TID.X ;  /* 0x00000000000f7919 */ /* 0x002e640000002100 */
[----:B-1----:R-:W-:Y:S01]  /*c0e0*/  LOP3.LUT R14, R15, 0x7f, RZ, 0xc0, !PT ;  /* 0x0000007f0f0e7812 */ /* 0x002fe200078ec0ff */
[----:B--2---:R1:W-:Y:S04]  /*c0f0*/  STL [R1+0x8c], R13 ;  /* 0x00008c0d01007387 */ /* 0x0043e80000100800 */
[----:B-1----:R-:W2:Y:S04]  /*c100*/  LDL.LU R13, [R1+0x1c00] ;  /* 0x001c0000010d7983 */ /* 0x002ea80000300800 */
[----:B------:R-:W3:Y:S04]  /*c110*/  LDL R15, [R1+0x5f0] ;  /* 0x0005f000010f7983 */ /* 0x000ee80000100800 */
[----:B--2---:R0:W-:Y:S02]  /*c120*/  STS.U16 [R19+UR4+0x4000], R13 ;  /* 0x0040000d13007988 */ /* 0x0041e40008000404 */
[----:B0-----:R-:W-:Y:S01]  /*c130*/  IMAD R13, R14, UR6, RZ ;  /* 0x000000060e0d7c24 */ /* 0x001fe2000f8e02ff */
[----:B------:R-:W-:Y:S01]  /*c140*/  PRMT R12, RZ, 0x7610, R12 ;  /* 0x00007610ff0c7816 */ /* 0x000fe2000000000c */
[----:B------:R-:W0:Y:S02]  /*c150*/  LDCU UR6, c[0x0][0x3ac] ;  /* 0x00007580ff0677ac */ /* 0x000e240008000800 */
[----:B------:R-:W-:-:S05]  /*c160*/  IMAD.SHL.U32 R13, R13, 0x2, RZ ;  /* 0x000000020d0d7824 */ /* 0x000fca00078e00ff */
[----:B---3--:R-:W-:Y:S02]  /*c170*/  IADD3 R14, P1, PT, R15, R13, RZ ;  /* 0x0000000d0f0e7210 */ /* 0x008fe40007f3e0ff */
[----:B------:R-:W4:Y:S03]  /*c180*/  LDL R15, [R1+0x3d0] ;  /* 0x0003d000010f7983 */ /* 0x000f260000100800 */
[----:B----4-:R-:W-:Y:S02]  /*c190*/  IMAD.X R15, R28, 0x1, R15, P1 ;  /* 0x000000011c0f7824 */ /* 0x010fe400008e060f */
[----:B------:R-:W2:Y:S04]  /*c1a0*/  LDL R28, [R1+0x528] ;  /* 0x00052800011c7983 */ /* 0x000ea80000100800 */
[----:B------:R-:W3:Y:S04]  /*c1b0*/  @!P0 LDG.E.U16 R12, desc[UR8][R14.64] ;  /* 0x000000080e0c8981 */ /* 0x000ee8000c1e1500 */
[----:B---3--:R1:W-:Y:S04]  /*c1c0*/  STL [R1+0x88], R12 ;  /* 0x0000880c01007387 */ /* 0x0083e80000100800 */
[----:B-1----:R-:W3:Y:S04]  /*c1d0*/  LDL.LU R12, [R1+0x1bfc] ;  /* 0x001bfc00010c7983 */ /* 0x002ee80000300800 */
[----:B------:R-:W4:Y:S01]  /*c1e0*/  LDL R14, [R1+0x3d0] ;  /* 0x0003d000010e7983 */ /* 0x000f220000100800 */
[----:B------:R-:W-:-:S03]  /*c1f0*/  PRMT R21, RZ, 0x7610, R21 ;  /* 0x00007610ff157816 */ /* 0x000fc60000000015 */
[----:B------:R-:W2:Y:S04]  /*c200*/  LDL R15, [R1+0x520] ;  /* 0x00052000010f7983 */ /* 0x000ea80000100800 */
[----:B---3--:R1:W-:Y:S02]  /*c210*/  STS.U16 [R19+UR4+0x5000], R12 ;  /* 0x0050000c13007988 */ /* 0x0083e40008000404 */
[----:B-1----:R-:W-:Y:S02]  /*c220*/  IADD3 R12, P1, PT, R29, R13, RZ ;  /* 0x0000000d1d0c7210 */ /* 0x002fe40007f3e0ff */
[----:B------:R-:W4:Y:S04]  /*c230*/  LDL R13, [R1+0x538] ;  /* 0x00053800010d7983 */ /* 0x000f280000100800 */
[----:B------:R-:W3:Y:S01]  /*c240*/  LDL R29, [R1+0x5d0] ;  /* 0x0005d000011d7983 */ /* 0x000ee20000100800 */
[----:B----4-:R-:W-:-:S05]  /*c250*/  IMAD.X R13, R13, 0x1, R14, P1 ;  /* 0x000000010d0d7824 */ /* 0x010fca00008e060e */
[----:B------:R1:W4:Y:S02]  /*c260*/  @!P0 LDG.E.U16 R21, desc[UR8][R12.64] ;  /* 0x000000080c158981 */ /* 0x000324000c1e1500 */
[----:B-1----:R-:W1:Y:S02]  /*c270*/  S2R R13, SR_TID.X ;  /* 0x00000000000d7919 */ /* 0x002e640000002100 */
[----:B-1----:R-:W-:-:S05]  /*c280*/  LOP3.LUT R13, R13, 0x7f, RZ, 0xc0, !PT ;  /* 0x0000007f0d0d7812 */ /* 0x002fca00078ec0ff */
[----:B0-----:R-:W-:Y:S01]  /*c290*/  IMAD R12, R13, UR6, RZ ;  /* 0x000000060d0c7c24 */ /* 0x001fe2000f8e02ff */
[----:B------:R-:W-:Y:S01]  /*c2a0*/  PRMT R22, RZ, 0x7610, R22 ;  /* 0x00007610ff167816 */ /* 0x000fe20000000016 */
[----:B------:R-:W0:Y:S01]  /*c2b0*/  LDCU UR6, c[0x0][0x3ac] ;  /* 0x00007580ff0677ac */ /* 0x000e220008000800 */
[----:B----4-:R1:W-:Y:S04]  /*c2c0*/  STL [R1+0x80], R21 ;  /* 0x0000801501007387 */ /* 0x0103e80000100800 */
[----:B-1----:R-:W4:Y:S04]  /*c2d0*/  LDL.LU R21, [R1+0x1bf8] ;  /* 0x001bf80001157983 */ /* 0x002f280000300800 */
[----:B------:R-:W2:Y:S01]  /*c2e0*/  LDL R13, [R1+0x5e0] ;  /* 0x0005e000010d7983 */ /* 0x000ea20000100800 */
[----:B------:R-:W-:-:S05]  /*c2f0*/  IMAD.SHL.U32 R12, R12, 0x2, RZ ;  /* 0x000000020c0c7824 */ /* 0x000fca00078e00ff */
[----:B--2---:R-:W-:Y:S02]  /*c300*/  IADD3 R12, P1, PT, R13, R12, RZ ;  /* 0x0000000c0d0c7210 */ /* 0x004fe40007f3e0ff */
[----:B------:R-:W2:Y:S03]  /*c310*/  LDL R13, [R1+0x530] ;  /* 0x00053000010d7983 */ /* 0x000ea60000100800 */
[----:B--2---:R-:W-:-:S05]  /*c320*/  IMAD.X R13, R13, 0x1, R14, P1 ;  /* 0x000000010d0d7824 */ /* 0x004fca00008e060e */
[----:B------:R1:W2:Y:S02]  /*c330*/  @!P0 LDG.E.U16 R22, desc[UR8][R12.64] ;  /* 0x000000080c168981 */ /* 0x0002a4000c1e1500 */
[----:B-1----:R-:W1:Y:S02]  /*c340*/  S2R R13, SR_TID.X ;  /* 0x00000000000d7919 */ /* 0x002e640000002100 */
[----:B-1----:R-:W-:-:S05]  /*c350*/  LOP3.LUT R13, R13, 0x7f, RZ, 0xc0, !PT ;  /* 0x0000007f0d0d7812 */ /* 0x002fca00078ec0ff */
[----:B0-----:R-:W-:Y:S01]  /*c360*/  IMAD R12, R13, UR6, RZ ;  /* 0x000000060d0c7c24 */ /* 0x001fe2000f8e02ff */
[----:B------:R-:W-:Y:S01]  /*c370*/  PRMT R27, RZ, 0x7610, R27 ;  /* 0x00007610ff1b7816 */ /* 0x000fe2000000001b */
[----:B------:R-:W0:Y:S01]  /*c380*/  LDCU UR6, c[0x0][0x3ac] ;  /* 0x00007580ff0677ac */ /* 0x000e220008000800 */
[----:B--2---:R1:W-:Y:S04]  /*c390*/  STL [R1+0x7c], R22 ;  /* 0x00007c1601007387 */ /* 0x0043e80000100800 */
[----:B-1----:R-:W2:Y:S04]  /*c3a0*/  LDL.LU R22, [R1+0x1bf4] ;  /* 0x001bf40001167983 */ /* 0x002ea80000300800 */
[----:B------:R-:W2:Y:S01]  /*c3b0*/  LDL R13, [R1+0x5d8] ;  /* 0x0005d800010d7983 */ /* 0x000ea20000100800 */
[----:B------:R-:W-:Y:S01]  /*c3c0*/  IMAD.SHL.U32 R12, R12, 0x2, RZ ;  /* 0x000000020c0c7824 */ /* 0x000fe200078e00ff */
[----:B------:R-:W-:-:S04]  /*c3d0*/  PRMT R25, RZ, 0x7610, R25 ;  /* 0x00007610ff197816 */ /* 0x000fc80000000019 */
[----:B--2---:R-:W-:-:S05]  /*c3e0*/  IADD3 R12, P1, PT, R13, R12, RZ ;  /* 0x0000000c0d0c7210 */ /* 0x004fca0007f3e0ff */
[----:B------:R-:W-:Y:S02]  /*c3f0*/  IMAD.X R13, R28, 0x1, R14, P1 ;  /* 0x000000011c0d7824 */ /* 0x000fe400008e060e */
[----:B------:R-:W2:Y:S04]  /*c400*/  LDL R28, [R1+0x510] ;  /* 0x00051000011c7983 */ /* 0x000ea80000100800 */
[----:B------:R1:W2:Y:S02]  /*c410*/  @!P0 LDG.E.U16 R27, desc[UR8][R12.64] ;  /* 0x000000080c1b8981 */ /* 0x0002a4000c1e1500 */
[----:B-1----:R-:W1:Y:S02]  /*c420*/  S2R R13, SR_TID.X ;  /* 0x00000000000d7919 */ /* 0x002e640000002100 */
[----:B-1----:R-:W-:-:S05]  /*c430*/  LOP3.LUT R13, R13, 0x7f, RZ, 0xc0, !PT ;  /* 0x0000007f0d0d7812 */ /* 0x002fca00078ec0ff */
[----:B0-----:R-:W-:Y:S01]  /*c440*/  IMAD R13, R13, UR6, RZ ;  /* 0x000000060d0d7c24 */ /* 0x001fe2000f8e02ff */
[----:B------:R-:W0:Y:S03]  /*c450*/  LDCU UR6, c[0x0][0x3ac] ;  /* 0x00007580ff0677ac */ /* 0x000e260008000800 */
[----:B------:R-:W-:-:S05]  /*c460*/  IMAD.SHL.U32 R13, R13, 0x2, RZ ;  /* 0x000000020d0d7824 */ /* 0x000fca00078e00ff */
[----:B---3--:R-:W-:-:S05]  /*c470*/  IADD3 R12, P1, PT, R29, R13, RZ ;  /* 0x0000000d1d0c7210 */ /* 0x008fca0007f3e0ff */
[----:B------:R-:W-:-:S05]  /*c480*/  IMAD.X R13, R15, 0x1, R14, P1 ;  /* 0x000000010f0d7824 */ /* 0x000fca00008e060e */
[----:B------:R1:W3:Y:S02]  /*c490*/  @!P0 LDG.E.U16 R25, desc[UR8][R12.64] ;  /* 0x000000080c198981 */ /* 0x0002e4000c1e1500 */
[----:B-1----:R-:W1:Y:S02]  /*c4a0*/  S2R R13, SR_TID.X ;  /* 0x00000000000d7919 */ /* 0x002e640000002100 */
[----:B-1----:R-:W-:-:S05]  /*c4b0*/  LOP3.LUT R13, R13, 0x7f, RZ, 0xc0, !PT ;  /* 0x0000007f0d0d7812 */ /* 0x002fca00078ec0ff */
[----:B0-----:R-:W-:Y:S01]  /*c4c0*/  IMAD R12, R13, UR6, RZ ;  /* 0x000000060d0c7c24 */ /* 0x001fe2000f8e02ff */
[----:B------:R-:W-:Y:S01]  /*c4d0*/  PRMT R26, RZ, 0x7610, R26 ;  /* 0x00007610ff1a7816 */ /* 0x000fe2000000001a */
[----:B------:R-:W0:Y:S01]  /*c4e0*/  LDCU UR6, c[0x0][0x3ac] ;  /* 0x00007580ff0677ac */ /* 0x000e220008000800 */
[----:B--2---:R1:W-:Y:S04]  /*c4f0*/  STL [R1+0x74], R27 ;  /* 0x0000741b01007387 */ /* 0x0043e80000100800 */
[----:B-1----:R-:W2:Y:S04]  /*c500*/  LDL.LU R27, [R1+0x1bf0] ;  /* 0x001bf000011b7983 */ /* 0x002ea80000300800 */
[----:B------:R-:W2:Y:S04]  /*c510*/  LDL R15, [R1+0x5b8] ;  /* 0x0005b800010f7983 */ /* 0x000ea80000100800 */
[----:B------:R-:W2:Y:S04]  /*c520*/  LDL R29, [R1+0x508] ;  /* 0x00050800011d7983 */ /* 0x000ea80000100800 */
[----:B---3--:R1:W-:Y:S04]  /*c530*/  STL [R1+0x70], R25 ;  /* 0x0000701901007387 */ /* 0x0083e80000100800 */
[----:B-1----:R-:W3:Y:S04]  /*c540*/  LDL.LU R25, [R1+0x1bec] ;  /* 0x001bec0001197983 */ /* 0x002ee80000300800 */
        /* <DEDUP_REMOVED lines=9> */
[----:B------:R-:W0:Y:S01]  /*c5e0*/  LDCU UR6, c[0x0][0x3ac] ;  /* 0x00007580ff0677ac */ /* 0x000e220008000800 */
[----:B--2---:R1:W-:Y:S04]  /*c5f0*/  STL [R1+0x6c], R26 ;  /* 0x00006c1a01007387 */ /* 0x0043e80000100800 */
[----:B-1----:R-:W2:Y:S04]  /*c600*/  LDL.LU R26, [R1+0x1be8] ;  /* 0x001be800011a7983 */ /* 0x002ea80000300800 */
[----:B------:R-:W3:Y:S01]  /*c610*/  LDL R13, [R1+0x5c0] ;  /* 0x0005c000010d7983 */ /* 0x000ee20000100800 */
[----:B------:R-:W-:Y:S01]  /*c620*/  IMAD.SHL.U32 R12, R12, 0x2, RZ ;  /* 0x000000020c0c7824 */ /* 0x000fe200078e00ff */
[----:B--2---:R-:W-:-:S04]  /*c630*/  PRMT R26, RZ, 0x7610, R26 ;  /* 0x00007610ff1a7816 */ /* 0x004fc8000000001a */
[----:B---3--:R-:W-:-:S05]  /*c640*/  IADD3 R12, P1, PT, R13, R12, RZ ;  /* 0x0000000c0d0c7210 */ /* 0x008fca0007f3e0ff */
[----:B------:R-:W-:Y:S02]  /*c650*/  IMAD.X R13, R28, 0x1, R14, P1 ;  /* 0x000000011c0d7824 */ /* 0x000fe400008e060e */
[----:B------:R-:W2:Y:S04]  /*c660*/  LDL.LU R28, [R1+0x1c] ;  /* 0x00001c00011c7983 */ /* 0x000ea80000300800 */
[----:B------:R1:W3:Y:S02]  /*c670*/  @!P0 LDG.E.U16 R26, desc[UR8][R12.64] ;  /* 0x000000080c1a8981 */ /* 0x0002e4000c1e1500 */
[----:B-1----:R-:W1:Y:S02]  /*c680*/  S2R R13, SR_TID.X ;  /* 0x00000000000d7919 */ /* 0x002e640000002100 */
[----:B---3--:R3:W-:Y:S04]  /*c690*/  STL [R1+0x64], R26 ;  /* 0x0000641a01007387 */ /* 0x0087e80000100800 */
[----:B---3--:R-:W3:Y:S01]  /*c6a0*/  LDL.LU R26, [R1+0x1be4] ;  /* 0x001be400011a7983 */ /* 0x008ee20000300800 */
[----:B-1----:R-:W-:-:S05]  /*c6b0*/  LOP3.LUT R13, R13, 0x7f, RZ, 0xc0, !PT ;  /* 0x0000007f0d0d7812 */ /* 0x002fca00078ec0ff */
[----:B0-----:R-:W-:Y:S01]  /*c6c0*/  IMAD R13, R13, UR6, RZ ;  /* 0x000000060d0d7c24 */ /* 0x001fe2000f8e02ff */
[----:B-----5:R0:W-:Y:S01]  /*c6d0*/  STS.U16 [R19+UR4+0xb000], R11 ;  /* 0x00b0000b13007988 */ /* 0x0201e20008000404 */
[----:B------:R-:W1:Y:S02]  /*c6e0*/  LDCU UR6, c[0x0][0x3ac] ;  /* 0x00007580ff0677ac */ /* 0x000e640008000800 */
[----:B------:R-:W-:-:S05]  /*c6f0*/  IMAD.SHL.U32 R13, R13, 0x2, RZ ;  /* 0x000000020d0d7824 */ /* 0x000fca00078e00ff */
[----:B------:R-:W-:Y:S01]  /*c700*/  IADD3 R12, P1, PT, R15, R13, RZ ;  /* 0x0000000d0f0c7210 */ /* 0x000fe20007f3e0ff */
[----:B0-----:R-:W5:Y:S04]  /*c710*/  LDL R11, [R1+0x5b0] ;  /* 0x0005b000010b7983 */ /* 0x001f680000100800 */
[----:B------:R-:W-:Y:S01]  /*c720*/  IMAD.X R13, R29, 0x1, R14, P1 ;  /* 0x000000011d0d7824 */ /* 0x000fe200008e060e */
[----:B------:R-:W0:Y:S01]  /*c730*/  S2R R15, SR_TID.X ;  /* 0x00000000000f7919 */ /* 0x000e220000002100 */
[----:B------:R1:W-:Y:S04]  /*c740*/  STS.U16 [R19+UR4+0xc000], R10 ;  /* 0x00c0000a13007988 */ /* 0x0003e80008000404 */
[----:B------:R-:W2:Y:S01]  /*c750*/  LDL.LU R29, [R1+0x18] ;  /* 0x00001800011d7983 */ /* 0x000ea20000300800 */
[----:B---3--:R-:W-:-:S06]  /*c760*/  PRMT R26, RZ, 0x7610, R26 ;  /* 0x00007610ff1a7816 */ /* 0x008fcc000000001a */
[----:B------:R-:W3:Y:S01]  /*c770*/  @!P0 LDG.E.U16 R26, desc[UR8][R12.64] ;  /* 0x000000080c1a8981 */ /* 0x000ee2000c1e1500 */
[----:B0-----:R-:W-:-:S05]  /*c780*/  LOP3.LUT R15, R15, 0x7f, RZ, 0xc0, !PT ;  /* 0x0000007f0f0f7812 */ /* 0x001fca00078ec0ff */
[----:B-1----:R-:W-:Y:S01]  /*c790*/  IMAD R10, R15, UR6, RZ ;  /* 0x000000060f0a7c24 */ /* 0x002fe2000f8e02ff */
[----:B------:R-:W0:Y:S03]  /*c7a0*/  LDCU UR6, c[0x0][0x3ac] ;  /* 0x00007580ff0677ac */ /* 0x000e260008000800 */
[----:B------:R-:W-:-:S05]  /*c7b0*/  IMAD.SHL.U32 R10, R10, 0x2, RZ ;  /* 0x000000020a0a7824 */ /* 0x000fca00078e00ff */
[----:B-----5:R-:W-:Y:S01]  /*c7c0*/  IADD3 R10, P1, PT, R11, R10, RZ ;  /* 0x0000000a0b0a7210 */ /* 0x020fe20007f3e0ff */
[----:B---3--:R1:W-:Y:S04]  /*c7d0*/  STL [R1+0x5c], R26 ;  /* 0x00005c1a01007387 */ /* 0x0083e80000100800 */
[----:B-1----:R-:W3:Y:S04]  /*c7e0*/  LDL.LU R26, [R1+0x1be0] ;  /* 0x001be000011a7983 */ /* 0x002ee80000300800 */
[----:B------:R-:W5:Y:S01]  /*c7f0*/  LDL R11, [R1+0x500] ;  /* 0x00050000010b7983 */ /* 0x000f620000100800 */
[----:B---3--:R-:W-:Y:S01]  /*c800*/  PRMT R26, RZ, 0x7610, R26 ;  /* 0x00007610ff1a7816 */ /* 0x008fe2000000001a */
[----:B-----5:R-:W-:-:S05]  /*c810*/  IMAD.X R11, R11, 0x1, R14, P1 ;  /* 0x000000010b0b7824 */ /* 0x020fca00008e060e */
[----:B------:R-:W3:Y:S01]  /*c820*/  @!P0 LDG.E.U16 R26, desc[UR8][R10.64] ;  /* 0x000000080a1a8981 */ /* 0x000ee2000c1e1500 */
[----:B------:R-:W1:Y:S03]  /*c830*/  S2R R15, SR_TID.X ;  /* 0x00000000000f7919 */ /* 0x000e660000002100 */
[----:B---3--:R3:W-:Y:S04]  /*c840*/  STL [R1+0x58], R26 ;  /* 0x0000581a01007387 */ /* 0x0087e80000100800 */
[----:B---3--:R-:W3:Y:S04]  /*c850*/  LDL.LU R26, [R1+0x1bdc] ;  /* 0x001bdc00011a7983 */ /* 0x008ee80000300800 */
[----:B------:R-:W5:Y:S01]  /*c860*/  LDL R11, [R1+0x5a8] ;  /* 0x0005a800010b7983 */ /* 0x000f620000100800 */
[----:B-1----:R-:W-:-:S05]  /*c870*/  LOP3.LUT R15, R15, 0x7f, RZ, 0xc0, !PT ;  /* 0x0000007f0f0f7812 */ /* 0x002fca00078ec0ff */
[----:B0-----:R-:W-:Y:S01]  /*c880*/  IMAD R10, R15, UR6, RZ ;  /* 0x000000060f0a7c24 */ /* 0x001fe2000f8e02ff */
[----:B------:R0:W-:Y:S01]  /*c890*/  STS.U16 [R19+UR4+0xd000], R9 ;  /* 0x00d0000913007988 */ /* 0x0001e20008000404 */
[----:B------:R-:W1:Y:S02]  /*c8a0*/  LDCU UR6, c[0x0][0x3ac] ;  /* 0x00007580ff0677ac */ /* 0x000e640008000800 */
[----:B------:R-:W-:Y:S01]  /*c8b0*/  IMAD.SHL.U32 R10, R10, 0x2, RZ ;  /* 0x000000020a0a7824 */ /* 0x000fe200078e00ff */
[----:B------:R-:W2:Y:S04]  /*c8c0*/  LDL.LU R15, [R1+0x10] ;  /* 0x00001000010f7983 */ /* 0x000ea80000300800 */
[----:B0-----:R-:W2:Y:S01]  /*c8d0*/  LDL R9, [R1+0x5a0] ;  /* 0x0005a00001097983 */ /* 0x001ea20000100800 */
[----:B-----5:R-:W-:-:S03]  /*c8e0*/  IADD3 R10, P1, PT, R11, R10, RZ ;  /* 0x0000000a0b0a7210 */ /* 0x020fc60007f3e0ff */
[----:B------:R-:W5:Y:S01]  /*c8f0*/  LDL R11, [R1+0x4f8] ;  /* 0x0004f800010b7983 */ /* 0x000f620000100800 */
[----:B---3--:R-:W-:Y:S01]  /*c900*/  PRMT R26, RZ, 0x7610, R26 ;  /* 0x00007610ff1a7816 */ /* 0x008fe2000000001a */
[----:B-----5:R-:W-:-:S05]  /*c910*/  IMAD.X R11, R11, 0x1, R14, P1 ;  /* 0x000000010b0b7824 */ /* 0x020fca00008e060e */
[----:B------:R0:W3:Y:S02]  /*c920*/  @!P0 LDG.E.U16 R26, desc[UR8][R10.64] ;  /* 0x000000080a1a8981 */ /* 0x0000e4000c1e1500 */
[----:B0-----:R-:W0:Y:S02]  /*c930*/  S2R R10, SR_TID.X ;  /* 0x00000000000a7919 */ /* 0x001e240000002100 */
[----:B------:R2:W-:Y:S01]  /*c940*/  STS.U16 [R19+UR4+0xe000], R8 ;  /* 0x00e0000813007988 */ /* 0x0005e20008000404 */
[----:B0-----:R-:W-:-:S05]  /*c950*/  LOP3.LUT R10, R10, 0x7f, RZ, 0xc0, !PT ;  /* 0x0000007f0a0a7812 */ /* 0x001fca00078ec0ff */
[----:B-1----:R-:W-:Y:S01]  /*c960*/  IMAD R10, R10, UR6, RZ ;  /* 0x000000060a0a7c24 */ /* 0x002fe2000f8e02ff */
[----:B------:R-:W0:Y:S03]  /*c970*/  LDCU UR6, c[0x0][0x3ac] ;  /* 0x00007580ff0677ac */ /* 0x000e260008000800 */
[----:B------:R-:W-:-:S05]  /*c980*/  IMAD.SHL.U32 R10, R10, 0x2, RZ ;  /* 0x000000020a0a7824 */ /* 0x000fca00078e00ff */
[----:B--2---:R-:W-:Y:S01]  /*c990*/  IADD3 R8, P1, PT, R9, R10, RZ ;  /* 0x0000000a09087210 */ /* 0x004fe20007f3e0ff */
[----:B---3--:R1:W-:Y:S04]  /*c9a0*/  STL [R1+0x54], R26 ;  /* 0x0000541a01007387 */ /* 0x0083e80000100800 */
[----:B-1----:R-:W2:Y:S04]  /*c9b0*/  LDL.LU R26, [R1+0x1bd8] ;  /* 0x001bd800011a7983 */ /* 0x002ea80000300800 */
[----:B------:R-:W3:Y:S01]  /*c9c0*/  LDL R9, [R1+0x4f0] ;  /* 0x0004f00001097983 */ /* 0x000ee20000100800 */
[----:B--2---:R-:W-:Y:S01]  /*c9d0*/  PRMT R26, RZ, 0x7610, R26 ;  /* 0x00007610ff1a7816 */ /* 0x004fe2000000001a */
[----:B---3--:R-:W-:-:S05]  /*c9e0*/  IMAD.X R9, R9, 0x1, R14, P1 ;  /* 0x0000000109097824 */ /* 0x008fca00008e060e */
[----:B------:R-:W2:Y:S01]  /*c9f0*/  @!P0 LDG.E.U16 R26, desc[UR8][R8.64] ;  /* 0x00000008081a8981 */ /* 0x000ea2000c1e1500 */
[----:B------:R-:W1:Y:S03]  /*ca00*/  S2R R10, SR_TID.X ;  /* 0x00000000000a7919 */ /* 0x000e660000002100 */
[----:B--2---:R2:W-:Y:S04]  /*ca10*/  STL [R1+0x50], R26 ;  /* 0x0000501a01007387 */ /* 0x0045e80000100800 */
[----:B--2---:R-:W2:Y:S04]  /*ca20*/  LDL.LU R26, [R1+0x1bd4] ;  /* 0x001bd400011a7983 */ /* 0x004ea80000300800 */
[----:B------:R-:W3:Y:S01]  /*ca30*/  LDL R9, [R1+0x598] ;  /* 0x0005980001097983 */ /* 0x000ee20000100800 */
[----:B-1----:R-:W-:-:S05]  /*ca40*/  LOP3.LUT R10, R10, 0x7f, RZ, 0xc0, !PT ;  /* 0x0000007f0a0a7812 */ /* 0x002fca00078ec0ff */
[----:B0-----:R-:W-:Y:S01]  /*ca50*/  IMAD R8, R10, UR6, RZ ;  /* 0x000000060a087c24 */ /* 0x001fe2000f8e02ff */
[----:B------:R-:W-:Y:S01]  /*ca60*/  LOP3.LUT R10, R19, 0x20, RZ, 0x3c, !PT ;  /* 0x00000020130a7812 */ /* 0x000fe200078e3cff */
[----:B------:R-:W-:Y:S01]  /*ca70*/  STS.U16 [R19+UR4+0x2000], R18 ;  /* 0x0020001213007988 */ /* 0x000fe20008000404 */
[----:B------:R-:W0:Y:S01]  /*ca80*/  LDCU UR6, c[0x0][0x3ac] ;  /* 0x00007580ff0677ac */ /* 0x000e220008000800 */
[----:B------:R-:W-:Y:S02]  /*ca90*/  IMAD.SHL.U32 R8, R8, 0x2, RZ ;  /* 0x0000000208087824 */ /* 0x000fe400078e00ff */
[----:B------:R-:W-:Y:S04]  /*caa0*/  STS.U16 [R19+UR4+0x3000], R20 ;  /* 0x0030001413007988 */ /* 0x000fe80008000404 */
[----:B----4-:R-:W-:Y:S04]  /*cab0*/  STS.U16 [R19+UR4+0x6000], R21 ;  /* 0x0060001513007988 */ /* 0x010fe80008000404 */
[----:B------:R-:W-:Y:S04]  /*cac0*/  STS.U16 [R19+UR4+0x7000], R22 ;  /* 0x0070001613007988 */ /* 0x000fe80008000404 */
[----:B------:R-:W-:Y:S04]  /*cad0*/  STS.U16 [R19+UR4+0x8000], R27 ;  /* 0x0080001b13007988 */ /* 0x000fe80008000404 */
[----:B------:R-:W-:Y:S04]  /*cae0*/  STS.U16 [R19+UR4+0x9000], R25 ;  /* 0x0090001913007988 */ /* 0x000fe80008000404 */
[----:B------:R-:W-:Y:S04]  /*caf0*/  STS.U16 [R19+UR4+0xa000], R23 ;  /* 0x00a0001713007988 */ /* 0x000fe80008000404 */
[----:B------:R1:W-:Y:S04]  /*cb00*/  STS.U16 [R19+UR4+0xf000], R7 ;  /* 0x00f0000713007988 */ /* 0x0003e80008000404 */
[----:B------:R4:W-:Y:S04]  /*cb10*/  STS.U16 [R10+UR4+0x400], R28 ;  /* 0x0004001c0a007988 */ /* 0x0009e80008000404 */
[----:B-1----:R-:W5:Y:S04]  /*cb20*/  LDL.LU R7, [R1+0x14] ;  /* 0x0000140001077983 */ /* 0x002f680000300800 */
[----:B----4-:R-:W4:Y:S01]  /*cb30*/  LDL.LU R28, [R1+0x1bd0] ;  /* 0x001bd000011c7983 */ /* 0x010f220000300800 */
[----:B---3--:R-:W-:-:S03]  /*cb40*/  IADD3 R8, P1, PT, R9, R8, RZ ;  /* 0x0000000809087210 */ /* 0x008fc60007f3e0ff */
[----:B------:R-:W3:Y:S01]  /*cb50*/  LDL R9, [R1+0x4e8] ;  /* 0x0004e80001097983 */ /* 0x000ee20000100800 */
[----:B----4-:R-:W-:Y:S01]  /*cb60*/  PRMT R28, RZ, 0x7610, R28 ;  /* 0x00007610ff1c7816 */ /* 0x010fe2000000001c */
[----:B---3--:R-:W-:-:S05]  /*cb70*/  IMAD.X R9, R9, 0x1, R14, P1 ;  /* 0x0000000109097824 */ /* 0x008fca00008e060e */
[----:B------:R1:W3:Y:S02]  /*cb80*/  @!P0 LDG.E.U16 R28, desc[UR8][R8.64] ;  /* 0x00000008081c8981 */ /* 0x0002e4000c1e1500 */
[----:B-1----:R-:W1:Y:S02]  /*cb90*/  S2R R9, SR_TID.X ;  /* 0x0000000000097919 */ /* 0x002e640000002100 */
[----:B-1----:R-:W-:-:S05]  /*cba0*/  LOP3.LUT R9, R9, 0x7f, RZ, 0xc0, !PT ;  /* 0x0000007f09097812 */ /* 0x002fca00078ec0ff */
[----:B0-----:R-:W-:Y:S01]  /*cbb0*/  IMAD R8, R9, UR6, RZ ;  /* 0x0000000609087c24 */ /* 0x001fe2000f8e02ff */
[----:B------:R-:W-:Y:S01]  /*cbc0*/  STS.U16 [R10+UR4+0x1400], R29 ;  /* 0x0014001d0a007988 */ /* 0x000fe20008000404 */
[----:B------:R-:W0:Y:S03]  /*cbd0*/  LDCU UR6, c[0x0][0x3ac] ;  /* 0x00007580ff0677ac */ /* 0x000e260008000800 */
[----:B---3--:R1:W-:Y:S04]  /*cbe0*/  STL [R1+0x4c], R28 ;  /* 0x00004c1c01007387 */ /* 0x0083e80000100800 */
[----:B-1----:R-:W3:Y:S04]  /*cbf0*/  LDL.LU R28, [R1+0x1bcc] ;  /* 0x001bcc00011c7983 */ /* 0x002ee80000300800 */
[----:B------:R-:W4:Y:S01]  /*cc00*/  LDL R9, [R1+0x590] ;  /* 0x0005900001097983 */ /* 0x000f220000100800 */
[----:B------:R-:W-:-:S03]  /*cc10*/  IMAD.SHL.U32 R8, R8, 0x2, RZ ;  /* 0x0000000208087824 */ /* 0x000fc600078e00ff */
[----:B------:R-:W2:Y:S02]  /*cc20*/  LDL.LU R29, [R1+0x1bc8] ;  /* 0x001bc800011d7983 */ /* 0x000ea40000300800 */
[----:B----4-:R-:W-:Y:S02]  /*cc30*/  IADD3 R8, P1, PT, R9, R8, RZ ;  /* 0x0000000809087210 */ /* 0x010fe40007f3e0ff */
[----:B------:R-:W4:Y:S01]  /*cc40*/  LDL R9, [R1+0x4e0] ;  /* 0x0004e00001097983 */ /* 0x000f220000100800 */
[----:B--2---:R-:W-:Y:S02]  /*cc50*/  PRMT R29, RZ, 0x7610, R29 ;  /* 0x00007610ff1d7816 */ /* 0x004fe4000000001d */
[----:B----4-:R-:W-:-:S05]  /*cc60*/  IMAD.X R9, R9, 0x1, R14, P1 ;  /* 0x0000000109097824 */ /* 0x010fca00008e060e */
[----:B------:R1:W2:Y:S02]  /*cc70*/  @!P0 LDG.E.U16 R29, desc[UR8][R8.64] ;  /* 0x00000008081d8981 */ /* 0x0002a4000c1e1500 */
[----:B-1----:R-:W1:Y:S02]  /*cc80*/  S2R R9, SR_TID.X ;  /* 0x0000000000097919 */ /* 0x002e640000002100 */
[----:B-1----:R-:W-:-:S05]  /*cc90*/  LOP3.LUT R9, R9, 0x7f, RZ, 0xc0, !PT ;  /* 0x0000007f09097812 */ /* 0x002fca00078ec0ff */
[----:B0-----:R-:W-:Y:S01]  /*cca0*/  IMAD R8, R9, UR6, RZ ;  /* 0x0000000609087c24 */ /* 0x001fe2000f8e02ff */
[----:B-----5:R-:W-:Y:S01]  /*ccb0*/  STS.U16 [R10+UR4+0x2400], R7 ;  /* 0x002400070a007988 */ /* 0x020fe20008000404 */
[----:B------:R-:W0:Y:S03]  /*ccc0*/  LDCU UR6, c[0x0][0x3ac] ;  /* 0x00007580ff0677ac */ /* 0x000e260008000800 */
[----:B--2---:R1:W-:Y:S04]  /*ccd0*/  STL [R1+0x48], R29 ;  /* 0x0000481d01007387 */ /* 0x0043e80000100800 */
[----:B-1----:R-:W2:Y:S04]  /*cce0*/  LDL.LU R29, [R1+0x1bc4] ;  /* 0x001bc400011d7983 */ /* 0x002ea80000300800 */
[----:B------:R-:W4:Y:S01]  /*ccf0*/  LDL R9, [R1+0x588] ;  /* 0x0005880001097983 */ /* 0x000f220000100800 */
[----:B------:R-:W-:-:S05]  /*cd00*/  IMAD.SHL.U32 R8, R8, 0x2, RZ ;  /* 0x0000000208087824 */ /* 0x000fca00078e00ff */
[----:B----4-:R-:W-:Y:S02]  /*cd10*/  IADD3 R8, P1, PT, R9, R8, RZ ;  /* 0x0000000809087210 */ /* 0x010fe40007f3e0ff */
[----:B------:R-:W4:Y:S01]  /*cd20*/  LDL R9, [R1+0x4d8] ;  /* 0x0004d80001097983 */ /* 0x000f220000100800 */
[----:B--2---:R-:W-:Y:S02]  /*cd30*/  PRMT R29, RZ, 0x7610, R29 ;  /* 0x00007610ff1d7816 */ /* 0x004fe4000000001d */
[----:B----4-:R-:W-:-:S05]  /*cd40*/  IMAD.X R9, R9, 0x1, R14, P1 ;  /* 0x0000000109097824 */ /* 0x010fca00008e060e */
[----:B------:R-:W2:Y:S01]  /*cd50*/  @!P0 LDG.E.U16 R29, desc[UR8][R8.64] ;  /* 0x00000008081d8981 */ /* 0x000ea2000c1e1500 */
[----:B------:R-:W1:Y:S03]  /*cd60*/  S2R R7, SR_TID.X ;  /* 0x0000000000077919 */ /* 0x000e660000002100 */
[----:B--2---:R2:W-:Y:S04]  /*cd70*/  STL [R1+0x44], R29 ;  /* 0x0000441d01007387 */ /* 0x0045e80000100800 */
[----:B--2---:R-:W2:Y:S04]  /*cd80*/  LDL.LU R29, [R1+0x1bc0] ;  /* 0x001bc000011d7983 */ /* 0x004ea80000300800 */
[----:B------:R-:W4:Y:S01]  /*cd90*/  LDL R9, [R1+0x648] ;  /* 0x0006480001097983 */ /* 0x000f220000100800 */
[----:B-1----:R-:W-:-:S05]  /*cda0*/  LOP3.LUT R7, R7, 0x7f, RZ, 0xc0, !PT ;  /* 0x0000007f07077812 */ /* 0x002fca00078ec0ff */
[----:B0-----:R-:W-:Y:S01]  /*cdb0*/  IMAD R8, R7, UR6, RZ ;  /* 0x0000000607087c24 */ /* 0x001fe2000f8e02ff */
[----:B------:R-:W-:Y:S01]  /*cdc0*/  PRMT R17, RZ, 0x7610, R17 ;  /* 0x00007610ff117816 */ /* 0x000fe20000000011 */
[----:B------:R-:W0:Y:S01]  /*cdd0*/  LDCU UR6, c[0x0][0x3ac] ;  /* 0x00007580ff0677ac */ /* 0x000e220008000800 */
[----:B------:R1:W-:Y:S01]  /*cde0*/  STS.U16 [R10+UR4+0x3400], R15 ;  /* 0x0034000f0a007988 */ /* 0x0003e20008000404 */
[----:B------:R-:W-:-:S03]  /*cdf0*/  IMAD.SHL.U32 R8, R8, 0x2, RZ ;  /* 0x0000000208087824 */ /* 0x000fc600078e00ff */
[----:B------:R-:W5:Y:S04]  /*ce00*/  LDL R7, [R1+0x4c0] ;  /* 0x0004c00001077983 */ /* 0x000f680000100800 */
[----:B-1----:R-:W3:Y:S01]  /*ce10*/  LDL R15, [R1+0x668] ;  /* 0x00066800010f7983 */ /* 0x002ee20000100800 */
[----:B----4-:R-:W-:-:S03]  /*ce20*/  IADD3 R8, P1, PT, R9, R8, RZ ;  /* 0x0000000809087210 */ /* 0x010fc60007f3e0ff */
[----:B------:R-:W4:Y:S04]  /*ce30*/  LDL R9, [R1+0x4d0] ;  /* 0x0004d00001097983 */ /* 0x000f280000100800 */
[----:B--2---:R0:W-:Y:S01]  /*ce40*/  STS.U16 [R10+UR4+0x4400], R29 ;  /* 0x0044001d0a007988 */ /* 0x0041e20008000404 */
[----:B----4-:R-:W-:-:S05]  /*ce50*/  IMAD.X R9, R9, 0x1, R14, P1 ;  /* 0x0000000109097824 */ /* 0x010fca00008e060e */
[----:B------:R1:W2:Y:S04]  /*ce60*/  @!P0 LDG.E.U16 R17, desc[UR8][R8.64] ;  /* 0x0000000808118981 */ /* 0x0002a8000c1e1500 */
[----:B------:R-:W4:Y:S01]  /*ce70*/  LDL R9, [R1+0x658] ;  /* 0x0006580001097983 */ /* 0x000f220000100800 */
[----:B-1----:R-:W-:-:S05]  /*ce80*/  LOP3.LUT R8, R2, 0x7f, RZ, 0xc0, !PT ;  /* 0x0000007f02087812 */ /* 0x002fca00078ec0ff */
[----:B0-----:R-:W-:Y:S01]  /*ce90*/  IMAD R29, R8, UR6, RZ ;  /* 0x00000006081d7c24 */ /* 0x001fe2000f8e02ff */
[----:B---3--:R-:W-:Y:S02]  /*cea0*/  PRMT R28, RZ, 0x7610, R28 ;  /* 0x00007610ff1c7816 */ /* 0x008fe4000000001c */
[----:B------:R-:W-:Y:S01]  /*ceb0*/  PRMT R26, RZ, 0x7610, R26 ;  /* 0x00007610ff1a7816 */ /* 0x000fe2000000001a */
[----:B------:R-:W-:Y:S01]  /*cec0*/  IMAD.SHL.U32 R29, R29, 0x2, RZ ;  /* 0x000000021d1d7824 */ /* 0x000fe200078e00ff */
[----:B------:R-:W-:Y:S02]  /*ced0*/  PRMT R24, RZ, 0x7610, R24 ;  /* 0x00007610ff187816 */ /* 0x000fe40000000018 */
[----:B------:R-:W-:Y:S02]  /*cee0*/  PRMT R6, RZ, 0x7610, R6 ;  /* 0x00007610ff067816 */ /* 0x000fe40000000006 */
[----:B------:R-:W-:Y:S02]  /*cef0*/  PRMT R5, RZ, 0x7610, R5 ;  /* 0x00007610ff057816 */ /* 0x000fe40000000005 */
[----:B------:R-:W-:Y:S01]  /*cf00*/  PRMT R3, RZ, 0x7610, R3 ;  /* 0x00007610ff037816 */ /* 0x000fe20000000003 */
[----:B------:R-:W-:Y:S01]  /*cf10*/  STS.U16 [R10+UR4+0xd400], R4 ;  /* 0x00d400040a007988 */ /* 0x000fe20008000404 */
[----:B------:R-:W-:Y:S01]  /*cf20*/  PRMT R0, RZ, 0x7610, R0 ;  /* 0x00007610ff007816 */ /* 0x000fe20000000000 */
[----:B------:R-:W0:Y:S02]  /*cf30*/  LDCU UR6, c[0x0][0x3ac] ;  /* 0x00007580ff0677ac */ /* 0x000e240008000800 */
[----:B--2---:R1:W-:Y:S04]  /*cf40*/  STL [R1+0x40], R17 ;  /* 0x0000401101007387 */ /* 0x0043e80000100800 */
[----:B------:R-:W2:Y:S01]  /*cf50*/  LDL R2, [R1+0x584] ;  /* 0x0005840001027983 */ /* 0x000ea20000100800 */
[----:B----4-:R-:W-:-:S03]  /*cf60*/  IADD3 R8, P1, PT, R9, R29, RZ ;  /* 0x0000001d09087210 */ /* 0x010fc60007f3e0ff */
[----:B-1----:R-:W3:Y:S04]  /*cf70*/  LDL R17, [R1+0x678] ;  /* 0x0006780001117983 */ /* 0x002ee80000100800 */
[----:B------:R-:W4:Y:S02]  /*cf80*/  LDL R9, [R1+0x4c8] ;  /* 0x0004c80001097983 */ /* 0x000f240000100800 */
[----:B----4-:R-:W-:-:S05]  /*cf90*/  IMAD.X R9, R9, 0x1, R14, P1 ;  /* 0x0000000109097824 */ /* 0x010fca00008e060e */
[----:B------:R-:W4:Y:S04]  /*cfa0*/  @!P0 LDG.E.U16 R28, desc[UR8][R8.64] ;  /* 0x00000008081c8981 */ /* 0x000f28000c1e1500 */
[----:B----4-:R1:W-:Y:S04]  /*cfb0*/  STL [R1+0x3c], R28 ;  /* 0x00003c1c01007387 */ /* 0x0103e80000100800 */
[----:B-1----:R-:W4:Y:S04]  /*cfc0*/  LDL.LU R28, [R1+0x1bbc] ;  /* 0x001bbc00011c7983 */ /* 0x002f280000300800 */
[----:B------:R-:W2:Y:S01]  /*cfd0*/  LDL.LU R9, [R1+0x8] ;  /* 0x0000080001097983 */ /* 0x000ea20000300800 */
[----:B------:R-:W-:-:S03]  /*cfe0*/  IADD3 R8, P1, PT, R15, R29, RZ ;  /* 0x0000001d0f087210 */ /* 0x000fc60007f3e0ff */
[----:B------:R-:W3:Y:S01]  /*cff0*/  LDL R15, [R1+0x694] ;  /* 0x00069400010f7983 */ /* 0x000ee20000100800 */
[----:B----4-:R-:W-:-:S03]  /*d000*/  PRMT R28, RZ, 0x7610, R28 ;  /* 0x00007610ff1c7816 */ /* 0x010fc6000000001c */
[----:B--2---:R5:W-:Y:S02]  /*d010*/  STS.U16 [R10+UR4+0x5400], R9 ;  /* 0x005400090a007988 */ /* 0x004be40008000404 */
[----:B-----5:R-:W-:Y:S02]  /*d020*/  IMAD.X R9, R7, 0x1, R14, P1 ;  /* 0x0000000107097824 */ /* 0x020fe400008e060e */
[----:B------:R-:W2:Y:S04]  /*d030*/  LDL R7, [R1+0x654] ;  /* 0x0006540001077983 */ /* 0x000ea80000100800 */
[----:B------:R-:W4:Y:S04]  /*d040*/  @!P0 LDG.E.U16 R28, desc[UR8][R8.64] ;  /* 0x00000008081c8981 */ /* 0x000f28000c1e1500 */
[----:B----4-:R1:W-:Y:S04]  /*d050*/  STL [R1+0x30], R28 ;  /* 0x0000301c01007387 */ /* 0x0103e80000100800 */
[----:B-1----:R-:W4:Y:S04]  /*d060*/  LDL.LU R28, [R1+0x1bb8] ;  /* 0x001bb800011c7983 */ /* 0x002f280000300800 */
[----:B------:R-:W5:Y:S01]  /*d070*/  LDL.LU R9, [R1+0xc] ;  /* 0x00000c0001097983 */ /* 0x000f620000300800 */
[----:B---3--:R-:W-:-:S03]  /*d080*/  IADD3 R8, P1, PT, R17, R29, RZ ;  /* 0x0000001d11087210 */ /* 0x008fc60007f3e0ff */
[----:B------:R-:W3:Y:S01]  /*d090*/  LDL R17, [R1+0x6b0] ;  /* 0x0006b00001117983 */ /* 0x000ee20000100800 */
[----:B----4-:R-:W-:-:S03]  /*d0a0*/  PRMT R28, RZ, 0x7610, R28 ;  /* 0x00007610ff1c7816 */ /* 0x010fc6000000001c */
[----:B-----5:R1:W-:Y:S02]  /*d0b0*/  STS.U16 [R10+UR4+0x6400], R9 ;  /* 0x006400090a007988 */ /* 0x0203e40008000404 */
[----:B-1----:R-:W-:Y:S02]  /*d0c0*/  IMAD.X R9, R2, 0x1, R14, P1 ;  /* 0x0000000102097824 */ /* 0x002fe400008e060e */
[----:B------:R-:W4:Y:S04]  /*d0d0*/  LDL R2, [R1+0x664] ;  /* 0x0006640001027983 */ /* 0x000f280000100800 */
[----:B------:R-:W5:Y:S04]  /*d0e0*/  @!P0 LDG.E.U16 R28, desc[UR8][R8.64] ;  /* 0x00000008081c8981 */ /* 0x000f68000c1e1500 */
[----:B-----5:R1:W-:Y:S04]  /*d0f0*/  STL [R1+0x2c], R28 ;  /* 0x00002c1c01007387 */ /* 0x0203e80000100800 */
[----:B-1----:R-:W5:Y:S04]  /*d100*/  LDL.LU R28, [R1+0x1bb4] ;  /* 0x001bb400011c7983 */ /* 0x002f680000300800 */
[----:B------:R-:W2:Y:S04]  /*d110*/  LDL.LU R8, [R1] ;  /* 0x0000000001087983 */ /* 0x000ea80000300800 */
[----:B------:R-:W3:Y:S04]  /*d120*/  LDL R9, [R1+0x688] ;  /* 0x0006880001097983 */ /* 0x000ee80000100800 */
[----:B--2---:R3:W-:Y:S02]  /*d130*/  STS.U16 [R10+UR4+0x7400], R8 ;  /* 0x007400080a007988 */ /* 0x0047e40008000404 */
[----:B---3--:R-:W-:-:S02]  /*d140*/  IADD3 R8, P1, PT, R9, R29, RZ ;  /* 0x0000001d09087210 */ /* 0x008fc40007f3e0ff */
[----:B------:R-:W2:Y:S01]  /*d150*/  LDL R9, [R1+0x644] ;  /* 0x0006440001097983 */ /* 0x000ea20000100800 */
[----:B-----5:R-:W-:Y:S02]  /*d160*/  PRMT R28, RZ, 0x7610, R28 ;  /* 0x00007610ff1c7816 */ /* 0x020fe4000000001c */
[----:B--2---:R-:W-:-:S05]  /*d170*/  IMAD.X R9, R9, 0x1, R14, P1 ;  /* 0x0000000109097824 */ /* 0x004fca00008e060e */
[----:B------:R1:W2:Y:S02]  /*d180*/  @!P0 LDG.E.U16 R28, desc[UR8][R8.64] ;  /* 0x00000008081c8981 */ /* 0x0002a4000c1e1500 */
[----:B-1----:R-:W-:-:S05]  /*d190*/  IADD3 R8, P1, PT, R15, R29, RZ ;  /* 0x0000001d0f087210 */ /* 0x002fca0007f3e0ff */
[----:B------:R-:W-:-:S05]  /*d1a0*/  IMAD.X R9, R7, 0x1, R14, P1 ;  /* 0x0000000107097824 */ /* 0x000fca00008e060e */
[----:B------:R1:W3:Y:S02]  /*d1b0*/  @!P0 LDG.E.U16 R26, desc[UR8][R8.64] ;  /* 0x00000008081a8981 */ /* 0x0002e4000c1e1500 */
[----:B-1----:R-:W-:-:S05]  /*d1c0*/  IADD3 R8, P1, PT, R17, R29, RZ ;  /* 0x0000001d11087210 */ /* 0x002fca0007f3e0ff */
[----:B----4-:R-:W-:-:S05]  /*d1d0*/  IMAD.X R9, R2, 0x1, R14, P1 ;  /* 0x0000000102097824 */ /* 0x010fca00008e060e */
[----:B------:R-:W4:Y:S04]  /*d1e0*/  @!P0 LDG.E.U16 R24, desc[UR8][R8.64] ;  /* 0x0000000808188981 */ /* 0x000f28000c1e1500 */
[----:B--2---:R1:W-:Y:S04]  /*d1f0*/  STL [R1+0x28], R28 ;  /* 0x0000281c01007387 */ /* 0x0043e80000100800 */
[----:B-1----:R-:W2:Y:S04]  /*d200*/  LDL.LU R28, [R1+0x1bb0] ;  /* 0x001bb000011c7983 */ /* 0x002ea80000300800 */
[----:B------:R-:W5:Y:S04]  /*d210*/  LDL R7, [R1+0x6a0] ;  /* 0x0006a00001077983 */ /* 0x000f680000100800 */
[----:B------:R-:W2:Y:S04]  /*d220*/  LDL R15, [R1+0x684] ;  /* 0x00068400010f7983 */ /* 0x000ea80000100800 */
[----:B---3--:R1:W-:Y:S04]  /*d230*/  STL [R1+0x38], R26 ;  /* 0x0000381a01007387 */ /* 0x0083e80000100800 */
[----:B-1----:R-:W3:Y:S04]  /*d240*/  LDL.LU R26, [R1+0x1bac] ;  /* 0x001bac00011a7983 */ /* 0x002ee80000300800 */
[----:B------:R-:W2:Y:S04]  /*d250*/  LDL R17, [R1+0x640] ;  /* 0x0006400001117983 */ /* 0x000ea80000100800 */
[----:B------:R-:W2:Y:S04]  /*d260*/  LDL R2, [R1+0x57c] ;  /* 0x00057c0001027983 */ /* 0x000ea80000100800 */
[----:B----4-:R1:W-:Y:S04]  /*d270*/  STL [R1+0x34], R24 ;  /* 0x0000341801007387 */ /* 0x0103e80000100800 */
[----:B-1----:R-:W4:Y:S04]  /*d280*/  LDL.LU R24, [R1+0x1ba8] ;  /* 0x001ba80001187983 */ /* 0x002f280000300800 */
[----:B------:R-:W2:Y:S02]  /*d290*/  LDL R9, [R1+0x6a8] ;  /* 0x0006a80001097983 */ /* 0x000ea40000100800 */
[----:B--2---:R-:W-:-:S02]  /*d2a0*/  IADD3 R8, P1, PT, R9, R29, RZ ;  /* 0x0000001d09087210 */ /* 0x004fc40007f3e0ff */
[----:B------:R-:W2:Y:S03]  /*d2b0*/  LDL R9, [R1+0x674] ;  /* 0x0006740001097983 */ /* 0x000ea60000100800 */
[----:B--2---:R-:W-:-:S05]  /*d2c0*/  IMAD.X R9, R9, 0x1, R14, P1 ;  /* 0x0000000109097824 */ /* 0x004fca00008e060e */
[----:B------:R-:W2:Y:S04]  /*d2d0*/  @!P0 LDG.E.U16 R6, desc[UR8][R8.64] ;  /* 0x0000000808068981 */ /* 0x000ea8000c1e1500 */
[----:B--2---:R1:W-:Y:S04]  /*d2e0*/  STL [R1+0x24], R6 ;  /* 0x0000240601007387 */ /* 0x0043e80000100800 */
[----:B-1----:R-:W2:Y:S04]  /*d2f0*/  LDL.LU R6, [R1+0x1ba4] ;  /* 0x001ba40001067983 */ /* 0x002ea80000300800 */
[----:B--2---:R5:W-:Y:S02]  /*d300*/  STS.U16 [R10+UR4+0xb400], R6 ;  /* 0x00b400060a007988 */ /* 0x004be40008000404 */
[----:B-----5:R-:W-:-:S05]  /*d310*/  IADD3 R6, P1, PT, R7, R29, RZ ;  /* 0x0000001d07067210 */ /* 0x020fca0007f3e0ff */
[--C-:B------:R-:W-:Y:S02]  /*d320*/  IMAD.X R7, R15, 0x1, R14.reuse, P1 ;  /* 0x000000010f077824 */ /* 0x100fe400008e060e */
[----:B------:R-:W2:Y:S04]  /*d330*/  LDL R15, [R1+0x4b4] ;  /* 0x0004b400010f7983 */ /* 0x000ea80000100800 */
[----:B------:R1:W5:Y:S02]  /*d340*/  @!P0 LDG.E.U16 R5, desc[UR8][R6.64] ;  /* 0x0000000806058981 */ /* 0x000364000c1e1500 */
[----:B-1----:R-:W-:Y:S02]  /*d350*/  IADD3 R6, P1, PT, R17, R29, RZ ;  /* 0x0000001d11067210 */ /* 0x002fe40007f3e0ff */
[----:B-----5:R1:W-:Y:S04]  /*d360*/  STL [R1+0x20], R5 ;  /* 0x0000200501007387 */ /* 0x0203e80000100800 */
[----:B-1----:R-:W5:Y:S01]  /*d370*/  LDL.LU R5, [R1+0x1ba0] ;  /* 0x001ba00001057983 */ /* 0x002f620000300800 */
[----:B------:R-:W-:-:S03]  /*d380*/  IMAD.X R7, R2, 0x1, R14, P1 ;  /* 0x0000000102077824 */ /* 0x000fc600008e060e */
[----:B------:R-:W2:Y:S04]  /*d390*/  LDL R2, [R1+0x61c] ;  /* 0x00061c0001027983 */ /* 0x000ea80000100800 */
[----:B------:R-:W2:Y:S04]  /*d3a0*/  @!P0 LDG.E.U16 R3, desc[UR8][R6.64] ;  /* 0x0000000806038981 */ /* 0x000ea8000c1e1500 */
[----:B-----5:R1:W-:Y:S04]  /*d3b0*/  STS.U16 [R10+UR4+0xc400], R5 ;  /* 0x00c400050a007988 */ /* 0x0203e80008000404 */
[----:B-1----:R-:W5:Y:S04]  /*d3c0*/  LDL R5, [R1+0x638] ;  /* 0x0006380001057983 */ /* 0x002f680000100800 */
[----:B--2---:R1:W-:Y:S04]  /*d3d0*/  STL [R1+0x1c], R3 ;  /* 0x00001c0301007387 */ /* 0x0043e80000100800 */
[----:B-1----:R-:W2:Y:S04]  /*d3e0*/  LDL R3, [R1+0x56c] ;  /* 0x00056c0001037983 */ /* 0x002ea80000100800 */
[----:B------:R-:W2:Y:S01]  /*d3f0*/  LDL.LU R17, [R1+0xf0] ;  /* 0x0000f00001117983 */ /* 0x000ea20000300800 */
[----:B-----5:R-:W-:-:S03]  /*d400*/  IADD3 R4, P1, PT, R5, R29, RZ ;  /* 0x0000001d05047210 */ /* 0x020fc60007f3e0ff */
[----:B------:R-:W5:Y:S02]  /*d410*/  LDL R5, [R1+0x574] ;  /* 0x0005740001057983 */ /* 0x000f640000100800 */
[----:B-----5:R-:W-:-:S05]  /*d420*/  IMAD.X R5, R5, 0x1, R14, P1 ;  /* 0x0000000105057824 */ /* 0x020fca00008e060e */
[----:B------:R-:W5:Y:S04]  /*d430*/  @!P0 LDG.E.U16 R0, desc[UR8][R4.64] ;  /* 0x0000000804008981 */ /* 0x000f68000c1e1500 */
[----:B-----5:R1:W-:Y:S04]  /*d440*/  STL [R1+0x18], R0 ;  /* 0x0000180001007387 */ /* 0x0203e80000100800 */
[----:B-1----:R-:W5:Y:S04]  /*d450*/  LDL.LU R0, [R1+0x1b9c] ;  /* 0x001b9c0001007983 */ /* 0x002f680000300800 */
[----:B------:R-:W2:Y:S01]  /*d460*/  LDL R5, [R1+0x624] ;  /* 0x0006240001057983 */ /* 0x000ea20000100800 */
[----:B------:R-:W-:-:S02]  /*d470*/  PRMT R13, RZ, 0x7610, R13 ;  /* 0x00007610ff0d7816 */ /* 0x000fc4000000000d */
[----:B--2---:R-:W-:-:S05]  /*d480*/  IADD3 R4, P1, PT, R5, R29, RZ ;  /* 0x0000001d05047210 */ /* 0x004fca0007f3e0ff */
[----:B------:R-:W-:Y:S02]  /*d490*/  IMAD.X R5, R15, 0x1, R14, P1 ;  /* 0x000000010f057824 */ /* 0x000fe400008e060e */
[----:B------:R-:W2:Y:S04]  /*d4a0*/  LDL R15, [R1+0x60c] ;  /* 0x00060c00010f7983 */ /* 0x000ea80000100800 */
[----:B------:R1:W2:Y:S04]  /*d4b0*/  @!P0 LDG.E.U16 R13, desc[UR8][R4.64] ;  /* 0x00000008040d8981 */ /* 0x0002a8000c1e1500 */
[----:B------:R-:W3:Y:S01]  /*d4c0*/  LDL.LU R5, [R1+0x4] ;  /* 0x0000040001057983 */ /* 0x000ee20000300800 */
[----:B-1----:R-:W-:-:S03]  /*d4d0*/  IADD3 R4, P1, PT, R2, R29, RZ ;  /* 0x0000001d02047210 */ /* 0x002fc60007f3e0ff */
[----:B-----5:R1:W-:Y:S02]  /*d4e0*/  STS.U16 [R10+UR4+0xe400], R0 ;  /* 0x00e400000a007988 */ /* 0x0203e40008000404 */
[----:B-1----:R-:W-:Y:S02]  /*d4f0*/  PRMT R0, RZ, 0x7610, R0 ;  /* 0x00007610ff007816 */ /* 0x002fe40000000000 */
[----:B--2---:R1:W-:Y:S04]  /*d500*/  STL [R1+0x14], R13 ;  /* 0x0000140d01007387 */ /* 0x0043e80000100800 */
[----:B---3--:R2:W-:Y:S04]  /*d510*/  STS.U16 [R10+UR4+0xf400], R5 ;  /* 0x00f400050a007988 */ /* 0x0085e80008000404 */
[----:B-1----:R-:W3:Y:S04]  /*d520*/  LDL.LU R13, [R1+0xe4] ;  /* 0x0000e400010d7983 */ /* 0x002ee80000300800 */
[----:B------:R-:W5:Y:S01]  /*d530*/  LDL.LU R2, [R1+0x604] ;  /* 0x0006040001027983 */ /* 0x000f620000300800 */
[----:B--2---:R-:W-:-:S03]  /*d540*/  IMAD.X R5, R3, 0x1, R14, P1 ;  /* 0x0000000103057824 */ /* 0x004fc600008e060e */
[----:B------:R-:W2:Y:S04]  /*d550*/  LDL.LU R3, [R1+0x554] ;  /* 0x0005540001037983 */ /* 0x000ea80000300800 */
[----:B------:R-:W2:Y:S04]  /*d560*/  @!P0 LDG.E.U16 R0, desc[UR8][R4.64] ;  /* 0x0000000804008981 */ /* 0x000ea8000c1e1500 */
[----:B------:R-:W3:Y:S04]  /*d570*/  LDL.LU R4, [R1+0xf4] ;  /* 0x0000f40001047983 */ /* 0x000ee80000300800 */
[----:B------:R-:W3:Y:S04]  /*d580*/  LDL R5, [R1+0x614] ;  /* 0x0006140001057983 */ /* 0x000ee80000100800 */
[----:B------:R-:W-:Y:S04]  /*d590*/  STS.U16 [R10+UR4+0x8400], R28 ;  /* 0x0084001c0a007988 */ /* 0x000fe80008000404 */
[----:B------:R-:W-:Y:S04]  /*d5a0*/  STS.U16 [R10+UR4+0x9400], R26 ;  /* 0x0094001a0a007988 */ /* 0x000fe80008000404 */
[----:B----4-:R-:W-:Y:S04]  /*d5b0*/  STS.U16 [R10+UR4+0xa400], R24 ;  /* 0x00a400180a007988 */ /* 0x010fe80008000404 */
[----:B--2---:R1:W-:Y:S02]  /*d5c0*/  STL [R1+0x10], R0 ;  /* 0x0000100001007387 */ /* 0x0043e40000100800 */
[----:B-1----:R-:W-:-:S05]  /*d5d0*/  LOP3.LUT R0, R19, 0x40, RZ, 0x3c, !PT ;  /* 0x0000004013007812 */ /* 0x002fca00078e3cff */
[----:B---3--:R1:W-:Y:S02]  /*d5e0*/  STS.U16 [R0+UR4+0x800], R4 ;  /* 0x0008000400007988 */ /* 0x0083e40008000404 */
[----:B-1----:R-:W-:Y:S02]  /*d5f0*/  IADD3 R4, P1, PT, R5, R29, RZ ;  /* 0x0000001d05047210 */ /* 0x002fe40007f3e0ff */
[----:B------:R-:W2:Y:S01]  /*d600*/  LDL R5, [R1+0x564] ;  /* 0x0005640001057983 */ /* 0x000ea20000100800 */
[----:B------:R-:W-:Y:S02]  /*d610*/  PRMT R16, RZ, 0x7610, R16 ;  /* 0x00007610ff107816 */ /* 0x000fe40000000010 */
[----:B--2---:R-:W-:-:S05]  /*d620*/  IMAD.X R5, R5, 0x1, R14, P1 ;  /* 0x0000000105057824 */ /* 0x004fca00008e060e */
[----:B------:R-:W2:Y:S04]  /*d630*/  @!P0 LDG.E.U16 R16, desc[UR8][R4.64] ;  /* 0x0000000804108981 */ /* 0x000ea8000c1e1500 */
[----:B--2---:R1:W-:Y:S04]  /*d640*/  STL [R1+0xc], R16 ;  /* 0x00000c1001007387 */ /* 0x0043e80000100800 */
[----:B-1----:R-:W2:Y:S04]  /*d650*/  LDL.LU R16, [R1+0x1b98] ;  /* 0x001b980001107983 */ /* 0x002ea80000300800 */
[----:B------:R-:W3:Y:S01]  /*d660*/  LDL.LU R5, [R1+0xf8] ;  /* 0x0000f80001057983 */ /* 0x000ee20000300800 */
[----:B------:R-:W-:-:S03]  /*d670*/  IADD3 R4, P1, PT, R15, R29, RZ ;  /* 0x0000001d0f047210 */ /* 0x000fc60007f3e0ff */
[----:B------:R-:W4:Y:S04]  /*d680*/  LDL R15, [R1+0x54c] ;  /* 0x00054c00010f7983 */ /* 0x000f280000100800 */
[----:B---3--:R1:W-:Y:S04]  /*d690*/  STS.U16 [R0+UR4+0x1800], R5 ;  /* 0x0018000500007988 */ /* 0x0083e80008000404 */
[----:B-1----:R-:W3:Y:S01]  /*d6a0*/  LDL R5, [R1+0x55c] ;  /* 0x00055c0001057983 */ /* 0x002ee20000100800 */
[----:B--2---:R-:W-:Y:S01]  /*d6b0*/  PRMT R16, RZ, 0x7610, R16 ;  /* 0x00007610ff107816 */ /* 0x004fe20000000010 */
[----:B---3--:R-:W-:-:S05]  /*d6c0*/  IMAD.X R5, R5, 0x1, R14, P1 ;  /* 0x0000000105057824 */ /* 0x008fca00008e060e */
[----:B------:R5:W2:Y:S04]  /*d6d0*/  @!P0 LDG.E.U16 R16, desc[UR8][R4.64] ;  /* 0x0000000804108981 */ /* 0x000aa8000c1e1500 */
[----:B------:R-:W-:Y:S01]  /*d6e0*/  STS.U16 [R0+UR4+0x2800], R17 ;  /* 0x0028001100007988 */ /* 0x000fe20008000404 */
[----:B-----5:R-:W-:-:S05]  /*d6f0*/  IADD3 R4, P1, PT, R2, R29, RZ ;  /* 0x0000001d02047210 */ /* 0x020fca0007f3e0ff */
[----:B------:R-:W-:Y:S01]  /*d700*/  IMAD.X R5, R3, 0x1, R14, P1 ;  /* 0x0000000103057824 */ /* 0x000fe200008e060e */
[----:B--2---:R1:W-:Y:S04]  /*d710*/  STL [R1+0x8], R16 ;  /* 0x0000081001007387 */ /* 0x0043e80000100800 */
[----:B-1----:R-:W2:Y:S04]  /*d720*/  LDL R16, [R1+0x544] ;  /* 0x0005440001107983 */ /* 0x002ea80000100800 */
[----:B------:R-:W3:Y:S04]  /*d730*/  LDL.LU R17, [R1+0xcc] ;  /* 0x0000cc0001117983 */ /* 0x000ee80000300800 */
[----:B------:R1:W-:Y:S02]  /*d740*/  STL.64 [R1+0xa30], R2 ;  /* 0x000a300201007387 */ /* 0x0003e40000100a00 */
[----:B-1----:R-:W-:-:S06]  /*d750*/  PRMT R3, RZ, 0x7610, R3 ;  /* 0x00007610ff037816 */ /* 0x002fcc0000000003 */
[----:B------:R-:W5:Y:S04]  /*d760*/  @!P0 LDG.E.U16 R3, desc[UR8][R4.64] ;  /* 0x0000000804038981 */ /* 0x000f68000c1e1500 */
[----:B------:R-:W2:Y:S01]  /*d770*/  LDL R5, [R1+0x5fc] ;  /* 0x0005fc0001057983 */ /* 0x000ea20000100800 */
[----:B------:R-:W-:-:S03]  /*d780*/  PRMT R2, RZ, 0x7610, R2 ;  /* 0x00007610ff027816 */ /* 0x000fc60000000002 */
[----:B------:R1:W-:Y:S04]  /*d790*/  STS.U16 [R0+UR4+0x3800], R13 ;  /* 0x0038000d00007988 */ /* 0x0003e80008000404 */
[----:B-----5:R5:W-:Y:S04]  /*d7a0*/  STL [R1+0x1b28], R3 ;  /* 0x001b280301007387 */ /* 0x020be80000100800 */
[----:B-1----:R-:W3:Y:S01]  /*d7b0*/  LDL R13, [R1+0x5ec] ;  /* 0x0005ec00010d7983 */ /* 0x002ee20000100800 */
[----:B--2---:R-:W-:-:S03]  /*d7c0*/  IADD3 R4, P1, PT, R5, R29, RZ ;  /* 0x0000001d05047210 */ /* 0x004fc60007f3e0ff */
[----:B-----5:R-:W2:Y:S02]  /*d7d0*/  LDL R3, [R1+0x5f4] ;  /* 0x0005f40001037983 */ /* 0x020ea40000100800 */
[----:B----4-:R-:W-:Y:S02]  /*d7e0*/  IMAD.X R5, R15, 0x1, R14, P1 ;  /* 0x000000010f057824 */ /* 0x010fe400008e060e */
[----:B------:R-:W4:Y:S04]  /*d7f0*/  LDL R15, [R1+0x53c] ;  /* 0x00053c00010f7983 */ /* 0x000f280000100800 */
[----:B------:R2:W5:Y:S04]  /*d800*/  @!P0 LDG.E.U16 R2, desc[UR8][R4.64] ;  /* 0x0000000804028981 */ /* 0x000568000c1e1500 */
[----:B------:R-:W3:Y:S01]  /*d810*/  LDL.LU R5, [R1+0xdc] ;  /* 0x0000dc0001057983 */ /* 0x000ee20000300800 */
[----:B------:R-:W-:-:S02]  /*d820*/  PRMT R26, RZ, 0x7610, R26 ;  /* 0x00007610ff1a7816 */ /* 0x000fc4000000001a */
[----:B--2---:R-:W-:Y:S01]  /*d830*/  IADD3 R4, P1, PT, R3, R29, RZ ;  /* 0x0000001d03047210 */ /* 0x004fe20007f3e0ff */
[----:B---3--:R1:W-:Y:S04]  /*d840*/  STS.U16 [R0+UR4+0x4800], R5 ;  /* 0x0048000500007988 */ /* 0x0083e80008000404 */
[----:B-1----:R-:W-:-:S05]  /*d850*/  IMAD.X R5, R16, 0x1, R14, P1 ;  /* 0x0000000110057824 */ /* 0x002fca00008e060e */
[----:B------:R1:W2:Y:S04]  /*d860*/  @!P0 LDG.E.U16 R26, desc[UR8][R4.64] ;  /* 0x00000008041a8981 */ /* 0x0002a8000c1e1500 */
[----:B-----5:R3:W-:Y:S04]  /*d870*/  STL [R1+0x1b2c], R2 ;  /* 0x001b2c0201007387 */ /* 0x0207e80000100800 */
[----:B---3--:R-:W3:Y:S04]  /*d880*/  LDL.LU R2, [R1+0xd8] ;  /* 0x0000d80001027983 */ /* 0x008ee80000300800 */
[----:B------:R-:W5:Y:S04]  /*d890*/  LDL R16, [R1+0x5e4] ;  /* 0x0005e40001107983 */ /* 0x000f680000100800 */
[----:B------:R-:W4:Y:S01]  /*d8a0*/  LDL R3, [R1+0x534] ;  /* 0x0005340001037983 */ /* 0x000f220000100800 */
[----:B-1----:R-:W-:-:S03]  /*d8b0*/  IADD3 R4, P1, PT, R13, R29, RZ ;  /* 0x0000001d0d047210 */ /* 0x002fc60007f3e0ff */
[----:B--2---:R1:W-:Y:S04]  /*d8c0*/  STL [R1+0x1b30], R26 ;  /* 0x001b301a01007387 */ /* 0x0043e80000100800 */
[----:B-1----:R-:W2:Y:S04]  /*d8d0*/  LDL.LU R26, [R1+0xc4] ;  /* 0x0000c400011a7983 */ /* 0x002ea80000300800 */
[----:B------:R-:W2:Y:S04]  /*d8e0*/  LDL R13, [R1+0x5dc] ;  /* 0x0005dc00010d7983 */ /* 0x000ea80000100800 */
[----:B---3--:R1:W-:Y:S04]  /*d8f0*/  STS.U16 [R0+UR4+0x5800], R2 ;  /* 0x0058000200007988 */ /* 0x0083e80008000404 */
[----:B-1----:R-:W3:Y:S01]  /*d900*/  LDL R2, [R1+0x52c] ;  /* 0x00052c0001027983 */ /* 0x002ee20000100800 */
[----:B------:R-:W-:Y:S01]  /*d910*/  PRMT R24, RZ, 0x7610, R24 ;  /* 0x00007610ff187816 */ /* 0x000fe20000000018 */
[----:B----4-:R-:W-:Y:S01]  /*d920*/  IMAD.X R5, R15, 0x1, R14, P1 ;  /* 0x000000010f057824 */ /* 0x010fe200008e060e */
[----:B------:R-:W-:Y:S01]  /*d930*/  PRMT R22, RZ, 0x7610, R22 ;  /* 0x00007610ff167816 */ /* 0x000fe20000000016 */
[----:B------:R-:W4:Y:S04]  /*d940*/  LDL.LU R15, [R1+0x9c] ;  /* 0x00009c00010f7983 */ /* 0x000f280000300800 */
[----:B------:R5:W4:Y:S02]  /*d950*/  @!P0 LDG.E.U16 R24, desc[UR8][R4.64] ;  /* 0x0000000804188981 */ /* 0x000b24000c1e1500 */
[----:B-----5:R-:W-:-:S05]  /*d960*/  IADD3 R4, P1, PT, R16, R29, RZ ;  /* 0x0000001d10047210 */ /* 0x020fca0007f3e0ff */
[----:B------:R-:W-:-:S05]  /*d970*/  IMAD.X R5, R3, 0x1, R14, P1 ;  /* 0x0000000103057824 */ /* 0x000fca00008e060e */
[----:B------:R2:W5:Y:S01]  /*d980*/  @!P0 LDG.E.U16 R22, desc[UR8][R4.64] ;  /* 0x0000000804168981 */ /* 0x000562000c1e1500 */
[----:B------:R-:W-:Y:S02]  /*d990*/  PRMT R20, RZ, 0x7610, R20 ;  /* 0x00007610ff147816 */ /* 0x000fe40000000014 */
[----:B--2---:R-:W-:-:S05]  /*d9a0*/  IADD3 R4, P1, PT, R13, R29, RZ ;  /* 0x0000001d0d047210 */ /* 0x004fca0007f3e0ff */
[----:B---3--:R-:W-:-:S05]  /*d9b0*/  IMAD.X R5, R2, 0x1, R14, P1 ;  /* 0x0000000102057824 */ /* 0x008fca00008e060e */
[----:B------:R-:W2:Y:S04]  /*d9c0*/  @!P0 LDG.E.U16 R20, desc[UR8][R4.64] ;  /* 0x0000000804148981 */ /* 0x000ea8000c1e1500 */
[----:B----4-:R1:W-:Y:S04]  /*d9d0*/  STL [R1+0x1b34], R24 ;  /* 0x001b341801007387 */ /* 0x0103e80000100800 */
[----:B------:R3:W-:Y:S04]  /*d9e0*/  STS.U16 [R0+UR4+0x6800], R17 ;  /* 0x0068001100007988 */ /* 0x0007e80008000404 */
[----:B-1----:R-:W4:Y:S04]  /*d9f0*/  LDL.LU R24, [R1+0xc8] ;  /* 0x0000c80001187983 */ /* 0x002f280000300800 */
[----:B---3--:R-:W3:Y:S04]  /*da00*/  LDL R17, [R1+0x5d4] ;  /* 0x0005d40001117983 */ /* 0x008ee80000100800 */
[----:B------:R-:W4:Y:S04]  /*da10*/  LDL R3, [R1+0x524] ;  /* 0x0005240001037983 */ /* 0x000f280000100800 */
[----:B------:R-:W4:Y:S04]  /*da20*/  LDL.LU R16, [R1+0x90] ;  /* 0x0000900001107983 */ /* 0x000f280000300800 */
[----:B-----5:R-:W-:Y:S04]  /*da30*/  STL [R1+0x1b38], R22 ;  /* 0x001b381601007387 */ /* 0x020fe80000100800 */
[----:B------:R-:W5:Y:S04]  /*da40*/  LDL R13, [R1+0x5cc] ;  /* 0x0005cc00010d7983 */ /* 0x000f680000100800 */
[----:B------:R-:W4:Y:S04]  /*da50*/  LDL R2, [R1+0x51c] ;  /* 0x00051c0001027983 */ /* 0x000f280000100800 */
[----:B------:R-:W4:Y:S04]  /*da60*/  LDL.LU R14, [R1+0x84] ;  /* 0x00008400010e7983 */ /* 0x000f280000300800 */
[----:B--2---:R1:W-:Y:S04]  /*da70*/  STL [R1+0x1b3c], R20 ;  /* 0x001b3c1401007387 */ /* 0x0043e80000100800 */
[----:B-1----:R-:W4:Y:S01]  /*da80*/  LDL R20, [R1+0x3d0] ;  /* 0x0003d00001147983 */ /* 0x002f220000100800 */
[----:B------:R-:W-:-:S02]  /*da90*/  PRMT R18, RZ, 0x7610, R18 ;  /* 0x00007610ff127816 */ /* 0x000fc40000000012 */
[----:B---3--:R-:W-:Y:S02]  /*daa0*/  IADD3 R4, P1, PT, R17, R29, RZ ;  /* 0x0000001d11047210 */ /* 0x008fe40007f3e0ff */
[----:B------:R-:W2:Y:S04]  /*dab0*/  LDL R17, [R1+0x5c4] ;  /* 0x0005c40001117983 */ /* 0x000ea80000100800 */
[----:B------:R1:W-:Y:S02]  /*dac0*/  STS.U16 [R0+UR4+0x8800], R26 ;  /* 0x0088001a00007988 */ /* 0x0003e40008000404 */
[----:B-1----:R-:W1:Y:S01]  /*dad0*/  S2R R26, SR_TID.X ;  /* 0x00000000001a7919 */ /* 0x002e620000002100 */
[----:B----4-:R-:W-:Y:S02]  /*dae0*/  IMAD.X R5, R3, 0x1, R20, P1 ;  /* 0x0000000103057824 */ /* 0x010fe400008e0614 */
[----:B------:R-:W3:Y:S04]  /*daf0*/  LDL R3, [R1+0x514] ;  /* 0x0005140001037983 */ /* 0x000ee80000100800 */
[----:B------:R-:W4:Y:S01]  /*db00*/  @!P0 LDG.E.U16 R18, desc[UR8][R4.64] ;  /* 0x0000000804128981 */ /* 0x000f22000c1e1500 */
[----:B-1----:R-:W-:-:S03]  /*db10*/  LOP3.LUT R26, R26, 0x7f, RZ, 0xc0, !PT ;  /* 0x0000007f1a1a7812 */ /* 0x002fc600078ec0ff */
[----:B------:R-:W2:Y:S01]  /*db20*/  LDL.LU R29, [R1+0x78] ;  /* 0x00007800011d7983 */ /* 0x000ea20000300800 */
[----:B------:R-:W-:Y:S02]  /*db30*/  PRMT R12, RZ, 0x7610, R12 ;  /* 0x00007610ff0c7816 */ /* 0x000fe4000000000c */
[----:B------:R-:W-:Y:S01]  /*db40*/  PRMT R11, RZ, 0x7610, R11 ;  /* 0x00007610ff0b7816 */ /* 0x000fe2000000000b */
[----:B----4-:R0:W-:Y:S02]  /*db50*/  STL [R1+0x1b40], R18 ;  /* 0x001b401201007387 */ /* 0x0101e40000100800 */
[----:B0-----:R-:W-:-:S04]  /*db60*/  IMAD R18, R26, UR6, RZ ;  /* 0x000000061a127c24 */ /* 0x001fc8000f8e02ff */
[----:B------:R-:W-:-:S05]  /*db70*/  IMAD.SHL.U32 R18, R18, 0x2, RZ ;  /* 0x0000000212127824 */ /* 0x000fca00078e00ff */
[-C--:B-----5:R-:W-:Y:S02]  /*db80*/  IADD3 R4, P1, PT, R13, R18.reuse, RZ ;  /* 0x000000120d047210 */ /* 0x0a0fe40007f3e0ff */
[----:B------:R-:W4:Y:S03]  /*db90*/  LDL R13, [R1+0x5bc] ;  /* 0x0005bc00010d7983 */ /* 0x000f260000100800 */
[----:B------:R-:W-:Y:S02]  /*dba0*/  IMAD.X R5, R2, 0x1, R20, P1 ;  /* 0x0000000102057824 */ /* 0x000fe400008e0614 */
[----:B------:R-:W5:Y:S04]  /*dbb0*/  LDL R2, [R1+0x50c] ;  /* 0x00050c0001027983 */ /* 0x000f680000100800 */
[----:B------:R2:W4:Y:S02]  /*dbc0*/  @!P0 LDG.E.U16 R12, desc[UR8][R4.64] ;  /* 0x00000008040c8981 */ /* 0x000524000c1e1500 */
[----:B--2---:R-:W-:-:S05]  /*dbd0*/  IADD3 R4, P1, PT, R17, R18, RZ ;  /* 0x0000001211047210 */ /* 0x004fca0007f3e0ff */
[----:B---3--:R-:W-:-:S05]  /*dbe0*/  IMAD.X R5, R3, 0x1, R20, P1 ;  /* 0x0000000103057824 */ /* 0x008fca00008e0614 */
[----:B------:R-:W2:Y:S04]  /*dbf0*/  @!P0 LDG.E.U16 R11, desc[UR8][R4.64] ;  /* 0x00000008040b8981 */ /* 0x000ea8000c1e1500 */
[----:B------:R0:W-:Y:S04]  /*dc00*/  STS.U16 [R0+UR4+0x9800], R15 ;  /* 0x0098000f00007988 */ /* 0x0001e80008000404 */
[----:B------:R1:W-:Y:S04]  /*dc10*/  STS.U16 [R0+UR4+0xa800], R16 ;  /* 0x00a8001000007988 */ /* 0x0003e80008000404 */
[----:B0-----:R-:W3:Y:S04]  /*dc20*/  LDL.LU R15, [R1+0x68] ;  /* 0x00006800010f7983 */ /* 0x001ee80000300800 */
[----:B------:R0:W-:Y:S04]  /*dc30*/  STS.U16 [R0+UR4+0xb800], R14 ;  /* 0x00b8000e00007988 */ /* 0x0001e80008000404 */
[----:B----4-:R4:W-:Y:S04]  /*dc40*/  STL [R1+0x1b44], R12 ;  /* 0x001b440c01007387 */ /* 0x0109e80000100800 */
[----:B-1----:R-:W3:Y:S04]  /*dc50*/  LDL.LU R16, [R1+0x60] ;  /* 0x0000600001107983 */ /* 0x002ee80000300800 */
[----:B------:R-:W3:Y:S04]  /*dc60*/  LDL R22, [R1+0x5b4] ;  /* 0x0005b40001167983 */ /* 0x000ee80000100800 */
[----:B------:R-:W3:Y:S04]  /*dc70*/  LDL R3, [R1+0x504] ;  /* 0x0005040001037983 */ /* 0x000ee80000100800 */
[----:B------:R-:W3:Y:S04]  /*dc80*/  LDL.LU R17, [R1+0xd0] ;  /* 0x0000d00001117983 */ /* 0x000ee80000300800 */
[----:B--2---:R1:W-:Y:S04]  /*dc90*/  STL [R1+0x1b48], R11 ;  /* 0x001b480b01007387 */ /* 0x0043e80000100800 */
[----:B0-----:R-:W2:Y:S01]  /*dca0*/  LDL R14, [R1+0x5ac] ;  /* 0x0005ac00010e7983 */ /* 0x001ea20000100800 */
[----:B------:R-:W-:-:S03]  /*dcb0*/  IADD3 R4, P1, PT, R13, R18, RZ ;  /* 0x000000120d047210 */ /* 0x000fc60007f3e0ff */
[----:B------:R-:W2:Y:S04]  /*dcc0*/  LDL R13, [R1+0x4fc] ;  /* 0x0004fc00010d7983 */ /* 0x000ea80000100800 */
[----:B----4-:R-:W4:Y:S01]  /*dcd0*/  LDL R12, [R1+0x5a4] ;  /* 0x0005a400010c7983 */ /* 0x010f220000100800 */
[----:B------:R-:W-:-:S03]  /*dce0*/  PRMT R10, RZ, 0x7610, R10 ;  /* 0x00007610ff0a7816 */ /* 0x000fc6000000000a */
[----:B-1----:R-:W4:Y:S01]  /*dcf0*/  LDL R11, [R1+0x4f4] ;  /* 0x0004f400010b7983 */ /* 0x002f220000100800 */
[----:B-----5:R-:W-:-:S05]  /*dd00*/  IMAD.X R5, R2, 0x1, R20, P1 ;  /* 0x0000000102057824 */ /* 0x020fca00008e0614 */
[----:B------:R3:W5:Y:S01]  /*dd10*/  @!P0 LDG.E.U16 R10, desc[UR8][R4.64] ;  /* 0x00000008040a8981 */ /* 0x000762000c1e1500 */
[----:B------:R-:W-:Y:S02]  /*dd20*/  PRMT R9, RZ, 0x7610, R9 ;  /* 0x00007610ff097816 */ /* 0x000fe40000000009 */
[----:B------:R-:W-:Y:S02]  /*dd30*/  PRMT R8, RZ, 0x7610, R8 ;  /* 0x00007610ff087816 */ /* 0x000fe40000000008 */
[----:B---3--:R-:W-:-:S05]  /*dd40*/  IADD3 R4, P1, PT, R22, R18, RZ ;  /* 0x0000001216047210 */ /* 0x008fca0007f3e0ff */
[----:B------:R-:W-:-:S05]  /*dd50*/  IMAD.X R5, R3, 0x1, R20, P1 ;  /* 0x0000000103057824 */ /* 0x000fca00008e0614 */
[----:B------:R2:W3:Y:S02]  /*dd60*/  @!P0 LDG.E.U16 R9, desc[UR8][R4.64] ;  /* 0x0000000804098981 */ /* 0x0004e4000c1e1500 */
[----:B--2---:R-:W-:-:S05]  /*dd70*/  IADD3 R4, P1, PT, R14, R18, RZ ;  /* 0x000000120e047210 */ /* 0x004fca0007f3e0ff */
[----:B------:R-:W-:-:S05]  /*dd80*/  IMAD.X R5, R13, 0x1, R20, P1 ;  /* 0x000000010d057824 */ /* 0x000fca00008e0614 */
[----:B------:R4:W2:Y:S01]  /*dd90*/  @!P0 LDG.E.U16 R8, desc[UR8][R4.64] ;  /* 0x0000000804088981 */ /* 0x0008a2000c1e1500 */
[----:B------:R-:W-:Y:S02]  /*dda0*/  PRMT R7, RZ, 0x7610, R7 ;  /* 0x00007610ff077816 */ /* 0x000fe40000000007 */
[----:B----4-:R-:W-:-:S05]  /*ddb0*/  IADD3 R4, P1, PT, R12, R18, RZ ;  /* 0x000000120c047210 */ /* 0x010fca0007f3e0ff */
[----:B------:R-:W-:Y:S01]  /*ddc0*/  IMAD.X R5, R11, 0x1, R20, P1 ;  /* 0x000000010b057824 */ /* 0x000fe200008e0614 */
[----:B-----5:R0:W-:Y:S04]  /*ddd0*/  STL [R1+0x1b4c], R10 ;  /* 0x001b4c0a01007387 */ /* 0x0201e80000100800 */
[----:B------:R-:W4:Y:S04]  /*dde0*/  @!P0 LDG.E.U16 R7, desc[UR8][R4.64] ;  /* 0x0000000804078981 */ /* 0x000f28000c1e1500 */
[----:B------:R-:W5:Y:S04]  /*ddf0*/  LDL R2, [R1+0x59c] ;  /* 0x00059c0001027983 */ /* 0x000f680000100800 */
[----:B0-----:R-:W4:Y:S04]  /*de00*/  LDL R10, [R1+0x4ec] ;  /* 0x0004ec00010a7983 */ /* 0x001f280000100800 */
[----:B------:R-:W5:Y:S04]  /*de10*/  LDL R3, [R1+0x594] ;  /* 0x0005940001037983 */ /* 0x000f680000100800 */
[----:B---3--:R-:W-:Y:S04]  /*de20*/  STL [R1+0x1b50], R9 ;  /* 0x001b500901007387 */ /* 0x008fe80000100800 */
[----:B------:R-:W3:Y:S04]  /*de30*/  LDL.LU R26, [R1+0x120] ;  /* 0x00012000011a7983 */ /* 0x000ee80000300800 */
[----:B--2---:R0:W-:Y:S04]  /*de40*/  STL [R1+0x1b54], R8 ;  /* 0x001b540801007387 */ /* 0x0041e80000100800 */
[----:B0-----:R-:W2:Y:S04]  /*de50*/  LDL R8, [R1+0x4e4] ;  /* 0x0004e40001087983 */ /* 0x001ea80000100800 */
[----:B------:R0:W-:Y:S04]  /*de60*/  STS.U16 [R0+UR4+0xe800], R16 ;  /* 0x00e8001000007988 */ /* 0x0001e80008000404 */
[----:B0-----:R-:W3:Y:S04]  /*de70*/  LDL.LU R16, [R1+0x118] ;  /* 0x0001180001107983 */ /* 0x001ee80000300800 */
[----:B----4-:R0:W-:Y:S01]  /*de80*/  STL [R1+0x1b58], R7 ;  /* 0x001b580701007387 */ /* 0x0101e20000100800 */
[----:B-----5:R-:W-:-:S03]  /*de90*/  IADD3 R4, P1, PT, R2, R18, RZ ;  /* 0x0000001202047210 */ /* 0x020fc60007f3e0ff */
[----:B------:R-:W4:Y:S04]  /*dea0*/  LDL R2, [R1+0x4dc] ;  /* 0x0004dc0001027983 */ /* 0x000f280000100800 */
[----:B0-----:R-:W5:Y:S01]  /*deb0*/  LDL R7, [R1+0x58c] ;  /* 0x00058c0001077983 */ /* 0x001f620000100800 */
[----:B------:R-:W-:Y:S01]  /*dec0*/  PRMT R6, RZ, 0x7610, R6 ;  /* 0x00007610ff067816 */ /* 0x000fe20000000006 */
[----:B------:R-:W-:Y:S01]  /*ded0*/  IMAD.X R5, R10, 0x1, R20, P1 ;  /* 0x000000010a057824 */ /* 0x000fe200008e0614 */
[----:B------:R-:W-:-:S04]  /*dee0*/  IADD3 R14, P1, PT, R3, R18, RZ ;  /* 0x00000012030e7210 */ /* 0x000fc80007f3e0ff */
[----:B------:R0:W3:Y:S04]  /*def0*/  @!P0 LDG.E.U16 R6, desc[UR8][R4.64] ;  /* 0x0000000804068981 */ /* 0x0000e8000c1e1500 */
[----:B------:R2:W-:Y:S01]  /*df00*/  STS.U16 [R0+UR4+0xd800], R15 ;  /* 0x00d8000f00007988 */ /* 0x0005e20008000404 */
[----:B0-----:R-:W-:Y:S01]  /*df10*/  PRMT R5, RZ, 0x7610, R5 ;  /* 0x00007610ff057816 */ /* 0x001fe20000000005 */
[----:B--2---:R-:W-:-:S05]  /*df20*/  IMAD.X R15, R8, 0x1, R20, P1 ;  /* 0x00000001080f7824 */ /* 0x004fca00008e0614 */
[----:B------:R5:W2:Y:S01]  /*df30*/  @!P0 LDG.E.U16 R5, desc[UR8][R14.64] ;  /* 0x000000080e058981 */ /* 0x000aa2000c1e1500 */
[----:B------:R-:W-:Y:S02]  /*df40*/  PRMT R4, RZ, 0x7610, R4 ;  /* 0x00007610ff047816 */ /* 0x000fe40000000004 */
[----:B-----5:R-:W-:-:S05]  /*df50*/  IADD3 R14, P1, PT, R7, R18, RZ ;  /* 0x00000012070e7210 */ /* 0x020fca0007f3e0ff */
[----:B----4-:R-:W-:-:S05]  /*df60*/  IMAD.X R15, R2, 0x1, R20, P1 ;  /* 0x00000001020f7824 */ /* 0x010fca00008e0614 */
[----:B------:R-:W4:Y:S04]  /*df70*/  @!P0 LDG.E.U16 R4, desc[UR8][R14.64] ;  /* 0x000000080e048981 */ /* 0x000f28000c1e1500 */
[----:B------:R0:W-:Y:S04]  /*df80*/  STS.U16 [R0+UR4+0xf800], R17 ;  /* 0x00f8001100007988 */ /* 0x0001e80008000404 */
[----:B0-----:R-:W5:Y:S04]  /*df90*/  LDL.LU R17, [R1+0x11c] ;  /* 0x00011c0001117983 */ /* 0x001f680000300800 */
[----:B---3--:R-:W-:Y:S04]  /*dfa0*/  STL [R1+0x1b5c], R6 ;  /* 0x001b5c0601007387 */ /* 0x008fe80000100800 */
[----:B------:R-:W3:Y:S04]  /*dfb0*/  LDL R9, [R1+0x634] ;  /* 0x0006340001097983 */ /* 0x000ee80000100800 */
[----:B------:R0:W-:Y:S04]  /*dfc0*/  STS.U16 [R0+UR4+0xc800], R29 ;  /* 0x00c8001d00007988 */ /* 0x0001e80008000404 */
[----:B------:R-:W5:Y:S04]  /*dfd0*/  LDL R3, [R1+0x4d4] ;  /* 0x0004d40001037983 */ /* 0x000f680000100800 */
[----:B0-----:R-:W5:Y:S04]  /*dfe0*/  LDL.LU R29, [R1+0x114] ;  /* 0x00011400011d7983 */ /* 0x001f680000300800 */
[----:B------:R-:W5:Y:S04]  /*dff0*/  LDL R8, [R1+0x650] ;  /* 0x0006500001087983 */ /* 0x000f680000100800 */
[----:B------:R0:W-:Y:S04]  /*e000*/  STS.U16 [R0+UR4+0x7800], R24 ;  /* 0x0078001800007988 */ /* 0x0001e80008000404 */
[----:B0-----:R-:W5:Y:S04]  /*e010*/  LDL.LU R24, [R1+0x110] ;  /* 0x0001100001187983 */ /* 0x001f680000300800 */
[----:B--2---:R-:W-:Y:S04]  /*e020*/  STL [R1+0x1b60], R5 ;  /* 0x001b600501007387 */ /* 0x004fe80000100800 */
[----:B------:R-:W2:Y:S01]  /*e030*/  LDL R7, [R1+0x4cc] ;  /* 0x0004cc0001077983 */ /* 0x000ea20000100800 */
[----:B------:R-:W-:-:S03]  /*e040*/  LOP3.LUT R13, R19, 0x60, RZ, 0x3c, !PT ;  /* 0x00000060130d7812 */ /* 0x000fc600078e3cff */
[----:B------:R-:W2:Y:S04]  /*e050*/  LDL R6, [R1+0x660] ;  /* 0x0006600001067983 */ /* 0x000ea80000100800 */
[----:B------:R-:W2:Y:S04]  /*e060*/  LDL R2, [R1+0x4c4] ;  /* 0x0004c40001027983 */ /* 0x000ea80000100800 */
[----:B------:R0:W-:Y:S04]  /*e070*/  STS.U16 [R13+UR4+0xc00], R26 ;  /* 0x000c001a0d007988 */ /* 0x0001e80008000404 */
[----:B0-----:R-:W2:Y:S04]  /*e080*/  LDL.LU R26, [R1+0x10c] ;  /* 0x00010c00011a7983 */ /* 0x001ea80000300800 */
[----:B----4-:R0:W-:Y:S04]  /*e090*/  STL [R1+0x1b64], R4 ;  /* 0x001b640401007387 */ /* 0x0101e80000100800 */
[----:B------:R-:W4:Y:S04]  /*e0a0*/  LDL R5, [R1+0x670] ;  /* 0x0006700001057983 */ /* 0x000f280000100800 */
[----:B0-----:R-:W4:Y:S01]  /*e0b0*/  LDL R4, [R1+0x580] ;  /* 0x0005800001047983 */ /* 0x001f220000100800 */
[----:B------:R-:W-:-:S03]  /*e0c0*/  PRMT R0, RZ, 0x7610, R0 ;  /* 0x00007610ff007816 */ /* 0x000fc60000000000 */
[----:B------:R0:W-:Y:S01]  /*e0d0*/  STS.U16 [R13+UR4+0x1c00], R16 ;  /* 0x001c00100d007988 */ /* 0x0001e20008000404 */
[----:B---3--:R-:W-:-:S03]  /*e0e0*/  IADD3 R14, P1, PT, R9, R18, RZ ;  /* 0x00000012090e7210 */ /* 0x008fc60007f3e0ff */
[----:B-----5:R2:W-:Y:S02]  /*e0f0*/  STS.U16 [R13+UR4+0x2c00], R17 ;  /* 0x002c00110d007988 */ /* 0x0205e40008000404 */
[----:B------:R-:W-:Y:S01]  /*e100*/  IMAD.X R15, R3, 0x1, R20, P1 ;  /* 0x00000001030f7824 */ /* 0x000fe200008e0614 */
[----:B------:R-:W-:Y:S01]  /*e110*/  PRMT R19, RZ, 0x7610, R19 ;  /* 0x00007610ff137816 */ /* 0x000fe20000000013 */
[----:B------:R-:W3:Y:S04]  /*e120*/  LDL R3, [R1+0x680] ;  /* 0x0006800001037983 */ /* 0x000ee80000100800 */
[----:B------:R1:W5:Y:S01]  /*e130*/  @!P0 LDG.E.U16 R0, desc[UR8][R14.64] ;  /* 0x000000080e008981 */ /* 0x000362000c1e1500 */
[----:B0-----:R-:W-:Y:S02]  /*e140*/  IADD3 R16, P1, PT, R8, R18, RZ ;  /* 0x0000001208107210 */ /* 0x001fe40007f3e0ff */
[----:B-1----:R-:W-:-:S03]  /*e150*/  PRMT R14, RZ, 0x7610, R14 ;  /* 0x00007610ff0e7816 */ /* 0x002fc6000000000e */
[----:B--2---:R-:W-:-:S05]  /*e160*/  IMAD.X R17, R7, 0x1, R20, P1 ;  /* 0x0000000107117824 */ /* 0x004fca00008e0614 */
[----:B------:R0:W2:Y:S01]  /*e170*/  @!P0 LDG.E.U16 R14, desc[UR8][R16.64] ;  /* 0x00000008100e8981 */ /* 0x0000a2000c1e1500 */
[----:B------:R-:W-:Y:S02]  /*e180*/  PRMT R15, RZ, 0x7610, R15 ;  /* 0x00007610ff0f7816 */ /* 0x000fe4000000000f */
[----:B0-----:R-:W-:-:S05]  /*e190*/  IADD3 R16, P1, PT, R6, R18, RZ ;  /* 0x0000001206107210 */ /* 0x001fca0007f3e0ff */
[----:B------:R-:W-:-:S05]  /*e1a0*/  IMAD.X R17, R2, 0x1, R20, P1 ;  /* 0x0000000102117824 */ /* 0x000fca00008e0614 */
[----:B------:R4:W3:Y:S02]  /*e1b0*/  @!P0 LDG.E.U16 R15, desc[UR8][R16.64] ;  /* 0x00000008100f8981 */ /* 0x0008e4000c1e1500 */
[----:B----4-:R-:W-:-:S05]  /*e1c0*/  IADD3 R16, P1, PT, R5, R18, RZ ;  /* 0x0000001205107210 */ /* 0x010fca0007f3e0ff */
[----:B------:R-:W-:-:S05]  /*e1d0*/  IMAD.X R17, R4, 0x1, R20, P1 ;  /* 0x0000000104117824 */ /* 0x000fca00008e0614 */
[----:B------:R-:W4:Y:S04]  /*e1e0*/  @!P0 LDG.E.U16 R19, desc[UR8][R16.64] ;  /* 0x0000000810138981 */ /* 0x000f28000c1e1500 */
[----:B------:R0:W-:Y:S04]  /*e1f0*/  STS.U16 [R13+UR4+0x3c00], R29 ;  /* 0x003c001d0d007988 */ /* 0x0001e80008000404 */
[----:B-----5:R-:W-:Y:S04]  /*e200*/  STL [R1+0x1b68], R0 ;  /* 0x001b680001007387 */ /* 0x020fe80000100800 */
[----:B--2---:R1:W-:Y:S04]  /*e210*/  STL [R1+0x1b6c], R14 ;  /* 0x001b6c0e01007387 */ /* 0x0043e80000100800 */
[----:B0-----:R-:W2:Y:S04]  /*e220*/  LDL.LU R29, [R1+0x108] ;  /* 0x00010800011d7983 */ /* 0x001ea80000300800 */
[----:B------:R-:W5:Y:S04]  /*e230*/  LDL R2, [R1+0x630] ;  /* 0x0006300001027983 */ /* 0x000f680000100800 */
[----:B---3--:R-:W-:Y:S04]  /*e240*/  STL [R1+0x1b70], R15 ;  /* 0x001b700f01007387 */ /* 0x008fe80000100800 */
[----:B------:R-:W3:Y:S04]  /*e250*/  LDL.LU R10, [R1+0x104] ;  /* 0x00010400010a7983 */ /* 0x000ee80000300800 */
[----:B------:R-:W2:Y:S04]  /*e260*/  LDL.LU R11, [R1+0xfc] ;  /* 0x0000fc00010b7983 */ /* 0x000ea80000300800 */
[----:B----4-:R-:W-:Y:S04]  /*e270*/  STL [R1+0x1b74], R19 ;  /* 0x001b741301007387 */ /* 0x010fe80000100800 */
[----:B-1----:R-:W4:Y:S04]  /*e280*/  LDL R14, [R1+0x690] ;  /* 0x00069000010e7983 */ /* 0x002f280000100800 */
[----:B------:R-:W2:Y:S04]  /*e290*/  LDL R9, [R1+0x64c] ;  /* 0x00064c0001097983 */ /* 0x000ea80000100800 */
[----:B------:R-:W3:Y:S04]  /*e2a0*/  LDL R8, [R1+0x698] ;  /* 0x0006980001087983 */ /* 0x000ee80000100800 */
[----:B------:R-:W3:Y:S04]  /*e2b0*/  LDL R7, [R1+0x65c] ;  /* 0x00065c0001077983 */ /* 0x000ee80000100800 */
[----:B------:R-:W3:Y:S04]  /*e2c0*/  LDL R6, [R1+0x6ac] ;  /* 0x0006ac0001067983 */ /* 0x000ee80000100800 */
[----:B------:R-:W3:Y:S01]  /*e2d0*/  LDL R5, [R1+0x66c] ;  /* 0x00066c0001057983 */ /* 0x000ee20000100800 */
[----:B------:R-:W-:-:S03]  /*e2e0*/  IADD3 R16, P1, PT, R3, R18, RZ ;  /* 0x0000001203107210 */ /* 0x000fc60007f3e0ff */
[----:B------:R-:W3:Y:S01]  /*e2f0*/  LDL.LU R12, [R1+0xec] ;  /* 0x0000ec00010c7983 */ /* 0x000ee20000300800 */
[----:B------:R-:W-:-:S03]  /*e300*/  PRMT R21, RZ, 0x7610, R21 ;  /* 0x00007610ff157816 */ /* 0x000fc60000000015 */
[----:B------:R-:W3:Y:S04]  /*e310*/  LDL R4, [R1+0x6a4] ;  /* 0x0006a40001047983 */ /* 0x000ee80000100800 */
[----:B------:R-:W3:Y:S01]  /*e320*/  LDL R0, [R1+0x67c] ;  /* 0x00067c0001007983 */ /* 0x000ee20000100800 */
[----:B------:R-:W-:Y:S02]  /*e330*/  PRMT R23, RZ, 0x7610, R23 ;  /* 0x00007610ff177816 */ /* 0x000fe40000000017 */
[----:B------:R-:W-:Y:S02]  /*e340*/  PRMT R25, RZ, 0x7610, R25 ;  /* 0x00007610ff197816 */ /* 0x000fe40000000019 */
[----:B------:R-:W-:Y:S02]  /*e350*/  PRMT R27, RZ, 0x7610, R27 ;  /* 0x00007610ff1b7816 */ /* 0x000fe4000000001b */
[----:B------:R-:W-:Y:S01]  /*e360*/  PRMT R28, RZ, 0x7610, R28 ;  /* 0x00007610ff1c7816 */ /* 0x000fe2000000001c */
[----:B------:R0:W-:Y:S04]  /*e370*/  STS.U16 [R13+UR4+0x4c00], R24 ;  /* 0x004c00180d007988 */ /* 0x0001e80008000404 */
[----:B------:R-:W3:Y:S04]  /*e380*/  LDL.LU R22, [R1+0xe8] ;  /* 0x0000e80001167983 */ /* 0x000ee80000300800 */
[----:B------:R1:W-:Y:S04]  /*e390*/  STS.U16 [R13+UR4+0x5c00], R26 ;  /* 0x005c001a0d007988 */ /* 0x0003e80008000404 */
[----:B0-----:R-:W3:Y:S01]  /*e3a0*/  LDL.LU R24, [R1+0xe0] ;  /* 0x0000e00001187983 */ /* 0x001ee20000300800 */
[----:B-----5:R-:W-:-:S05]  /*e3b0*/  IMAD.X R17, R2, 0x1, R20, P1 ;  /* 0x0000000102117824 */ /* 0x020fca00008e0614 */
[----:B------:R4:W5:Y:S02]  /*e3c0*/  @!P0 LDG.E.U16 R21, desc[UR8][R16.64] ;  /* 0x0000000810158981 */ /* 0x000964000c1e1500 */
[----:B----4-:R-:W-:-:S05]  /*e3d0*/  IADD3 R16, P1, PT, R14, R18, RZ ;  /* 0x000000120e107210 */ /* 0x010fca0007f3e0ff */
[----:B--2---:R-:W-:-:S05]  /*e3e0*/  IMAD.X R17, R9, 0x1, R20, P1 ;  /* 0x0000000109117824 */ /* 0x004fca00008e0614 */
[----:B------:R3:W2:Y:S02]  /*e3f0*/  @!P0 LDG.E.U16 R23, desc[UR8][R16.64] ;  /* 0x0000000810178981 */ /* 0x0006a4000c1e1500 */
[----:B---3--:R-:W-:-:S05]  /*e400*/  IADD3 R16, P1, PT, R8, R18, RZ ;  /* 0x0000001208107210 */ /* 0x008fca0007f3e0ff */
[----:B------:R-:W-:-:S05]  /*e410*/  IMAD.X R17, R7, 0x1, R20, P1 ;  /* 0x0000000107117824 */ /* 0x000fca00008e0614 */
[----:B------:R0:W3:Y:S02]  /*e420*/  @!P0 LDG.E.U16 R25, desc[UR8][R16.64] ;  /* 0x0000000810198981 */ /* 0x0000e4000c1e1500 */
[----:B0-----:R-:W-:-:S05]  /*e430*/  IADD3 R16, P1, PT, R6, R18, RZ ;  /* 0x0000001206107210 */ /* 0x001fca0007f3e0ff */
[----:B------:R-:W-:-:S05]  /*e440*/  IMAD.X R17, R5, 0x1, R20, P1 ;  /* 0x0000000105117824 */ /* 0x000fca00008e0614 */
[----:B------:R0:W4:Y:S02]  /*e450*/  @!P0 LDG.E.U16 R27, desc[UR8][R16.64] ;  /* 0x00000008101b8981 */ /* 0x000124000c1e1500 */
[----:B0-----:R-:W-:-:S05]  /*e460*/  IADD3 R16, P1, PT, R4, R18, RZ ;  /* 0x0000001204107210 */ /* 0x001fca0007f3e0ff */
[----:B------:R-:W-:-:S05]  /*e470*/  IMAD.X R17, R0, 0x1, R20, P1 ;  /* 0x0000000100117824 */ /* 0x000fca00008e0614 */
[----:B------:R-:W4:Y:S04]  /*e480*/  @!P0 LDG.E.U16 R28, desc[UR8][R16.64] ;  /* 0x00000008101c8981 */ /* 0x000f28000c1e1500 */
[----:B-----5:R-:W-:Y:S04]  /*e490*/  STL [R1+0x1b78], R21 ;  /* 0x001b781501007387 */ /* 0x020fe80000100800 */
[----:B-1----:R-:W5:Y:S04]  /*e4a0*/  LDL.LU R26, [R1+0xd4] ;  /* 0x0000d400011a7983 */ /* 0x002f680000300800 */
[----:B------:R-:W5:Y:S04]  /*e4b0*/  LDL.LU R2, [R1+0xbc] ;  /* 0x0000bc0001027983 */ /* 0x000f680000300800 */
[----:B------:R-:W5:Y:S04]  /*e4c0*/  LDL.LU R3, [R1+0xb0] ;  /* 0x0000b00001037983 */ /* 0x000f680000300800 */
[----:B------:R0:W-:Y:S04]  /*e4d0*/  STS.U16 [R13+UR4+0x6c00], R29 ;  /* 0x006c001d0d007988 */ /* 0x0001e80008000404 */
[----:B0-----:R-:W5:Y:S04]  /*e4e0*/  LDL.LU R29, [R1+0x100] ;  /* 0x00010000011d7983 */ /* 0x001f680000300800 */
[----:B------:R0:W-:Y:S04]  /*e4f0*/  STS.U16 [R13+UR4+0x9c00], R12 ;  /* 0x009c000c0d007988 */ /* 0x0001e80008000404 */
[----:B--2---:R-:W-:Y:S04]  /*e500*/  STL [R1+0x1b7c], R23 ;  /* 0x001b7c1701007387 */ /* 0x004fe80000100800 */
[----:B---3--:R-:W-:Y:S04]  /*e510*/  STL [R1+0x1b80], R25 ;  /* 0x001b801901007387 */ /* 0x008fe80000100800 */
[----:B----4-:R-:W-:Y:S04]  /*e520*/  STL [R1+0x1b84], R27 ;  /* 0x001b841b01007387 */ /* 0x010fe80000100800 */
[----:B------:R-:W-:Y:S04]  /*e530*/  STL [R1+0x1b88], R28 ;  /* 0x001b881c01007387 */ /* 0x000fe80000100800 */
[----:B0-----:R-:W2:Y:S04]  /*e540*/  LDL.LU R12, [R1+0xb8] ;  /* 0x0000b800010c7983 */ /* 0x001ea80000300800 */
[----:B-----5:R0:W-:Y:S04]  /*e550*/  STS.U16 [R13+UR4+0xec00], R3 ;  /* 0x00ec00030d007988 */ /* 0x0201e80008000404 */
[----:B0-----:R-:W3:Y:S01]  /*e560*/  LDL.LU R3, [R1+0xb4] ;  /* 0x0000b40001037983 */ /* 0x001ee20000300800 */
[----:B------:R-:W0:Y:S03]  /*e570*/  S2R R17, SR_TID.X ;  /* 0x0000000000117919 */ /* 0x000e260000002100 */
[----:B------:R1:W-:Y:S01]  /*e580*/  STS.U16 [R13+UR4+0x8c00], R11 ;  /* 0x008c000b0d007988 */ /* 0x0003e20008000404 */
[----:B------:R-:W4:Y:S01]  /*e590*/  S2R R0, SR_TID.X ;  /* 0x0000000000007919 */ /* 0x000f220000002100 */
[----:B------:R-:W5:Y:S02]  /*e5a0*/  S2UR UR7, SR_CgaCtaId ;  /* 0x00000000000779c3 */ /* 0x000f640000008800 */
[----:B------:R-:W-:Y:S01]  /*e5b0*/  STS.U16 [R13+UR4+0x7c00], R10 ;  /* 0x007c000a0d007988 */ /* 0x000fe20008000404 */
[----:B-1----:R-:W1:Y:S03]  /*e5c0*/  S2R R11, SR_TID.X ;  /* 0x00000000000b7919 */ /* 0x002e660000002100 */
[----:B------:R-:W-:Y:S04]  /*e5d0*/  STS.U16 [R13+UR4+0xac00], R22 ;  /* 0x00ac00160d007988 */ /* 0x000fe80008000404 */
[----:B------:R-:W-:Y:S04]  /*e5e0*/  STS.U16 [R13+UR4+0xbc00], R24 ;  /* 0x00bc00180d007988 */ /* 0x000fe80008000404 */
[----:B------:R-:W-:Y:S01]  /*e5f0*/  STS.U16 [R13+UR4+0xcc00], R26 ;  /* 0x00cc001a0d007988 */ /* 0x000fe20008000404 */
[----:B0-----:R-:W-:-:S03]  /*e600*/  LOP3.LUT R16, R17, 0x1ff, RZ, 0xc0, !PT ;  /* 0x000001ff11107812 */ /* 0x001fc600078ec0ff */
[----:B------:R-:W-:Y:S04]  /*e610*/  STS.U16 [R13+UR4+0xdc00], R2 ;  /* 0x00dc00020d007988 */ /* 0x000fe80008000404 */
[----:B------:R0:W-:Y:S01]  /*e620*/  STS.U16 [R13+UR4+0xfc00], R29 ;  /* 0x00fc001d0d007988 */ /* 0x0001e20008000404 */
[----:B------:R-:W-:Y:S01]  /*e630*/  IMAD.SHL.U32 R16, R16, 0x2, RZ ;  /* 0x0000000210107824 */ /* 0x000fe200078e00ff */
[----:B------:R-:W-:Y:S02]  /*e640*/  UMOV UR6, 0x400 ;  /* 0x0000040000067882 */ /* 0x000fe40000000000 */
[----:B------:R-:W2:Y:S01]  /*e650*/  LDL.LU R18, [R1+0xac] ;  /* 0x0000ac0001127983 */ /* 0x000ea20000300800 */
[----:B0-----:R-:W-:Y:S01]  /*e660*/  LOP3.LUT R13, R17, 0x180, RZ, 0xc0, !PT ;  /* 0x00000180110d7812 */ /* 0x001fe200078ec0ff */
[C---:B-1----:R-:W-:Y:S01]  /*e670*/  IMAD.SHL.U32 R2, R11.reuse, 0x40, RZ ;  /* 0x000000400b027824 */ /* 0x042fe200078e00ff */
[C---:B------:R-:W-:Y:S01]  /*e680*/  LOP3.LUT R29, R11.reuse, 0x7, RZ, 0xc0, !PT ;  /* 0x000000070b1d7812 */ /* 0x040fe200078ec0ff */
[----:B-----5:R-:W-:Y:S01]  /*e690*/  ULEA UR6, UR7, UR6, 0x18 ;  /* 0x0000000607067291 */ /* 0x020fe2000f8ec0ff */
[----:B------:R-:W-:Y:S01]  /*e6a0*/  SHF.R.U32.HI R13, RZ, 0x3, R13 ;  /* 0x00000003ff0d7819 */ /* 0x000fe2000001160d */
[----:B------:R-:W-:Y:S01]  /*e6b0*/  IMAD.SHL.U32 R17, R11, 0x2, RZ ;  /* 0x000000020b117824 */ /* 0x000fe200078e00ff */
[----:B------:R-:W-:Y:S01]  /*e6c0*/  LOP3.LUT R4, R2, 0x1800, RZ, 0xc0, !PT ;  /* 0x0000180002047812 */ /* 0x000fe200078ec0ff */
[----:B------:R-:W5:Y:S01]  /*e6d0*/  LDL.LU R20, [R1+0xa8] ;  /* 0x0000a80001147983 */ /* 0x000f620000300800 */
[----:B------:R-:W-:Y:S01]  /*e6e0*/  LOP3.LUT R13, R16, R13, RZ, 0x3c, !PT ;  /* 0x0000000d100d7212 */ /* 0x000fe200078e3cff */
[----:B------:R-:W-:Y:S01]  /*e6f0*/  IMAD.SHL.U32 R16, R29, 0x10, RZ ;  /* 0x000000101d107824 */ /* 0x000fe200078e00ff */
[----:B------:R-:W-:Y:S01]  /*e700*/  LOP3.LUT R5, R17, 0x10, RZ, 0xc0, !PT ;  /* 0x0000001011057812 */ /* 0x000fe200078ec0ff */
[----:B------:R-:W5:Y:S01]  /*e710*/  LDL.LU R22, [R1+0xa4] ;  /* 0x0000a40001167983 */ /* 0x000f620000300800 */
[----:B----4-:R-:W-:-:S02]  /*e720*/  LOP3.LUT R2, R0, 0x180, RZ, 0xc0, !PT ;  /* 0x0000018000027812 */ /* 0x010fc400078ec0ff */
[----:B------:R-:W-:Y:S01]  /*e730*/  LOP3.LUT R16, R16, 0x30, R17, 0x78, !PT ;  /* 0x0000003010107812 */ /* 0x000fe200078e7811 */
[C---:B------:R-:W-:Y:S01]  /*e740*/  IMAD R17, R29.reuse, 0x100, R4 ;  /* 0x000001001d117824 */ /* 0x040fe200078e0204 */
[----:B------:R-:W4:Y:S01]  /*e750*/  LDL.LU R24, [R1+0xa0] ;  /* 0x0000a00001187983 */ /* 0x000f220000300800 */
[----:B------:R-:W-:Y:S01]  /*e760*/  IMAD R4, R29, 0x210, RZ ;  /* 0x000002101d047824 */ /* 0x000fe200078e02ff */
[----:B------:R-:W-:Y:S01]  /*e770*/  LEA.HI R29, R2, R5, RZ, 0x1e ;  /* 0x00000005021d7211 */ /* 0x000fe200078ff0ff */
[----:B------:R-:W-:Y:S01]  /*e780*/  IMAD.IADD R5, R17, 0x1, R16 ;  /* 0x0000000111057824 */ /* 0x000fe200078e0210 */
[----:B------:R-:W-:Y:S01]  /*e790*/  LOP3.LUT R17, R0, 0x1ff, RZ, 0xc0, !PT ;  /* 0x000001ff00117812 */ /* 0x000fe200078ec0ff */
[----:B------:R-:W4:Y:S01]  /*e7a0*/  LDL.LU R26, [R1+0x98] ;  /* 0x00009800011a7983 */ /* 0x000f220000300800 */
[----:B------:R-:W-:Y:S01]  /*e7b0*/  LOP3.LUT R16, R4, R29, RZ, 0x3c, !PT ;  /* 0x0000001d04107212 */ /* 0x000fe200078e3cff */
[----:B------:R-:W-:Y:S02]  /*e7c0*/  IMAD.SHL.U32 R29, R11, 0x100, RZ ;  /* 0x000001000b1d7824 */ /* 0x000fe400078e00ff */
[----:B------:R-:W-:Y:S01]  /*e7d0*/  IMAD.SHL.U32 R0, R17, 0x2, RZ ;  /* 0x0000000211007824 */ /* 0x000fe200078e00ff */
[----:B------:R-:W-:-:S02]  /*e7e0*/  SHF.R.U32.HI R17, RZ, 0x3, R2 ;  /* 0x00000003ff117819 */ /* 0x000fc40000011602 */
[----:B------:R-:W-:Y:S02]  /*e7f0*/  LOP3.LUT R29, R29, 0x1000, RZ, 0xc0, !PT ;  /* 0x000010001d1d7812 */ /* 0x000fe400078ec0ff */
[----:B------:R-:W-:Y:S02]  /*e800*/  LOP3.LUT R17, R0, R17, RZ, 0x3c, !PT ;  /* 0x0000001100117212 */ /* 0x000fe400078e3cff */
[----:B------:R-:W-:Y:S01]  /*e810*/  IADD3 R29, PT, PT, R16, UR6, R29 ;  /* 0x00000006101d7c10 */ /* 0x000fe2000fffe01d */
[----:B------:R-:W-:Y:S04]  /*e820*/  STL [R1+0x3d8], R5 ;  /* 0x0003d80501007387 */ /* 0x000fe80000100800 */
[----:B------:R-:W4:Y:S04]  /*e830*/  LDL.LU R2, [R1+0x94] ;  /* 0x0000940001027983 */ /* 0x000f280000300800 */
[----:B------:R-:W-:Y:S04]  /*e840*/  STL [R1+0x1b8c], R17 ;  /* 0x001b8c1101007387 */ /* 0x000fe80000100800 */
[----:B------:R-:W-:Y:S04]  /*e850*/  STL [R1+0x1b90], R29 ;  /* 0x001b901d01007387 */ /* 0x000fe80000100800 */
[----:B---3--:R0:W-:Y:S04]  /*e860*/  STS.U16 [R13+UR4+0x10800], R3 ;  /* 0x010800030d007988 */ /* 0x0081e80008000404 */
[----:B0-----:R-:W3:Y:S04]  /*e870*/  LDL.LU R3, [R1+0x8c] ;  /* 0x00008c0001037983 */ /* 0x001ee80000300800 */
[----:B------:R-:W3:Y:S04]  /*e880*/  LDL.LU R29, [R1+0x80] ;  /* 0x00008000011d7983 */ /* 0x000ee80000300800 */
[----:B--2---:R-:W-:Y:S04]  /*e890*/  STS.U16 [R13+UR4+0x10000], R12 ;  /* 0x0100000c0d007988 */ /* 0x004fe80008000404 */
[----:B---3--:R0:W-:Y:S04]  /*e8a0*/  STL [R1+0x1b94], R29 ;  /* 0x001b941d01007387 */ /* 0x0081e80000100800 */
[----:B0-----:R-:W2:Y:S04]  /*e8b0*/  LDL.LU R29, [R1+0x88] ;  /* 0x00008800011d7983 */ /* 0x001ea80000300800 */
        /* <DEDUP_REMOVED lines=18> */
[----:B------:R0:W-:Y:S04]  /*e9e0*/  STS.U16 [R13+UR4+0x11000], R18 ;  /* 0x011000120d007988 */ /* 0x0001e80008000404 */
[----:B------:R-:W3:Y:S04]  /*e9f0*/  LDL.LU R12, [R1+0x34] ;  /* 0x00003400010c7983 */ /* 0x000ee80000300800 */
[----:B-----5:R1:W-:Y:S04]  /*ea00*/  STS.U16 [R13+UR4+0x11800], R20 ;  /* 0x011800140d007988 */ /* 0x0203e80008000404 */
[----:B0-----:R-:W5:Y:S04]  /*ea10*/  LDL.LU R18, [R1+0x24] ;  /* 0x0000240001127983 */ /* 0x001f680000300800 */
[----:B------:R0:W-:Y:S04]  /*ea20*/  STS.U16 [R13+UR4+0x12000], R22 ;  /* 0x012000160d007988 */ /* 0x0001e80008000404 */
[----:B-1----:R-:W5:Y:S04]  /*ea30*/  LDL.LU R20, [R1+0x20] ;  /* 0x0000200001147983 */ /* 0x002f680000300800 */
[----:B----4-:R1:W-:Y:S04]  /*ea40*/  STS.U16 [R13+UR4+0x12800], R24 ;  /* 0x012800180d007988 */ /* 0x0103e80008000404 */
[----:B0-----:R-:W4:Y:S04]  /*ea50*/  LDL.LU R22, [R1+0xc0] ;  /* 0x0000c00001167983 */ /* 0x001f280000300800 */
[----:B------:R0:W-:Y:S04]  /*ea60*/  STS.U16 [R13+UR4+0x13000], R26 ;  /* 0x0130001a0d007988 */ /* 0x0001e80008000404 */
[----:B-1----:R-:W4:Y:S04]  /*ea70*/  LDL.LU R24, [R1+0x1c] ;  /* 0x00001c0001187983 */ /* 0x002f280000300800 */
[----:B------:R1:W-:Y:S04]  /*ea80*/  STS.U16 [R13+UR4+0x13800], R2 ;  /* 0x013800020d007988 */ /* 0x0003e80008000404 */
[----:B0-----:R-:W4:Y:S04]  /*ea90*/  LDL.LU R26, [R1+0x18] ;  /* 0x00001800011a7983 */ /* 0x001f280000300800 */
[----:B------:R0:W-:Y:S04]  /*eaa0*/  STS.U16 [R13+UR4+0x14000], R3 ;  /* 0x014000030d007988 */ /* 0x0001e80008000404 */
[----:B-1----:R-:W4:Y:S04]  /*eab0*/  LDL.LU R2, [R1+0x14] ;  /* 0x0000140001027983 */ /* 0x002f280000300800 */
[----:B0-----:R-:W4:Y:S04]  /*eac0*/  LDL.LU R3, [R1+0x10] ;  /* 0x0000100001037983 */ /* 0x001f280000300800 */
[----:B------:R-:W4:Y:S04]  /*ead0*/  LDL.LU R16, [R1+0x8] ;  /* 0x0000080001107983 */ /* 0x000f280000300800 */
[----:B--2---:R0:W-:Y:S04]  /*eae0*/  STS.U16 [R13+UR4+0x14800], R29 ;  /* 0x0148001d0d007988 */ /* 0x0041e80008000404 */
[----:B0-----:R-:W2:Y:S04]  /*eaf0*/  LDL.LU R29, [R1+0x1b94] ;  /* 0x001b9400011d7983 */ /* 0x001ea80000300800 */
[----:B---3--:R-:W-:Y:S04]  /*eb00*/  STS.U16 [R13+UR4+0x15800], R17 ;  /* 0x015800110d007988 */ /* 0x008fe80008000404 */
[----:B------:R-:W-:Y:S04]  /*eb10*/  STS.U16 [R13+UR4+0x16000], R28 ;  /* 0x0160001c0d007988 */ /* 0x000fe80008000404 */
        /* <DEDUP_REMOVED lines=8> */
[----:B--2---:R0:W-:Y:S04]  /*eba0*/  STS.U16 [R13+UR4+0x15000], R29 ;  /* 0x0150001d0d007988 */ /* 0x0041e80008000404 */
[----:B0-----:R-:W2:Y:S04]  /*ebb0*/  LDL.LU R29, [R1+0x1b90] ;  /* 0x001b9000011d7983 */ /* 0x001ea80000300800 */
[----:B------:R-:W3:Y:S04]  /*ebc0*/  LDL.LU R17, [R1+0x1b8c] ;  /* 0x001b8c0001117983 */ /* 0x000ee80000300800 */
[----:B------:R-:W2:Y:S04]  /*ebd0*/  LDL.LU R28, [R1+0x1b88] ;  /* 0x001b8800011c7983 */ /* 0x000ea80000300800 */
        /* <DEDUP_REMOVED lines=8> */
[----:B------:R0:W-:Y:S04]  /*ec60*/  STS.U16 [R13+UR4+0x1a800], R4 ;  /* 0x01a800040d007988 */ /* 0x0001e80008000404 */
[----:B------:R1:W-:Y:S04]  /*ec70*/  STS.U16 [R13+UR4+0x1b000], R5 ;  /* 0x01b000050d007988 */ /* 0x0003e80008000404 */
[----:B------:R4:W-:Y:S04]  /*ec80*/  STS.U16 [R13+UR4+0x1b800], R6 ;  /* 0x01b800060d007988 */ /* 0x0009e80008000404 */
[----:B0-----:R-:W2:Y:S04]  /*ec90*/  LDL.LU R4, [R1+0x1b64] ;  /* 0x001b640001047983 */ /* 0x001ea80000300800 */
[----:B-1----:R-:W2:Y:S04]  /*eca0*/  LDL.LU R5, [R1+0x1b60] ;  /* 0x001b600001057983 */ /* 0x002ea80000300800 */
[----:B----4-:R-:W4:Y:S04]  /*ecb0*/  LDL.LU R6, [R1+0x1b5c] ;  /* 0x001b5c0001067983 */ /* 0x010f280000300800 */
[----:B------:R0:W-:Y:S04]  /*ecc0*/  STS.U16 [R13+UR4+0x1c000], R7 ;  /* 0x01c000070d007988 */ /* 0x0001e80008000404 */
[----:B------:R1:W-:Y:S04]  /*ecd0*/  STS.U16 [R13+UR4+0x1c800], R8 ;  /* 0x01c800080d007988 */ /* 0x0003e80008000404 */
[----:B------:R5:W-:Y:S04]  /*ece0*/  STS.U16 [R13+UR4+0x1d000], R9 ;  /* 0x01d000090d007988 */ /* 0x000be80008000404 */
[----:B0-----:R-:W4:Y:S04]  /*ecf0*/  LDL.LU R7, [R1+0x1b58] ;  /* 0x001b580001077983 */ /* 0x001f280000300800 */
[----:B-1----:R-:W4:Y:S04]  /*ed00*/  LDL.LU R8, [R1+0x1b54] ;  /* 0x001b540001087983 */ /* 0x002f280000300800 */
[----:B-----5:R-:W5:Y:S04]  /*ed10*/  LDL.LU R9, [R1+0x1b50] ;  /* 0x001b500001097983 */ /* 0x020f680000300800 */
[----:B------:R0:W-:Y:S04]  /*ed20*/  STS.U16 [R13+UR4+0x1d800], R10 ;  /* 0x01d8000a0d007988 */ /* 0x0001e80008000404 */
[----:B------:R1:W-:Y:S04]  /*ed30*/  STS.U16 [R13+UR4+0x1e000], R11 ;  /* 0x01e0000b0d007988 */ /* 0x0003e80008000404 */
[----:B------:R1:W-:Y:S04]  /*ed40*/  STS.U16 [R13+UR4+0x1e800], R12 ;  /* 0x01e8000c0d007988 */ /* 0x0003e80008000404 */
[----:B0-----:R-:W5:Y:S04]  /*ed50*/  LDL.LU R10, [R1+0x1b4c] ;  /* 0x001b4c00010a7983 */ /* 0x001f680000300800 */
[----:B-1----:R-:W5:Y:S04]  /*ed60*/  LDL.LU R11, [R1+0x1b48] ;  /* 0x001b4800010b7983 */ /* 0x002f680000300800 */
[----:B------:R-:W5:Y:S04]  /*ed70*/  LDL.LU R12, [R1+0x1b44] ;  /* 0x001b4400010c7983 */ /* 0x000f680000300800 */
[----:B------:R0:W-:Y:S04]  /*ed80*/  STS.U16 [R13+UR4+0x1f000], R18 ;  /* 0x01f000120d007988 */ /* 0x0001e80008000404 */
[----:B------:R1:W-:Y:S04]  /*ed90*/  STS.U16 [R13+UR4+0x1f800], R20 ;  /* 0x01f800140d007988 */ /* 0x0003e80008000404 */
[----:B0-----:R-:W5:Y:S04]  /*eda0*/  LDL.LU R18, [R1+0x1b40] ;  /* 0x001b400001127983 */ /* 0x001f680000300800 */
[----:B-1----:R-:W5:Y:S04]  /*edb0*/  LDL.LU R20, [R1+0x1b3c] ;  /* 0x001b3c0001147983 */ /* 0x002f680000300800 */
[----:B------:R-:W5:Y:S01]  /*edc0*/  LDL.LU R13, [R1+0xc] ;  /* 0x00000c00010d7983 */ /* 0x000f620000300800 */
[----:B---3--:R-:W-:-:S05]  /*edd0*/  LOP3.LUT R17, R17, 0x40, RZ, 0x3c, !PT ;  /* 0x0000004011117812 */ /* 0x008fca00078e3cff */
[----:B------:R0:W-:Y:S04]  /*ede0*/  STS.U16 [R17+UR6+0x1fc00], R22 ;  /* 0x01fc001611007988 */ /* 0x0001e80008000406 */
[----:B------:R1:W-:Y:S04]  /*edf0*/  STS.U16 [R17+UR6+0x10400], R24 ;  /* 0x0104001811007988 */ /* 0x0003e80008000406 */
[----:B------:R3:W-:Y:S04]  /*ee00*/  STS.U16 [R17+UR6+0x10c00], R26 ;  /* 0x010c001a11007988 */ /* 0x0007e80008000406 */
[----:B0-----:R-:W5:Y:S04]  /*ee10*/  LDL.LU R22, [R1+0x1b38] ;  /* 0x001b380001167983 */ /* 0x001f680000300800 */
[----:B-1----:R-:W5:Y:S04]  /*ee20*/  LDL.LU R24, [R1+0x1b34] ;  /* 0x001b340001187983 */ /* 0x002f680000300800 */
[----:B---3--:R-:W3:Y:S04]  /*ee30*/  LDL.LU R26, [R1+0x1b30] ;  /* 0x001b3000011a7983 */ /* 0x008ee80000300800 */
[----:B------:R0:W-:Y:S04]  /*ee40*/  STS.U16 [R17+UR6+0x11400], R2 ;  /* 0x0114000211007988 */ /* 0x0001e80008000406 */
[----:B------:R1:W-:Y:S04]  /*ee50*/  STS.U16 [R17+UR6+0x11c00], R3 ;  /* 0x011c000311007988 */ /* 0x0003e80008000406 */
[----:B0-----:R-:W3:Y:S04]  /*ee60*/  LDL.LU R2, [R1+0x1b2c] ;  /* 0x001b2c0001027983 */ /* 0x001ee80000300800 */
[----:B-1----:R-:W3:Y:S04]  /*ee70*/  LDL.LU R3, [R1+0x1b28] ;  /* 0x001b280001037983 */ /* 0x002ee80000300800 */
[----:B--2---:R0:W-:Y:S04]  /*ee80*/  STS.U16 [R17+UR6+0x1b400], R0 ;  /* 0x01b4000011007988 */ /* 0x0041e80008000406 */
[----:B0-----:R-:W2:Y:S04]  /*ee90*/  LDL R0, [R1+0x3d8] ;  /* 0x0003d80001007983 */ /* 0x001ea80000100800 */
[----:B------:R-:W-:Y:S04]  /*eea0*/  STS.U16 [R17+UR6+0x12c00], R16 ;  /* 0x012c001011007988 */ /* 0x000fe80008000406 */
[----:B----4-:R-:W-:Y:S04]  /*eeb0*/  STS.U16 [R17+UR6+0x19c00], R6 ;  /* 0x019c000611007988 */ /* 0x010fe80008000406 */
[----:B------:R-:W-:Y:S04]  /*eec0*/  STS.U16 [R17+UR6+0x1a400], R5 ;  /* 0x01a4000511007988 */ /* 0x000fe80008000406 */
[----:B------:R-:W-:Y:S04]  /*eed0*/  STS.U16 [R17+UR6+0x1ac00], R4 ;  /* 0x01ac000411007988 */ /* 0x000fe80008000406 */
[----:B------:R-:W-:Y:S04]  /*eee0*/  STS.U16 [R17+UR6+0x19400], R7 ;  /* 0x0194000711007988 */ /* 0x000fe80008000406 */
[----:B------:R-:W-:Y:S04]  /*eef0*/  STS.U16 [R17+UR6+0x18c00], R8 ;  /* 0x018c000811007988 */ /* 0x000fe80008000406 */
[----:B-----5:R-:W-:Y:S04]  /*ef00*/  STS.U16 [R17+UR6+0x18400], R9 ;  /* 0x0184000911007988 */ /* 0x020fe80008000406 */
        /* <DEDUP_REMOVED lines=16> */
[----:B---3--:R-:W-:Y:S04]  /*f010*/  STS.U16 [R17+UR6+0x14400], R26 ;  /* 0x0144001a11007988 */ /* 0x008fe80008000406 */
[----:B------:R-:W-:Y:S04]  /*f020*/  STS.U16 [R17+UR6+0x13c00], R2 ;  /* 0x013c000211007988 */ /* 0x000fe80008000406 */
[----:B------:R-:W-:Y:S01]  /*f030*/  STS.U16 [R17+UR6+0x13400], R3 ;  /* 0x0134000311007988 */ /* 0x000fe20008000406 */
[----:B------:R-:W-:Y:S06]  /*f040*/  BAR.SYNC.DEFER_BLOCKING 0x0 ;  /* 0x0000000000007b1d */ /* 0x000fec0000010000 */
[----:B--2---:R-:W0:Y:S04]  /*f050*/  LDSM.16.M88.4 R16, [R0+UR6+0x10000] ;  /* 0x010000060010783b */ /* 0x004e280008000200 */
[----:B------:R-:W1:Y:S04]  /*f060*/  LDSM.16.M88.4 R8, [R0+UR6+0x12000] ;  /* 0x012000060008783b */ /* 0x000e680008000200 */
[----:B------:R-:W-:Y:S04]  /*f070*/  LDSM.16.M88.4 R20, [R0+UR6+0x18000] ;  /* 0x018000060014783b */ /* 0x000fe80008000200 */
[----:B------:R-:W-:Y:S04]  /*f080*/  LDSM.16.M88.4 R24, [R0+UR6+0x16000] ;  /* 0x016000060018783b */ /* 0x000fe80008000200 */
[----:B------:R-:W-:Y:S04]  /*f090*/  LDSM.16.MT88.4 R12, [R29] ;  /* 0x000000001d0c783b */ /* 0x000fe80000004200 */
[----:B0-----:R-:W-:Y:S04]  /*f0a0*/  STL.64 [R1+0x60], R16 ;  /* 0x0000601001007387 */ /* 0x001fe80000100a00 */
[----:B------:R-:W-:Y:S01]  /*f0b0*/  STL.64 [R1+0x68], R18 ;  /* 0x0000681201007387 */ /* 0x000fe20000100a00 */
[----:B-1----:R-:W-:-:S02]  /*f0c0*/  IMAD.MOV.U32 R5, RZ, RZ, R8 ;  /* 0x000000ffff057224 */ /* 0x002fc400078e0008 */
[----:B------:R-:W-:Y:S01]  /*f0d0*/  IMAD.MOV.U32 R4, RZ, RZ, R9 ;  /* 0x000000ffff047224 */ /* 0x000fe200078e0009 */
[----:B------:R-:W-:Y:S04]  /*f0e0*/  STL.64 [R1+0x50], R8 ;  /* 0x0000500801007387 */ /* 0x000fe80000100a00 */
[----:B------:R-:W-:Y:S04]  /*f0f0*/  STL.64 [R1+0x58], R10 ;  /* 0x0000580a01007387 */ /* 0x000fe80000100a00 */
[----:B------:R-:W0:Y:S04]  /*f100*/  LDSM.16.M88.4 R8, [R0+UR6+0x14000] ;  /* 0x014000060008783b */ /* 0x000e280008000200 */
[----:B------:R-:W1:Y:S04]  /*f110*/  LDSM.16.M88.4 R16, [R0+UR6+0x1a000] ;  /* 0x01a000060010783b */ /* 0x000e680008000200 */
[----:B0-----:R-:W-:Y:S04]  /*f120*/  STL.64 [R1+0x40], R8 ;  /* 0x0000400801007387 */ /* 0x001fe80000100a00 */
[----:B------:R-:W-:Y:S04]  /*f130*/  STL.64 [R1+0x48], R10 ;  /* 0x0000480a01007387 */ /* 0x000fe80000100a00 */
[----:B------:R-:W0:Y:S04]  /*f140*/  LDSM.16.M88.4 R8, [R0+UR6+0x1c000] ;  /* 0x01c000060008783b */ /* 0x000e280008000200 */
[----:B------:R-:W-:Y:S04]  /*f150*/  STL.64 [R1+0x20], R20 ;  /* 0x0000201401007387 */ /* 0x000fe80000100a00 */
[----:B------:R-:W-:Y:S04]  /*f160*/  STL.64 [R1+0x28], R22 ;  /* 0x0000281601007387 */ /* 0x000fe80000100a00 */
[----:B-1----:R-:W-:Y:S04]  /*f170*/  STL.64 [R1+0x10], R16 ;  /* 0x0000101001007387 */ /* 0x002fe80000100a00 */
[----:B------:R-:W-:Y:S04]  /*f180*/  STL.64 [R1+0x18], R18 ;  /* 0x0000181201007387 */ /* 0x000fe80000100a00 */
[----:B------:R-:W-:Y:S04]  /*f190*/  LDSM.16.MT88.4 R16, [R29+0x80] ;  /* 0x000080001d10783b */ /* 0x000fe80000004200 */
[----:B------:R-:W-:Y:S04]  /*f1a0*/  LDSM.16.MT88.4 R20, [R29+0x100] ;  /* 0x000100001d14783b */ /* 0x000fe80000004200 */
[----:B0-----:R-:W-:Y:S04]  /*f1b0*/  STL.64 [R1], R8 ;  /* 0x0000000801007387 */ /* 0x001fe80000100a00 */
[----:B------:R-:W-:Y:S04]  /*f1c0*/  STL.64 [R1+0x8], R10 ;  /* 0x0000080a01007387 */ /* 0x000fe80000100a00 */
[----:B------:R-:W-:Y:S04]  /*f1d0*/  STL.64 [R1+0x38], R26 ;  /* 0x0000381a01007387 */ /* 0x000fe80000100a00 */
[----:B------:R0:W-:Y:S01]  /*f1e0*/  STL.64 [R1+0x1b10], R24 ;  /* 0x001b101801007387 */ /* 0x0001e20000100a00 */
[----:B------:R-:W-:-:S02]  /*f1f0*/  IMAD.MOV.U32 R3, RZ, RZ, R8 ;  /* 0x000000ffff037224 */ /* 0x000fc400078e0008 */
[----:B0-----:R-:W-:Y:S02]  /*f200*/  IMAD.MOV.U32 R24, RZ, RZ, R5 ;  /* 0x000000ffff187224 */ /* 0x001fe400078e0005 */
[----:B------:R-:W-:Y:S02]  /*f210*/  IMAD.MOV.U32 R25, RZ, RZ, R4 ;  /* 0x000000ffff197224 */ /* 0x000fe400078e0004 */
[----:B------:R-:W0:Y:S01]  /*f220*/  LDSM.16.M88.4 R4, [R0+UR6+0x1e000] ;  /* 0x01e000060004783b */ /* 0x000e220008000200 */
[----:B------:R-:W-:-:S03]  /*f230*/  IMAD.MOV.U32 R2, RZ, RZ, R9 ;  /* 0x000000ffff027224 */ /* 0x000fc600078e0009 */
[----:B------:R-:W1:Y:S04]  /*f240*/  LDSM.16.MT88.4 R8, [R29+0x180] ;  /* 0x000180001d08783b */ /* 0x000e680000004200 */
[----:B------:R2:W-:Y:S04]  /*f250*/  STL.64 [R1+0x1b20], R24 ;  /* 0x001b201801007387 */ /* 0x0005e80000100a00 */
[----:B--2---:R-:W2:Y:S04]  /*f260*/  LDL.LU.64 R24, [R1+0x60] ;  /* 0x0000600001187983 */ /* 0x004ea80000300a00 */
[----:B0-----:R-:W-:Y:S04]  /*f270*/  STL [R1+0x196c], R6 ;  /* 0x00196c0601007387 */ /* 0x001fe80000100800 */
[----:B------:R-:W-:Y:S04]  /*f280*/  STL [R1+0x1968], R7 ;  /* 0x0019680701007387 */ /* 0x000fe80000100800 */
[----:B------:R0:W-:Y:S04]  /*f290*/  STL.64 [R1+0x1b18], R4 ;  /* 0x001b180401007387 */ /* 0x0001e80000100a00 */
[----:B0-----:R-:W3:Y:S04]  /*f2a0*/  LDL.LU.64 R4, [R1+0x490] ;  /* 0x0004900001047983 */ /* 0x001ee80000300a00 */
[----:B------:R-:W3:Y:S04]  /*f2b0*/  LDL.LU.64 R6, [R1+0x498] ;  /* 0x0004980001067983 */ /* 0x000ee80000300a00 */
[----:B------:R-:W-:Y:S04]  /*f2c0*/  STL [R1+0x17e8], R0 ;  /* 0x0017e80001007387 */ /* 0x000fe80000100800 */
[----:B------:R-:W-:Y:S04]  /*f2d0*/  STL.64 [R1+0x1ad0], R18 ;  /* 0x001ad01201007387 */ /* 0x000fe80000100a00 */
[----:B------:R0:W-:Y:S04]  /*f2e0*/  STL.64 [R1+0x1ac8], R16 ;  /* 0x001ac81001007387 */ /* 0x0001e80000100a00 */
[----:B0-----:R-:W4:Y:S04]  /*f2f0*/  LDL.64 R16, [R1+0x40] ;  /* 0x0000400001107983 */ /* 0x001f280000100a00 */
[----:B------:R-:W-:Y:S04]  /*f300*/  STL.64 [R1+0x1a50], R22 ;  /* 0x001a501601007387 */ /* 0x000fe80000100a00 */
[----:B------:R-:W-:Y:S04]  /*f310*/  STL.64 [R1+0x1a48], R20 ;  /* 0x001a481401007387 */ /* 0x000fe80000100a00 */
[----:B-1----:R-:W-:Y:S04]  /*f320*/  STL.64 [R1+0x19b8], R10 ;  /* 0x0019b80a01007387 */ /* 0x002fe80000100a00 */
[----:B------:R0:W-:Y:S04]  /*f330*/  STL.64 [R1+0x19b0], R8 ;  /* 0x0019b00801007387 */ /* 0x0001e80000100a00 */
[----:B0-----:R-:W5:Y:S04]  /*f340*/  LDL.LU.64 R8, [R1+0x4a0] ;  /* 0x0004a00001087983 */ /* 0x001f680000300a00 */
[----:B------:R-:W5:Y:S01]  /*f350*/  LDL.LU.64 R10, [R1+0x4a8] ;  /* 0x0004a800010a7983 */ /* 0x000f620000300a00 */
[----:B--2---:R-:W-:Y:S01]  /*f360*/  IMAD.MOV.U32 R0, RZ, RZ, R25 ;  /* 0x000000ffff007224 */ /* 0x004fe200078e0019 */
[----:B-----5:R-:W-:-:S15]  /*f370*/  HMMA.16816.F32 R8, R12, R24, R8 ;  /* 0x000000180c08723c */ /* 0x020fde0000001808 */
[----:B------:R-:W-:-:S04]  /*f380*/  NOP ;  /* 0x0000000000007918 */ /* 0x000fc80000000000 */
[----:B------:R0:W-:Y:S04]  /*f390*/  STL.64 [R1+0x250], R8 ;  /* 0x0002500801007387 */ /* 0x0001e80000100a00 */
[----:B------:R-:W-:Y:S01]  /*f3a0*/  STL.64 [R1+0x258], R10 ;  /* 0x0002580a01007387 */ /* 0x000fe20000100a00 */
[----:B0-----:R-:W-:-:S03]  /*f3b0*/  IMAD.MOV.U32 R8, RZ, RZ, R24 ;  /* 0x000000ffff087224 */ /* 0x001fc600078e0018 */
[----:B------:R-:W3:Y:S04]  /*f3c0*/  LDL.LU.64 R24, [R1+0x1b20] ;  /* 0x001b200001187983 */ /* 0x000ee80000300a00 */
[----:B------:R0:W-:Y:S04]  /*f3d0*/  STL [R1+0x1afc], R8 ;  /* 0x001afc0801007387 */ /* 0x0001e80000100800 */
[----:B0-----:R-:W4:Y:S04]  /*f3e0*/  LDL.LU.64 R8, [R1+0x460] ;  /* 0x0004600001087983 */ /* 0x001f280000300a00 */
[----:B------:R-:W4:Y:S01]  /*f3f0*/  LDL.LU.64 R10, [R1+0x468] ;  /* 0x00046800010a7983 */ /* 0x000f220000300a00 */
[C---:B---3--:R-:W-:Y:S03]  /*f400*/  HMMA.16816.F32 R24, R12.reuse, R24, R4 ;  /* 0x000000180c18723c */ /* 0x048fe60000001804 */
[----:B------:R-:W2:Y:S05]  /*f410*/  LDL.LU.64 R4, [R1+0x1b18] ;  /* 0x001b180001047983 */ /* 0x000eaa0000300a00 */
[----:B----4-:R-:W-:Y:S11]  /*f420*/  HMMA.16816.F32 R8, R12, R16, R8 ;  /* 0x000000100c08723c */ /* 0x010ff60000001808 */
[----:B------:R0:W-:Y:S04]  /*f430*/  STL.64 [R1+0x240], R24 ;  /* 0x0002401801007387 */ /* 0x0001e80000100a00 */
[----:B------:R-:W-:Y:S04]  /*f440*/  STL.64 [R1+0x248], R26 ;  /* 0x0002481a01007387 */ /* 0x000fe80000100a00 */
[----:B0-----:R-:W3:Y:S04]  /*f450*/  LDL.LU.64 R24, [R1+0x1b10] ;  /* 0x001b100001187983 */ /* 0x001ee80000300a00 */
[----:B------:R0:W-:Y:S01]  /*f460*/  STL.64 [R1+0x230], R8 ;  /* 0x0002300801007387 */ /* 0x0001e20000100a00 */
[----:B------:R-:W-:-:S02]  /*f470*/  IMAD.MOV.U32 R6, RZ, RZ, R10 ;  /* 0x000000ffff067224 */ /* 0x000fc400078e000a */
[----:B------:R-:W-:Y:S01]  /*f480*/  IMAD.MOV.U32 R7, RZ, RZ, R11 ;  /* 0x000000ffff077224 */ /* 0x000fe200078e000b */
[----:B0-----:R-:W4:Y:S04]  /*f490*/  LDL.LU.64 R8, [R1+0x3e0] ;  /* 0x0003e00001087983 */ /* 0x001f280000300a00 */
[----:B------:R-:W5:Y:S01]  /*f4a0*/  LDL.LU.64 R10, [R1+0x3e8] ;  /* 0x0003e800010a7983 */ /* 0x000f620000300a00 */
[----:B------:R-:W-:Y:S02]  /*f4b0*/  IMAD.MOV.U32 R23, RZ, RZ, R17 ;  /* 0x000000ffff177224 */ /* 0x000fe400078e0011 */
[----:B------:R-:W-:Y:S02]  /*f4c0*/  IMAD.MOV.U32 R20, RZ, RZ, R3 ;  /* 0x000000ffff147224 */ /* 0x000fe400078e0003 */
[----:B------:R-:W-:-:S02]  /*f4d0*/  IMAD.MOV.U32 R21, RZ, RZ, R2 ;  /* 0x000000ffff157224 */ /* 0x000fc400078e0002 */
[----:B------:R-:W-:Y:S01]  /*f4e0*/  IMAD.MOV.U32 R26, RZ, RZ, R16 ;  /* 0x000000ffff1a7224 */ /* 0x000fe200078e0010 */
[----:B-----5:R-:W-:Y:S04]  /*f4f0*/  STL.64 [R1+0x1b08], R10 ;  /* 0x001b080a01007387 */ /* 0x020fe80000100a00 */
[----:B----4-:R0:W-:Y:S04]  /*f500*/  STL.64 [R1+0x1b00], R8 ;  /* 0x001b000801007387 */ /* 0x0101e80000100a00 */
[----:B0-----:R-:W3:Y:S04]  /*f510*/  LDL.LU.64 R8, [R1+0x450] ;  /* 0x0004500001087983 */ /* 0x001ee80000300a00 */
[----:B------:R-:W3:Y:S04]  /*f520*/  LDL.LU.64 R10, [R1+0x458] ;  /* 0x00045800010a7983 */ /* 0x000ee80000300a00 */
[----:B------:R-:W-:Y:S04]  /*f530*/  STL [R1+0x1af8], R23 ;  /* 0x001af81701007387 */ /* 0x000fe80000100800 */
[----:B------:R0:W-:Y:S04]  /*f540*/  STL.64 [R1+0x1af0], R20 ;  /* 0x001af01401007387 */ /* 0x0001e80000100a00 */
[----:B0-----:R-:W4:Y:S04]  /*f550*/  LDL.64 R20, [R1+0x20] ;  /* 0x0000200001147983 */ /* 0x001f280000100a00 */
[----:B------:R-:W5:Y:S04]  /*f560*/  LDL.LU.64 R16, [R1+0x350] ;  /* 0x0003500001107983 */ /* 0x000f680000300a00 */
[----:B------:R-:W2:Y:S01]  /*f570*/  LDL.LU.64 R18, [R1+0x358] ;  /* 0x0003580001127983 */ /* 0x000ea20000300a00 */
[C---:B---3--:R-:W-:Y:S03]  /*f580*/  HMMA.16816.F32 R8, R12.reuse, R24, R8 ;  /* 0x000000180c08723c */ /* 0x048fe60000001808 */
[----:B--2---:R-:W-:Y:S04]  /*f590*/  STL.64 [R1+0x1ae0], R18 ;  /* 0x001ae01201007387 */ /* 0x004fe80000100a00 */
[----:B-----5:R0:W-:Y:S04]  /*f5a0*/  STL.64 [R1+0x1ad8], R16 ;  /* 0x001ad81001007387 */ /* 0x0201e80000100a00 */
[----:B0-----:R-:W2:Y:S04]  /*f5b0*/  LDL.LU.64 R16, [R1+0x3c0] ;  /* 0x0003c00001107983 */ /* 0x001ea80000300a00 */
[----:B------:R-:W2:Y:S04]  /*f5c0*/  LDL.LU.64 R18, [R1+0x3c8] ;  /* 0x0003c80001127983 */ /* 0x000ea80000300a00 */
[----:B------:R-:W-:Y:S04]  /*f5d0*/  STL [R1+0x1974], R7 ;  /* 0x0019740701007387 */ /* 0x000fe80000100800 */
[----:B------:R-:W-:Y:S04]  /*f5e0*/  STL [R1+0x1970], R6 ;  /* 0x0019700601007387 */ /* 0x000fe80000100800 */
[----:B------:R0:W-:Y:S04]  /*f5f0*/  STL.64 [R1+0x1ae8], R4 ;  /* 0x001ae80401007387 */ /* 0x0001e80000100a00 */
[----:B0-----:R-:W2:Y:S04]  /*f600*/  LDL.64 R4, [R1+0x10] ;  /* 0x0000100001047983 */ /* 0x001ea80000100a00 */
[----:B------:R-:W-:Y:S04]  /*f610*/  STL.64 [R1+0x220], R8 ;  /* 0x0002200801007387 */ /* 0x000fe80000100a00 */
[----:B------:R0:W-:Y:S04]  /*f620*/  STL.64 [R1+0x228], R10 ;  /* 0x0002280a01007387 */ /* 0x0001e80000100a00 */
[----:B0-----:R-:W4:Y:S04]  /*f630*/  LDL.LU.64 R10, [R1+0x1b08] ;  /* 0x001b0800010a7983 */ /* 0x001f280000300a00 */
[----:B------:R-:W4:Y:S04]  /*f640*/  LDL.LU.64 R8, [R1+0x1b00] ;  /* 0x001b000001087983 */ /* 0x000f280000300a00 */
[----:B------:R-:W-:Y:S01]  /*f650*/  STL.64 [R1+0x1aa0], R24 ;  /* 0x001aa01801007387 */ /* 0x000fe20000100a00 */
[----:B--2---:R-:W-:Y:S01]  /*f660*/  HMMA.16816.F32 R16, R12, R4, R16 ;  /* 0x000000040c10723c */ /* 0x004fe20000001810 */
[----:B------:R-:W-:-:S07]  /*f670*/  IMAD.MOV.U32 R22, RZ, RZ, R4 ;  /* 0x000000ffff167224 */ /* 0x000fce00078e0004 */
[----:B----4-:R-:W-:Y:S11]  /*f680*/  HMMA.16816.F32 R8, R12, R20, R8 ;  /* 0x000000140c08723c */ /* 0x010ff60000001808 */
[----:B------:R-:W-:-:S02]  /*f690*/  IMAD.MOV.U32 R7, RZ, RZ, R18 ;  /* 0x000000ffff077224 */ /* 0x000fc400078e0012 */
[----:B------:R-:W-:-:S06]  /*f6a0*/  IMAD.MOV.U32 R6, RZ, RZ, R19 ;  /* 0x000000ffff067224 */ /* 0x000fcc00078e0013 */
[----:B------:R0:W-:Y:S04]  /*f6b0*/  STL.64 [R1+0x210], R8 ;  /* 0x0002100801007387 */ /* 0x0001e80000100a00 */
[----:B------:R1:W-:Y:S04]  /*f6c0*/  STL.64 [R1+0x218], R10 ;  /* 0x0002180a01007387 */ /* 0x0003e80000100a00 */
[----:B0-----:R-:W2:Y:S01]  /*f6d0*/  LDL.LU R8, [R1+0x1afc] ;  /* 0x001afc0001087983 */ /* 0x001ea20000300800 */
[----:B------:R-:W-:Y:S02]  /*f6e0*/  IMAD.MOV.U32 R9, RZ, RZ, R21 ;  /* 0x000000ffff097224 */ /* 0x000fe400078e0015 */
[----:B-1----:R-:W-:Y:S01]  /*f6f0*/  IMAD.MOV.U32 R10, RZ, RZ, R20 ;  /* 0x000000ffff0a7224 */ /* 0x002fe200078e0014 */
[----:B------:R-:W3:Y:S01]  /*f700*/  LDL.LU R23, [R1+0x1af8] ;  /* 0x001af80001177983 */ /* 0x000ee20000300800 */
[----:B------:R-:W-:-:S03]  /*f710*/  IMAD.MOV.U32 R11, RZ, RZ, R5 ;  /* 0x000000ffff0b7224 */ /* 0x000fc600078e0005 */
[----:B------:R-:W4:Y:S04]  /*f720*/  LDL.LU.64 R20, [R1+0x1af0] ;  /* 0x001af00001147983 */ /* 0x000f280000300a00 */
[----:B------:R-:W5:Y:S04]  /*f730*/  LDL.LU.64 R4, [R1+0x1ae8] ;  /* 0x001ae80001047983 */ /* 0x000f680000300a00 */
[----:B------:R0:W-:Y:S04]  /*f740*/  STL.64 [R1+0x200], R16 ;  /* 0x0002001001007387 */ /* 0x0001e80000100a00 */
[----:B------:R-:W4:Y:S04]  /*f750*/  LDL.LU.64 R18, [R1+0x1ae0] ;  /* 0x001ae00001127983 */ /* 0x000f280000300a00 */
[----:B0-----:R-:W4:Y:S01]  /*f760*/  LDL.LU.64 R16, [R1+0x1ad8] ;  /* 0x001ad80001107983 */ /* 0x001f220000300a00 */
[----:B------:R-:W-:-:S03]  /*f770*/  IMAD.MOV.U32 R24, RZ, RZ, R26 ;  /* 0x000000ffff187224 */ /* 0x000fc600078e001a */
[----:B------:R-:W-:Y:S04]  /*f780*/  STL [R1+0x197c], R6 ;  /* 0x00197c0601007387 */ /* 0x000fe80000100800 */
[----:B------:R-:W-:Y:S01]  /*f790*/  STL [R1+0x1978], R7 ;  /* 0x0019780701007387 */ /* 0x000fe20000100800 */
[----:B---3--:R-:W-:Y:S01]  /*f7a0*/  IMAD.MOV.U32 R25, RZ, RZ, R23 ;  /* 0x000000ffff197224 */ /* 0x008fe200078e0017 */
[----:B----4-:R-:W-:-:S15]  /*f7b0*/  HMMA.16816.F32 R16, R12, R20, R16 ;  /* 0x000000140c10723c */ /* 0x010fde0000001810 */
[----:B------:R-:W-:-:S04]  /*f7c0*/  NOP ;  /* 0x0000000000007918 */ /* 0x000fc80000000000 */
[----:B------:R-:W-:Y:S01]  /*f7d0*/  IMAD.MOV.U32 R3, RZ, RZ, R18 ;  /* 0x000000ffff037224 */ /* 0x000fe200078e0012 */
[----:B------:R0:W-:Y:S01]  /*f7e0*/  STL [R1+0x1f0], R16 ;  /* 0x0001f01001007387 */ /* 0x0001e20000100800 */
[----:B------:R-:W-:Y:S02]  /*f7f0*/  IMAD.MOV.U32 R2, RZ, RZ, R19 ;  /* 0x000000ffff027224 */ /* 0x000fe400078e0013 */
[----:B------:R-:W-:Y:S01]  /*f800*/  IMAD.MOV.U32 R28, RZ, RZ, R17 ;  /* 0x000000ffff1c7224 */ /* 0x000fe200078e0011 */
[----:B------:R-:W3:Y:S04]  /*f810*/  LDL.LU.64 R18, [R1+0x1ad0] ;  /* 0x001ad00001127983 */ /* 0x000ee80000300a00 */
[----:B0-----:R-:W3:Y:S04]  /*f820*/  LDL.LU.64 R16, [R1+0x1ac8] ;  /* 0x001ac80001107983 */ /* 0x001ee80000300a00 */
[----:B------:R0:W-:Y:S04]  /*f830*/  STL.64 [R1+0x1ab8], R24 ;  /* 0x001ab81801007387 */ /* 0x0001e80000100a00 */
[----:B0-----:R-:W4:Y:S04]  /*f840*/  LDL.LU.64 R24, [R1+0x50] ;  /* 0x0000500001187983 */ /* 0x001f280000300a00 */
[----:B----4-:R0:W-:Y:S04]  /*f850*/  STL.64 [R1+0x1ac0], R24 ;  /* 0x001ac01801007387 */ /* 0x0101e80000100a00 */
[----:B0-----:R-:W5:Y:S04]  /*f860*/  LDL.LU.64 R24, [R1+0x320] ;  /* 0x0003200001187983 */ /* 0x001f680000300a00 */
[----:B------:R-:W5:Y:S04]  /*f870*/  LDL.LU.64 R26, [R1+0x328] ;  /* 0x00032800011a7983 */ /* 0x000f680000300a00 */
[----:B------:R0:W-:Y:S02]  /*f880*/  STL.64 [R1+0x1a68], R20 ;  /* 0x001a681401007387 */ /* 0x0001e40000100a00 */
[----:B0-----:R-:W-:-:S02]  /*f890*/  IMAD.MOV.U32 R20, RZ, RZ, R22 ;  /* 0x000000ffff147224 */ /* 0x001fc400078e0016 */
[----:B------:R-:W-:-:S05]  /*f8a0*/  IMAD.MOV.U32 R21, RZ, RZ, R11 ;  /* 0x000000ffff157224 */ /* 0x000fca00078e000b */
[----:B------:R0:W-:Y:S02]  /*f8b0*/  STL.64 [R1+0x1a80], R20 ;  /* 0x001a801401007387 */ /* 0x0001e40000100a00 */
[----:B0-----:R-:W-:Y:S02]  /*f8c0*/  IMAD.MOV.U32 R20, RZ, RZ, R10 ;  /* 0x000000ffff147224 */ /* 0x001fe400078e000a */
[----:B------:R-:W-:-:S05]  /*f8d0*/  IMAD.MOV.U32 R21, RZ, RZ, R9 ;  /* 0x000000ffff157224 */ /* 0x000fca00078e0009 */
[----:B------:R0:W-:Y:S01]  /*f8e0*/  STL.64 [R1+0x1a98], R20 ;  /* 0x001a981401007387 */ /* 0x0001e20000100a00 */
[----:B-----5:R-:W-:-:S15]  /*f8f0*/  HMMA.16816.F32 R12, R12, R4, R24 ;  /* 0x000000040c0c723c */ /* 0x020fde0000001818 */
[----:B------:R-:W-:-:S04]  /*f900*/  NOP ;  /* 0x0000000000007918 */ /* 0x000fc80000000000 */
[----:B------:R-:W-:Y:S01]  /*f910*/  STL.64 [R1+0x1e0], R12 ;  /* 0x0001e00c01007387 */ /* 0x000fe20000100a00 */
[----:B------:R-:W-:Y:S02]  /*f920*/  IMAD.MOV.U32 R7, RZ, RZ, R15 ;  /* 0x000000ffff077224 */ /* 0x000fe400078e000f */
[----:B--2---:R-:W-:Y:S01]  /*f930*/  IMAD.MOV.U32 R15, RZ, RZ, R8 ;  /* 0x000000ffff0f7224 */ /* 0x004fe200078e0008 */
[----:B------:R-:W3:Y:S04]  /*f940*/  LDL.LU.64 R24, [R1+0x480] ;  /* 0x0004800001187983 */ /* 0x000ee80000300a00 */
[----:B------:R-:W3:Y:S04]  /*f950*/  LDL.LU.64 R26, [R1+0x488] ;  /* 0x00048800011a7983 */ /* 0x000ee80000300a00 */
[----:B------:R-:W2:Y:S04]  /*f960*/  LDL.LU.64 R8, [R1+0x470] ;  /* 0x0004700001087983 */ /* 0x000ea80000300a00 */
[----:B------:R-:W2:Y:S04]  /*f970*/  LDL.LU.64 R10, [R1+0x478] ;  /* 0x00047800010a7983 */ /* 0x000ea80000300a00 */
[----:B0-----:R-:W4:Y:S04]  /*f980*/  LDL.LU.64 R20, [R1+0x410] ;  /* 0x0004100001147983 */ /* 0x001f280000300a00 */
[----:B------:R-:W5:Y:S01]  /*f990*/  LDL.LU.64 R22, [R1+0x418] ;  /* 0x0004180001167983 */ /* 0x000f620000300a00 */
[----:B------:R-:W-:-:S03]  /*f9a0*/  IMAD.MOV.U32 R6, RZ, RZ, R14 ;  /* 0x000000ffff067224 */ /* 0x000fc600078e000e */
[----:B-----5:R-:W-:Y:S04]  /*f9b0*/  STL.64 [R1+0x1ab0], R22 ;  /* 0x001ab01601007387 */ /* 0x020fe80000100a00 */
[----:B----4-:R0:W-:Y:S04]  /*f9c0*/  STL.64 [R1+0x1aa8], R20 ;  /* 0x001aa81401007387 */ /* 0x0101e80000100a00 */
[----:B0-----:R-:W4:Y:S04]  /*f9d0*/  LDL.LU.64 R20, [R1+0x420] ;  /* 0x0004200001147983 */ /* 0x001f280000300a00 */
[----:B------:R-:W4:Y:S04]  /*f9e0*/  LDL.LU.64 R22, [R1+0x428] ;  /* 0x0004280001167983 */ /* 0x000f280000300a00 */
[----:B------:R-:W-:Y:S04]  /*f9f0*/  STL.64 [R1+0x1a60], R6 ;  /* 0x001a600601007387 */ /* 0x000fe80000100a00 */
[----:B------:R0:W-:Y:S04]  /*fa00*/  STL.64 [R1+0x1a58], R4 ;  /* 0x001a580401007387 */ /* 0x0001e80000100a00 */
[----:B0-----:R-:W5:Y:S04]  /*fa10*/  LDL.LU.64 R4, [R1+0x310] ;  /* 0x0003100001047983 */ /* 0x001f680000300a00 */
[----:B------:R-:W2:Y:S01]  /*fa20*/  LDL.LU.64 R6, [R1+0x318] ;  /* 0x0003180001067983 */ /* 0x000ea20000300a00 */
[----:B------:R-:W-:-:S02]  /*fa30*/  IMAD.MOV.U32 R12, RZ, RZ, R15 ;  /* 0x000000ffff0c7224 */ /* 0x000fc400078e000f */
[----:B------:R-:W-:-:S07]  /*fa40*/  IMAD.MOV.U32 R13, RZ, RZ, R0 ;  /* 0x000000ffff0d7224 */ /* 0x000fce00078e0000 */
[C---:B---3--:R-:W-:Y:S01]  /*fa50*/  HMMA.16816.F32 R24, R16.reuse, R12, R24 ;  /* 0x0000000c1018723c */ /* 0x048fe20000001818 */
[----:B--2---:R-:W-:Y:S04]  /*fa60*/  STL.64 [R1+0x1a78], R6 ;  /* 0x001a780601007387 */ /* 0x004fe80000100a00 */
[----:B-----5:R0:W-:Y:S04]  /*fa70*/  STL.64 [R1+0x1a70], R4 ;  /* 0x001a700401007387 */ /* 0x0201e80000100a00 */
[----:B0-----:R-:W2:Y:S04]  /*fa80*/  LDL.LU.64 R4, [R1+0x380] ;  /* 0x0003800001047983 */ /* 0x001ea80000300a00 */
[----:B------:R-:W3:Y:S04]  /*fa90*/  LDL.LU.64 R6, [R1+0x388] ;  /* 0x0003880001067983 */ /* 0x000ee80000300a00 */
[----:B---3--:R-:W-:Y:S04]  /*faa0*/  STL.64 [R1+0x1a90], R6 ;  /* 0x001a900601007387 */ /* 0x008fe80000100a00 */
[----:B--2---:R0:W-:Y:S04]  /*fab0*/  STL.64 [R1+0x1a88], R4 ;  /* 0x001a880401007387 */ /* 0x0041e80000100a00 */
[----:B0-----:R-:W2:Y:S04]  /*fac0*/  LDL.LU.64 R4, [R1+0x390] ;  /* 0x0003900001047983 */ /* 0x001ea80000300a00 */
[----:B------:R-:W2:Y:S04]  /*fad0*/  LDL.LU.64 R6, [R1+0x398] ;  /* 0x0003980001067983 */ /* 0x000ea80000300a00 */
[----:B------:R0:W-:Y:S04]  /*fae0*/  STL.64 [R1+0x1d0], R24 ;  /* 0x0001d01801007387 */ /* 0x0001e80000100a00 */
[----:B------:R-:W-:Y:S04]  /*faf0*/  STL.64 [R1+0x1d8], R26 ;  /* 0x0001d81a01007387 */ /* 0x000fe80000100a00 */
[----:B0-----:R-:W3:Y:S02]  /*fb00*/  LDL.LU.64 R24, [R1+0x1ac0] ;  /* 0x001ac00001187983 */ /* 0x001ee40000300a00 */
[----:B---3--:R-:W-:Y:S01]  /*fb10*/  HMMA.16816.F32 R8, R16, R24, R8 ;  /* 0x000000181008723c */ /* 0x008fe20000001808 */
[----:B------:R-:W-:-:S15]  /*fb20*/  IMAD.MOV.U32 R0, RZ, RZ, R25 ;  /* 0x000000ffff007224 */ /* 0x000fde00078e0019 */
[----:B------:R-:W-:-:S03]  /*fb30*/  NOP ;  /* 0x0000000000007918 */ /* 0x000fc60000000000 */
[----:B------:R0:W-:Y:S04]  /*fb40*/  STL.64 [R1+0x1c0], R8 ;  /* 0x0001c00801007387 */ /* 0x0001e80000100a00 */
[----:B------:R-:W-:Y:S01]  /*fb50*/  STL.64 [R1+0x1c8], R10 ;  /* 0x0001c80a01007387 */ /* 0x000fe20000100a00 */
[----:B0-----:R-:W-:-:S03]  /*fb60*/  IMAD.MOV.U32 R8, RZ, RZ, R24 ;  /* 0x000000ffff087224 */ /* 0x001fc600078e0018 */
[----:B------:R-:W4:Y:S02]  /*fb70*/  LDL.LU.64 R24, [R1+0x1ab8] ;  /* 0x001ab80001187983 */ /* 0x000f240000300a00 */
[----:B----4-:R-:W-:Y:S02]  /*fb80*/  HMMA.16816.F32 R24, R16, R24, R20 ;  /* 0x000000181018723c */ /* 0x010fe40000001814 */
[----:B------:R-:W3:Y:S04]  /*fb90*/  LDL.LU.64 R22, [R1+0x1ab0] ;  /* 0x001ab00001167983 */ /* 0x000ee80000300a00 */
[----:B------:R-:W3:-:S13]  /*fba0*/  LDL.LU.64 R20, [R1+0x1aa8] ;  /* 0x001aa80001147983 */ /* 0x000eda0000300a00 */
[----:B------:R0:W-:Y:S04]  /*fbb0*/  STL.64 [R1+0x1b0], R24 ;  /* 0x0001b01801007387 */ /* 0x0001e80000100a00 */
[----:B------:R-:W-:Y:S04]  /*fbc0*/  STL.64 [R1+0x1b8], R26 ;  /* 0x0001b81a01007387 */ /* 0x000fe80000100a00 */
[----:B0-----:R-:W3:Y:S02]  /*fbd0*/  LDL.LU.64 R24, [R1+0x1aa0] ;  /* 0x001aa00001187983 */ /* 0x001ee40000300a00 */
[----:B---3--:R-:W-:-:S15]  /*fbe0*/  HMMA.16816.F32 R20, R16, R24, R20 ;  /* 0x000000181014723c */ /* 0x008fde0000001814 */
[----:B------:R-:W-:-:S04]  /*fbf0*/  NOP ;  /* 0x0000000000007918 */ /* 0x000fc80000000000 */
[----:B------:R0:W-:Y:S04]  /*fc00*/  STL.64 [R1+0x1a0], R20 ;  /* 0x0001a01401007387 */ /* 0x0001e80000100a00 */
[----:B------:R-:W-:Y:S04]  /*fc10*/  STL.64 [R1+0x1a8], R22 ;  /* 0x0001a81601007387 */ /* 0x000fe80000100a00 */
[----:B0-----:R-:W2:Y:S04]  /*fc20*/  LDL.LU.64 R20, [R1+0x1a98] ;  /* 0x001a980001147983 */ /* 0x001ea80000300a00 */
[----:B------:R0:W-:Y:S04]  /*fc30*/  STL.64 [R1+0x1a28], R24 ;  /* 0x001a281801007387 */ /* 0x0001e80000100a00 */
[----:B0-----:R-:W3:Y:S04]  /*fc40*/  LDL.LU.64 R24, [R1+0x300] ;  /* 0x0003000001187983 */ /* 0x001ee80000300a00 */
[----:B------:R-:W3:Y:S01]  /*fc50*/  LDL.LU.64 R26, [R1+0x308] ;  /* 0x00030800011a7983 */ /* 0x000ee20000300a00 */
[----:B--2---:R-:W-:Y:S03]  /*fc60*/  HMMA.16816.F32 R20, R16, R20, R4 ;  /* 0x000000141014723c */ /* 0x004fe60000001804 */
[----:B------:R-:W2:Y:S04]  /*fc70*/  LDL.LU.64 R6, [R1+0x1a90] ;  /* 0x001a900001067983 */ /* 0x000ea80000300a00 */
[----:B------:R-:W2:-:S12]  /*fc80*/  LDL.LU.64 R4, [R1+0x1a88] ;  /* 0x001a880001047983 */ /* 0x000e980000300a00 */
[----:B------:R0:W-:Y:S04]  /*fc90*/  STL.64 [R1+0x190], R20 ;  /* 0x0001901401007387 */ /* 0x0001e80000100a00 */
[----:B------:R2:W-:Y:S04]  /*fca0*/  STL.64 [R1+0x198], R22 ;  /* 0x0001981601007387 */ /* 0x0005e80000100a00 */
[----:B0-----:R-:W2:Y:S02]  /*fcb0*/  LDL.LU.64 R20, [R1+0x1a80] ;  /* 0x001a800001147983 */ /* 0x001ea40000300a00 */
[----:B--2---:R-:W-:Y:S02]  /*fcc0*/  HMMA.16816.F32 R20, R16, R20, R4 ;  /* 0x000000141014723c */ /* 0x004fe40000001804 */
[----:B------:R-:W2:Y:S04]  /*fcd0*/  LDL.LU.64 R6, [R1+0x1a78] ;  /* 0x001a780001067983 */ /* 0x000ea80000300a00 */
[----:B------:R-:W2:-:S13]  /*fce0*/  LDL.LU.64 R4, [R1+0x1a70] ;  /* 0x001a700001047983 */ /* 0x000e9a0000300a00 */
[----:B------:R0:W-:Y:S04]  /*fcf0*/  STL.64 [R1+0x180], R20 ;  /* 0x0001801401007387 */ /* 0x0001e80000100a00 */
[----:B------:R2:W-:Y:S04]  /*fd00*/  STL.64 [R1+0x188], R22 ;  /* 0x0001881601007387 */ /* 0x0005e80000100a00 */
[----:B0-----:R-:W2:Y:S02]  /*fd10*/  LDL.LU.64 R20, [R1+0x1a68] ;  /* 0x001a680001147983 */ /* 0x001ea40000300a00 */
[----:B--2---:R-:W-:Y:S02]  /*fd20*/  HMMA.16816.F32 R20, R16, R20, R4 ;  /* 0x000000141014723c */ /* 0x004fe40000001804 */
[----:B------:R-:W2:Y:S04]  /*fd30*/  LDL.LU.64 R6, [R1+0x1a60] ;  /* 0x001a600001067983 */ /* 0x000ea80000300a00 */
[----:B------:R-:W3:-:S13]  /*fd40*/  LDL.LU.64 R4, [R1+0x1a58] ;  /* 0x001a580001047983 */ /* 0x000eda0000300a00 */
[----:B------:R-:W-:Y:S04]  /*fd50*/  STL.64 [R1+0x170], R20 ;  /* 0x0001701401007387 */ /* 0x000fe80000100a00 */
[----:B------:R0:W-:Y:S04]  /*fd60*/  STL.64 [R1+0x178], R22 ;  /* 0x0001781601007387 */ /* 0x0001e80000100a00 */
[----:B0-----:R-:W4:Y:S04]  /*fd70*/  LDL.LU.64 R22, [R1+0x1a50] ;  /* 0x001a500001167983 */ /* 0x001f280000300a00 */
[----:B------:R-:W4:Y:S01]  /*fd80*/  LDL.LU.64 R20, [R1+0x1a48] ;  /* 0x001a480001147983 */ /* 0x000f220000300a00 */
[----:B---3--:R-:W-:Y:S03]  /*fd90*/  HMMA.16816.F32 R16, R16, R4, R24 ;  /* 0x000000041010723c */ /* 0x008fe60000001818 */
[----:B--2---:R-:W-:Y:S04]  /*fda0*/  STL.64 [R1+0x19c8], R6 ;  /* 0x0019c80601007387 */ /* 0x004fe80000100a00 */
[----:B------:R0:W-:-:S12]  /*fdb0*/  STL.64 [R1+0x19c0], R4 ;  /* 0x0019c00401007387 */ /* 0x0001d80000100a00 */
[----:B------:R-:W-:Y:S04]  /*fdc0*/  STL.64 [R1+0x160], R16 ;  /* 0x0001601001007387 */ /* 0x000fe80000100a00 */
[----:B------:R-:W-:Y:S04]  /*fdd0*/  STL.64 [R1+0x168], R18 ;  /* 0x0001681201007387 */ /* 0x000fe80000100a00 */
[----:B0-----:R-:W2:Y:S04]  /*fde0*/  LDL.LU.64 R4, [R1] ;  /* 0x0000000001047983 */ /* 0x001ea80000300a00 */
[----:B--2---:R0:W-:Y:S04]  /*fdf0*/  STL.64 [R1+0x19e0], R4 ;  /* 0x0019e00401007387 */ /* 0x0041e80000100a00 */
[----:B0-----:R-:W2:Y:S01]  /*fe00*/  LDL.LU.64 R4, [R1+0x10] ;  /* 0x0000100001047983 */ /* 0x001ea20000300a00 */
[----:B------:R-:W-:-:S02]  /*fe10*/  IMAD.MOV.U32 R16, RZ, RZ, R8 ;  /* 0x000000ffff107224 */ /* 0x000fc400078e0008 */
[----:B------:R-:W-:Y:S01]  /*fe20*/  IMAD.MOV.U32 R17, RZ, RZ, R0 ;  /* 0x000000ffff117224 */ /* 0x000fe200078e0000 */
[----:B--2---:R0:W-:Y:S04]  /*fe30*/  STL.64 [R1+0x19f8], R4 ;  /* 0x0019f80401007387 */ /* 0x0041e80000100a00 */
[----:B0-----:R-:W2:Y:S04]  /*fe40*/  LDL.LU.64 R4, [R1+0x20] ;  /* 0x0000200001047983 */ /* 0x001ea80000300a00 */
[----:B--2---:R-:W-:Y:S04]  /*fe50*/  STL.64 [R1+0x1a10], R4 ;  /* 0x001a100401007387 */ /* 0x004fe80000100a00 */
[----:B------:R0:W-:Y:S04]  /*fe60*/  STL.64 [R1+0x1a40], R16 ;  /* 0x001a401001007387 */ /* 0x0001e80000100a00 */
[----:B0-----:R-:W4:Y:S04]  /*fe70*/  LDL.LU.64 R16, [R1+0x440] ;  /* 0x0004400001107983 */ /* 0x001f280000300a00 */
[----:B------:R-:W4:Y:S04]  /*fe80*/  LDL.LU.64 R18, [R1+0x448] ;  /* 0x0004480001127983 */ /* 0x000f280000300a00 */
[----:B------:R-:W2:Y:S04]  /*fe90*/  LDL.LU.64 R24, [R1+0x3b0] ;  /* 0x0003b00001187983 */ /* 0x000ea80000300a00 */
[----:B------:R-:W3:Y:S04]  /*fea0*/  LDL.LU.64 R26, [R1+0x3b8] ;  /* 0x0003b800011a7983 */ /* 0x000ee80000300a00 */
[----:B---3--:R-:W-:Y:S04]  /*feb0*/  STL.64 [R1+0x1a38], R26 ;  /* 0x001a381a01007387 */ /* 0x008fe80000100a00 */
[----:B--2---:R0:W-:Y:S04]  /*fec0*/  STL.64 [R1+0x1a30], R24 ;  /* 0x001a301801007387 */ /* 0x0041e80000100a00 */
[----:B0-----:R-:W2:Y:S04]  /*fed0*/  LDL.LU.64 R24, [R1+0x430] ;  /* 0x0004300001187983 */ /* 0x001ea80000300a00 */
[----:B------:R-:W2:Y:S04]  /*fee0*/  LDL.LU.64 R26, [R1+0x438] ;  /* 0x00043800011a7983 */ /* 0x000ea80000300a00 */
[----:B------:R-:W3:Y:S04]  /*fef0*/  LDL.LU.64 R4, [R1+0x3a0] ;  /* 0x0003a00001047983 */ /* 0x000ee80000300a00 */
[----:B------:R-:W5:Y:S04]  /*ff00*/  LDL.LU.64 R6, [R1+0x3a8] ;  /* 0x0003a80001067983 */ /* 0x000f680000300a00 */
[----:B-----5:R-:W-:Y:S04]  /*ff10*/  STL.64 [R1+0x1a20], R6 ;  /* 0x001a200601007387 */ /* 0x020fe80000100a00 */
[----:B---3--:R0:W-:Y:S04]  /*ff20*/  STL.64 [R1+0x1a18], R4 ;  /* 0x001a180401007387 */ /* 0x0081e80000100a00 */
[----:B0-----:R-:W3:Y:S04]  /*ff30*/  LDL.LU.64 R4, [R1+0x40] ;  /* 0x0000400001047983 */ /* 0x001ee80000300a00 */
[----:B------:R-:W5:Y:S04]  /*ff40*/  LDL.LU.64 R8, [R1+0x2c0] ;  /* 0x0002c00001087983 */ /* 0x000f680000300a00 */
[----:B------:R-:W2:Y:S04]  /*ff50*/  LDL.LU.64 R10, [R1+0x2c8] ;  /* 0x0002c800010a7983 */ /* 0x000ea80000300a00 */
[----:B--2---:R-:W-:Y:S04]  /*ff60*/  STL.64 [R1+0x19d8], R10 ;  /* 0x0019d80a01007387 */ /* 0x004fe80000100a00 */
[----:B-----5:R0:W-:Y:S04]  /*ff70*/  STL.64 [R1+0x19d0], R8 ;  /* 0x0019d00801007387 */ /* 0x0201e80000100a00 */
[----:B0-----:R-:W2:Y:S04]  /*ff80*/  LDL.LU.64 R8, [R1+0x2e0] ;  /* 0x0002e00001087983 */ /* 0x001ea80000300a00 */
[----:B------:R-:W5:Y:S01]  /*ff90*/  LDL.LU.64 R10, [R1+0x2e8] ;  /* 0x0002e800010a7983 */ /* 0x000f620000300a00 */
[C---:B----4-:R-:W-:Y:S03]  /*ffa0*/  HMMA.16816.F32 R16, R20.reuse, R12, R16 ;  /* 0x0000000c1410723c */ /* 0x050fe60000001810 */
[----:B-----5:R-:W-:Y:S04]  /*ffb0*/  STL.64 [R1+0x19f0], R10 ;  /* 0x0019f00a01007387 */ /* 0x020fe80000100a00 */
[----:B--2---:R0:W-:Y:S04]  /*ffc0*/  STL.64 [R1+0x19e8], R8 ;  /* 0x0019e80801007387 */ /* 0x0041e80000100a00 */
[----:B0-----:R-:W2:Y:S04]  /*ffd0*/  LDL.LU.64 R8, [R1+0x330] ;  /* 0x0003300001087983 */ /* 0x001ea80000300a00 */
[----:B------:R-:W4:Y:S04]  /*ffe0*/  LDL.LU.64 R10, [R1+0x338] ;  /* 0x00033800010a7983 */ /* 0x000f280000300a00 */
[----:B----4-:R-:W-:Y:S04]  /*fff0*/  STL.64 [R1+0x1a08], R10 ;  /* 0x001a080a01007387 */ /* 0x010fe80000100a00 */
[----:B--2---:R0:W-:Y:S04]  /*10000*/  STL.64 [R1+0x1a00], R8 ;  /* 0x001a000801007387 */ /* 0x0041e80000100a00 */
[----:B0-----:R-:W2:Y:S04]  /*10010*/  LDL.LU.64 R8, [R1+0x340] ;  /* 0x0003400001087983 */ /* 0x001ea80000300a00 */
[----:B------:R-:W2:Y:S04]  /*10020*/  LDL.LU.64 R10, [R1+0x348] ;  /* 0x00034800010a7983 */ /* 0x000ea80000300a00 */
[----:B------:R0:W-:Y:S04]  /*10030*/  STL.64 [R1+0x150], R16 ;  /* 0x0001501001007387 */ /* 0x0001e80000100a00 */
[----:B------:R-:W-:Y:S04]  /*10040*/  STL.64 [R1+0x158], R18 ;  /* 0x0001581201007387 */ /* 0x000fe80000100a00 */
[----:B0-----:R-:W4:Y:S02]  /*10050*/  LDL.LU.64 R16, [R1+0x1a40] ;  /* 0x001a400001107983 */ /* 0x001f240000300a00 */
[----:B----4-:R-:W-:-:S15]  /*10060*/  HMMA.16816.F32 R24, R20, R16, R24 ;  /* 0x000000101418723c */ /* 0x010fde0000001818 */
[----:B------:R-:W-:-:S04]  /*10070*/  NOP ;  /* 0x0000000000007918 */ /* 0x000fc80000000000 */
[----:B------:R-:W-:Y:S04]  /*10080*/  STL.64 [R1+0x140], R24 ;  /* 0x0001401801007387 */ /* 0x000fe80000100a00 */
[----:B------:R0:W-:Y:S04]  /*10090*/  STL.64 [R1+0x148], R26 ;  /* 0x0001481a01007387 */ /* 0x0001e80000100a00 */
[----:B0-----:R-:W3:Y:S04]  /*100a0*/  LDL.LU.64 R26, [R1+0x1a38] ;  /* 0x001a3800011a7983 */ /* 0x001ee80000300a00 */
[----:B------:R-:W3:Y:S02]  /*100b0*/  LDL.LU.64 R24, [R1+0x1a30] ;  /* 0x001a300001187983 */ /* 0x000ee40000300a00 */
[----:B---3--:R-:W-:-:S15]  /*100c0*/  HMMA.16816.F32 R24, R20, R4, R24 ;  /* 0x000000041418723c */ /* 0x008fde0000001818 */
[----:B------:R-:W-:-:S04]  /*100d0*/  NOP ;  /* 0x0000000000007918 */ /* 0x000fc80000000000 */
[----:B------:R0:W-:Y:S04]  /*100e0*/  STL.64 [R1+0x130], R24 ;  /* 0x0001301801007387 */ /* 0x0001e80000100a00 */
[----:B------:R1:W-:Y:S04]  /*100f0*/  STL.64 [R1+0x138], R26 ;  /* 0x0001381a01007387 */ /* 0x0003e80000100a00 */
[----:B0-----:R-:W3:Y:S01]  /*10100*/  LDL.LU.64 R24, [R1+0x1a28] ;  /* 0x001a280001187983 */ /* 0x001ee20000300a00 */
[----:B-1----:R-:W-:-:S03]  /*10110*/  IMAD.MOV.U32 R27, RZ, RZ, R4 ;  /* 0x000000ffff1b7224 */ /* 0x002fc600078e0004 */
[----:B------:R-:W3:Y:S01]  /*10120*/  LDL.LU.64 R6, [R1+0x1a20] ;  /* 0x001a200001067983 */ /* 0x000ee20000300a00 */
[----:B------:R-:W-:-:S03]  /*10130*/  IMAD.MOV.U32 R26, RZ, RZ, R5 ;  /* 0x000000ffff1a7224 */ /* 0x000fc600078e0005 */
[----:B------:R-:W3:Y:S02]  /*10140*/  LDL.LU.64 R4, [R1+0x1a18] ;  /* 0x001a180001047983 */ /* 0x000ee40000300a00 */
[----:B---3--:R-:W-:-:S15]  /*10150*/  HMMA.16816.F32 R4, R20, R24, R4 ;  /* 0x000000181404723c */ /* 0x008fde0000001804 */
[----:B------:R-:W-:-:S04]  /*10160*/  NOP ;  /* 0x0000000000007918 */ /* 0x000fc80000000000 */
[----:B------:R0:W-:Y:S04]  /*10170*/  STL.64 [R1+0x120], R4 ;  /* 0x0001200401007387 */ /* 0x0001e80000100a00 */
[----:B------:R-:W-:Y:S04]  /*10180*/  STL.64 [R1+0x128], R6 ;  /* 0x0001280601007387 */ /* 0x000fe80000100a00 */
[----:B0-----:R-:W2:Y:S04]  /*10190*/  LDL.LU.64 R4, [R1+0x1a10] ;  /* 0x001a100001047983 */ /* 0x001ea80000300a00 */
[----:B------:R-:W-:Y:S01]  /*101a0*/  STL.64 [R1+0x19a8], R24 ;  /* 0x0019a81801007387 */ /* 0x000fe20000100a00 */
[----:B--2---:R-:W-:Y:S01]  /*101b0*/  HMMA.16816.F32 R8, R20, R4, R8 ;  /* 0x000000041408723c */ /* 0x004fe20000001808 */
[----:B------:R-:W-:-:S02]  /*101c0*/  IMAD.MOV.U32 R14, RZ, RZ, R4 ;  /* 0x000000ffff0e7224 */ /* 0x000fc400078e0004 */
[----:B------:R-:W-:-:S15]  /*101d0*/  IMAD.MOV.U32 R0, RZ, RZ, R5 ;  /* 0x000000ffff007224 */ /* 0x000fde00078e0005 */
[----:B------:R-:W-:Y:S01]  /*101e0*/  NOP ;  /* 0x0000000000007918 */ /* 0x000fe20000000000 */
[----:B------:R-:W-:Y:S04]  /*101f0*/  STL.64 [R1+0x110], R8 ;  /* 0x0001100801007387 */ /* 0x000fe80000100a00 */
[----:B------:R0:W-:Y:S04]  /*10200*/  STL.64 [R1+0x118], R10 ;  /* 0x0001180a01007387 */ /* 0x0001e80000100a00 */
[----:B0-----:R-:W2:Y:S04]  /*10210*/  LDL.LU.64 R10, [R1+0x1a08] ;  /* 0x001a0800010a7983 */ /* 0x001ea80000300a00 */
[----:B------:R-:W2:Y:S04]  /*10220*/  LDL.LU.64 R8, [R1+0x1a00] ;  /* 0x001a000001087983 */ /* 0x000ea80000300a00 */
[----:B------:R-:W2:Y:S02]  /*10230*/  LDL.LU.64 R4, [R1+0x19f8] ;  /* 0x0019f80001047983 */ /* 0x000ea40000300a00 */
        /* <DEDUP_REMOVED lines=17> */
[----:B------:R-:W3:Y:S04]  /*10350*/  LDL.LU.64 R6, [R1+0x19c8] ;  /* 0x0019c80001067983 */ /* 0x000ee80000300a00 */
[----:B------:R-:W2:Y:S02]  /*10360*/  LDL.LU.64 R4, [R1+0x19c0] ;  /* 0x0019c00001047983 */ /* 0x000ea40000300a00 */
[----:B--2---:R-:W-:Y:S02]  /*10370*/  HMMA.16816.F32 R20, R20, R4, R8 ;  /* 0x000000041414723c */ /* 0x004fe40000001808 */
[----:B------:R-:W2:Y:S04]  /*10380*/  LDL.LU.64 R10, [R1+0x19b8] ;  /* 0x0019b800010a7983 */ /* 0x000ea80000300a00 */
[----:B------:R-:W2:-:S13]  /*10390*/  LDL.LU.64 R8, [R1+0x19b0] ;  /* 0x0019b00001087983 */ /* 0x000e9a0000300a00 */
[----:B------:R0:W-:Y:S04]  /*103a0*/  STL.64 [R1+0xe0], R20 ;  /* 0x0000e01401007387 */ /* 0x0001e80000100a00 */
[----:B------:R-:W-:Y:S04]  /*103b0*/  STL.64 [R1+0xe8], R22 ;  /* 0x0000e81601007387 */ /* 0x000fe80000100a00 */
[----:B---3--:R-:W-:Y:S04]  /*103c0*/  STL.64 [R1+0x1988], R6 ;  /* 0x0019880601007387 */ /* 0x008fe80000100a00 */
[----:B------:R1:W-:Y:S01]  /*103d0*/  STL.64 [R1+0x1980], R4 ;  /* 0x0019800401007387 */ /* 0x0003e20000100a00 */
[----:B0-----:R-:W-:-:S02]  /*103e0*/  IMAD.MOV.U32 R20, RZ, RZ, R27 ;  /* 0x000000ffff147224 */ /* 0x001fc400078e001b */
[----:B------:R-:W-:Y:S02]  /*103f0*/  IMAD.MOV.U32 R21, RZ, RZ, R26 ;  /* 0x000000ffff157224 */ /* 0x000fe400078e001a */
[----:B-1----:R-:W-:Y:S02]  /*10400*/  IMAD.MOV.U32 R4, RZ, RZ, R24 ;  /* 0x000000ffff047224 */ /* 0x002fe400078e0018 */
[----:B------:R-:W-:Y:S01]  /*10410*/  IMAD.MOV.U32 R5, RZ, RZ, R15 ;  /* 0x000000ffff057224 */ /* 0x000fe200078e000f */
[----:B------:R-:W3:Y:S04]  /*10420*/  LDL.LU.64 R24, [R1+0x3f0] ;  /* 0x0003f00001187983 */ /* 0x000ee80000300a00 */
[----:B------:R-:W3:Y:S04]  /*10430*/  LDL.LU.64 R26, [R1+0x3f8] ;  /* 0x0003f800011a7983 */ /* 0x000ee80000300a00 */
[----:B------:R0:W-:Y:S02]  /*10440*/  STL.64 [R1+0x1998], R4 ;  /* 0x0019980401007387 */ /* 0x0001e40000100a00 */
[----:B0-----:R-:W-:-:S02]  /*10450*/  IMAD.MOV.U32 R4, RZ, RZ, R14 ;  /* 0x000000ffff047224 */ /* 0x001fc400078e000e */
[----:B------:R-:W-:-:S05]  /*10460*/  IMAD.MOV.U32 R5, RZ, RZ, R0 ;  /* 0x000000ffff057224 */ /* 0x000fca00078e0000 */
[----:B------:R0:W-:Y:S04]  /*10470*/  STL.64 [R1+0x19a0], R4 ;  /* 0x0019a00401007387 */ /* 0x0001e80000100a00 */
[----:B0-----:R-:W2:Y:S04]  /*10480*/  LDL.LU.64 R4, [R1+0x400] ;  /* 0x0004000001047983 */ /* 0x001ea80000300a00 */
[----:B------:R-:W2:Y:S02]  /*10490*/  LDL.LU.64 R6, [R1+0x408] ;  /* 0x0004080001067983 */ /* 0x000ea40000300a00 */
[----:B--2---:R-:W-:-:S15]  /*104a0*/  HMMA.16816.F32 R12, R8, R12, R4 ;  /* 0x0000000c080c723c */ /* 0x004fde0000001804 */
[----:B------:R-:W-:-:S04]  /*104b0*/  NOP ;  /* 0x0000000000007918 */ /* 0x000fc80000000000 */
[----:B------:R-:W-:Y:S01]  /*104c0*/  STL.64 [R1+0xd0], R12 ;  /* 0x0000d00c01007387 */ /* 0x000fe20000100a00 */
[----:B------:R-:W-:-:S03]  /*104d0*/  IMAD.MOV.U32 R0, RZ, RZ, R15 ;  /* 0x000000ffff007224 */ /* 0x000fc600078e000f */
[----:B------:R-:W-:Y:S04]  /*104e0*/  STL [R1+0xd8], R14 ;  /* 0x0000d80e01007387 */ /* 0x000fe80000100800 */
[----:B------:R-:W0:Y:S04]  /*104f0*/  LDSM.16.MT88.4 R12, [R29+0x2000] ;  /* 0x002000001d0c783b */ /* 0x000e280000004200 */
[----:B------:R-:W-:Y:S04]  /*10500*/  STL [R1+0x17ec], R0 ;  /* 0x0017ec0001007387 */ /* 0x000fe80000100800 */
[----:B0-----:R-:W-:Y:S04]  /*10510*/  STL.64 [R1+0x1960], R14 ;  /* 0x0019600e01007387 */ /* 0x001fe80000100a00 */
[----:B------:R0:W-:Y:S04]  /*10520*/  STL.64 [R1+0x1958], R12 ;  /* 0x0019580c01007387 */ /* 0x0001e80000100a00 */
[----:B------:R-:W2:Y:S04]  /*10530*/  LDL.LU.64 R4, [R1+0x360] ;  /* 0x0003600001047983 */ /* 0x000ea80000300a00 */
[----:B------:R-:W2:Y:S01]  /*10540*/  LDL.LU.64 R6, [R1+0x368] ;  /* 0x0003680001067983 */ /* 0x000ea20000300a00 */
[----:B0-----:R-:W-:-:S02]  /*10550*/  IMAD.MOV.U32 R12, RZ, RZ, R19 ;  /* 0x000000ffff0c7224 */ /* 0x001fc400078e0013 */
[----:B------:R-:W-:-:S05]  /*10560*/  IMAD.MOV.U32 R13, RZ, RZ, R18 ;  /* 0x000000ffff0d7224 */ /* 0x000fca00078e0012 */
[----:B------:R0:W-:Y:S04]  /*10570*/  STL.64 [R1+0x1990], R12 ;  /* 0x0019900c01007387 */ /* 0x0001e80000100a00 */
[----:B0-----:R-:W4:Y:S04]  /*10580*/  LDL.LU.64 R12, [R1+0x370] ;  /* 0x00037000010c7983 */ /* 0x001f280000300a00 */
[----:B------:R-:W4:Y:S01]  /*10590*/  LDL.LU.64 R14, [R1+0x378] ;  /* 0x00037800010e7983 */ /* 0x000f220000300a00 */
[----:B---3--:R-:W-:Y:S03]  /*105a0*/  HMMA.16816.F32 R16, R8, R16, R24 ;  /* 0x000000100810723c */ /* 0x008fe60000001818 */
[----:B------:R-:W2:-:S15]  /*105b0*/  LDL.LU.64 R24, [R1+0x19a8] ;  /* 0x0019a80001187983 */ /* 0x000e9e0000300a00 */
[----:B------:R-:W-:Y:S01]  /*105c0*/  NOP ;  /* 0x0000000000007918 */ /* 0x000fe20000000000 */
[----:B------:R-:W-:Y:S04]  /*105d0*/  STL.64 [R1+0xc0], R16 ;  /* 0x0000c01001007387 */ /* 0x000fe80000100a00 */
[----:B------:R-:W-:Y:S04]  /*105e0*/  STL.64 [R1+0xc8], R18 ;  /* 0x0000c81201007387 */ /* 0x000fe80000100a00 */
[----:B------:R-:W0:Y:S04]  /*105f0*/  LDSM.16.MT88.4 R16, [R29+0x2080] ;  /* 0x002080001d10783b */ /* 0x000e280000004200 */
[----:B0-----:R-:W-:Y:S01]  /*10600*/  STL [R1+0x18c0], R19 ;  /* 0x0018c01301007387 */ /* 0x001fe20000100800 */
[C---:B----4-:R-:W-:Y:S03]  /*10610*/  HMMA.16816.F32 R12, R8.reuse, R20, R12 ;  /* 0x00000014080c723c */ /* 0x050fe6000000180c */
[----:B------:R-:W0:Y:S05]  /*10620*/  LDSM.16.MT88.4 R20, [R29+0x2100] ;  /* 0x002100001d14783b */ /* 0x000e2a0000004200 */
[C---:B--2---:R-:W-:Y:S11]  /*10630*/  HMMA.16816.F32 R24, R8.reuse, R24, R4 ;  /* 0x000000180818723c */ /* 0x044ff60000001804 */
[----:B------:R-:W-:Y:S01]  /*10640*/  IMAD.MOV.U32 R0, RZ, RZ, R15 ;  /* 0x000000ffff007224 */ /* 0x000fe200078e000f */
[----:B------:R1:W-:Y:S04]  /*10650*/  STL.64 [R1+0xb0], R12 ;  /* 0x0000b00c01007387 */ /* 0x0003e80000100a00 */
[----:B------:R2:W-:Y:S04]  /*10660*/  STL [R1+0xb8], R14 ;  /* 0x0000b80e01007387 */ /* 0x0005e80000100800 */
[----:B-1----:R-:W3:Y:S04]  /*10670*/  LDL.LU.64 R12, [R1+0x2d0] ;  /* 0x0002d000010c7983 */ /* 0x002ee80000300a00 */
[----:B--2---:R-:W3:Y:S04]  /*10680*/  LDL.LU.64 R14, [R1+0x2d8] ;  /* 0x0002d800010e7983 */ /* 0x004ee80000300a00 */
[----:B------:R-:W-:Y:S04]  /*10690*/  STL [R1+0x1830], R0 ;  /* 0x0018300001007387 */ /* 0x000fe80000100800 */
[----:B0-----:R-:W-:Y:S04]  /*106a0*/  STL [R1+0x1840], R20 ;  /* 0x0018401401007387 */ /* 0x001fe80000100800 */
[----:B------:R0:W-:Y:S04]  /*106b0*/  STL [R1+0x183c], R21 ;  /* 0x00183c1501007387 */ /* 0x0001e80000100800 */
[----:B------:R-:W-:Y:S04]  /*106c0*/  STL [R1+0x1838], R22 ;  /* 0x0018381601007387 */ /* 0x000fe80000100800 */
[----:B------:R1:W-:Y:S04]  /*106d0*/  STL [R1+0x1834], R23 ;  /* 0x0018341701007387 */ /* 0x0003e80000100800 */
[----:B0-----:R-:W2:Y:S04]  /*106e0*/  LDL.LU.64 R20, [R1+0x2f0] ;  /* 0x0002f00001147983 */ /* 0x001ea80000300a00 */
[----:B-1----:R-:W2:Y:S04]  /*106f0*/  LDL.LU.64 R22, [R1+0x2f8] ;  /* 0x0002f80001167983 */ /* 0x002ea80000300a00 */
[----:B------:R-:W2:Y:S04]  /*10700*/  LDL.LU.64 R4, [R1+0x19a0] ;  /* 0x0019a00001047983 */ /* 0x000ea80000300a00 */
[----:B------:R-:W-:Y:S04]  /*10710*/  STL.64 [R1+0xa0], R24 ;  /* 0x0000a01801007387 */ /* 0x000fe80000100a00 */
[----:B------:R-:W-:Y:S04]  /*10720*/  STL.64 [R1+0xa8], R26 ;  /* 0x0000a81a01007387 */ /* 0x000fe80000100a00 */
[----:B------:R-:W0:Y:S04]  /*10730*/  LDSM.16.MT88.4 R24, [R29+0x2180] ;  /* 0x002180001d18783b */ /* 0x000e280000004200 */
[----:B------:R-:W-:Y:S04]  /*10740*/  STL [R1+0x1844], R29 ;  /* 0x0018441d01007387 */ /* 0x000fe80000100800 */
[----:B0-----:R0:W-:Y:S04]  /*10750*/  STL.64 [R1+0x17c0], R26 ;  /* 0x0017c01a01007387 */ /* 0x0011e80000100a00 */
[----:B------:R-:W-:Y:S04]  /*10760*/  STL.64 [R1+0x17b8], R24 ;  /* 0x0017b81801007387 */ /* 0x000fe80000100a00 */
[----:B0-----:R-:W4:Y:S04]  /*10770*/  LDL R26, [R1+0x48] ;  /* 0x00004800011a7983 */ /* 0x001f280000100800 */
[----:B------:R-:W4:Y:S01]  /*10780*/  LDL R27, [R1+0x4c] ;  /* 0x00004c00011b7983 */ /* 0x000f220000100800 */
[----:B--2---:R-:W-:-:S15]  /*10790*/  HMMA.16816.F32 R4, R8, R4, R20 ;  /* 0x000000040804723c */ /* 0x004fde0000001814 */
[----:B------:R-:W-:-:S04]  /*107a0*/  NOP ;  /* 0x0000000000007918 */ /* 0x000fc80000000000 */
[----:B------:R0:W-:Y:S01]  /*107b0*/  STL [R1+0x94], R5 ;  /* 0x0000940501007387 */ /* 0x0001e20000100800 */
[----:B------:R-:W-:-:S03]  /*107c0*/  IMAD.MOV.U32 R23, RZ, RZ, R4 ;  /* 0x000000ffff177224 */ /* 0x000fc600078e0004 */
[----:B------:R3:W-:Y:S04]  /*107d0*/  STL [R1+0x98], R6 ;  /* 0x0000980601007387 */ /* 0x0007e80000100800 */
[----:B0-----:R-:W3:Y:S01]  /*107e0*/  LDL.LU.64 R4, [R1+0x1998] ;  /* 0x0019980001047983 */ /* 0x001ee20000300a00 */
[----:B------:R-:W-:Y:S02]  /*107f0*/  IMAD.MOV.U32 R0, RZ, RZ, R7 ;  /* 0x000000ffff007224 */ /* 0x000fe400078e0007 */
[----:B---3--:R-:W-:Y:S01]  /*10800*/  HMMA.16816.F32 R4, R8, R4, R12 ;  /* 0x000000040804723c */ /* 0x008fe2000000180c */
[----:B------:R-:W2:-:S15]  /*10810*/  LDL.LU.64 R12, [R1+0x1990] ;  /* 0x00199000010c7983 */ /* 0x000e9e0000300a00 */
[----:B------:R-:W-:-:S03]  /*10820*/  NOP ;  /* 0x0000000000007918 */ /* 0x000fc60000000000 */
[----:B------:R-:W-:Y:S01]  /*10830*/  STL [R1+0x84], R5 ;  /* 0x0000840501007387 */ /* 0x000fe20000100800 */
[----:B------:R-:W-:Y:S02]  /*10840*/  IMAD.MOV.U32 R25, RZ, RZ, R7 ;  /* 0x000000ffff197224 */ /* 0x000fe400078e0007 */
[----:B------:R-:W-:Y:S01]  /*10850*/  IMAD.MOV.U32 R19, RZ, RZ, R4 ;  /* 0x000000ffff137224 */ /* 0x000fe200078e0004 */
[----:B------:R0:W-:Y:S04]  /*10860*/  STL [R1+0x88], R6 ;  /* 0x0000880601007387 */ /* 0x0001e80000100800 */
[----:B0-----:R-:W3:Y:S04]  /*10870*/  LDL.LU.64 R6, [R1+0x1988] ;  /* 0x0019880001067983 */ /* 0x001ee80000300a00 */
[----:B------:R-:W5:Y:S04]  /*10880*/  LDL.LU.64 R4, [R1+0x1980] ;  /* 0x0019800001047983 */ /* 0x000f680000300a00 */
[----:B----4-:R-:W-:Y:S04]  /*10890*/  STL.64 [R1+0x1938], R26 ;  /* 0x0019381a01007387 */ /* 0x010fe80000100a00 */
[----:B------:R0:W-:Y:S04]  /*108a0*/  STL [R1+0x1930], R25 ;  /* 0x0019301901007387 */ /* 0x0001e80000100800 */
[----:B0-----:R-:W2:Y:S04]  /*108b0*/  LDL.LU.64 R24, [R1+0x2b0] ;  /* 0x0002b00001187983 */ /* 0x001ea80000300a00 */
[----:B------:R-:W2:Y:S04]  /*108c0*/  LDL.LU.64 R26, [R1+0x2b8] ;  /* 0x0002b800011a7983 */ /* 0x000ea80000300a00 */
[----:B------:R-:W-:Y:S04]  /*108d0*/  STL.64 [R1+0x18d0], R18 ;  /* 0x0018d01201007387 */ /* 0x000fe80000100a00 */
[----:B------:R0:W-:Y:S04]  /*108e0*/  STL.64 [R1+0x18c8], R16 ;  /* 0x0018c81001007387 */ /* 0x0001e80000100a00 */
[----:B0-----:R-:W4:Y:S04]  /*108f0*/  LDL.LU R16, [R1+0x1e0] ;  /* 0x0001e00001107983 */ /* 0x001f280000300800 */
[----:B------:R-:W4:Y:S01]  /*10900*/  LDL.LU R17, [R1+0x1e4] ;  /* 0x0001e40001117983 */ /* 0x000f220000300800 */
[----:B---3--:R-:W-:-:S02]  /*10910*/  IMAD.MOV.U32 R18, RZ, RZ, R6 ;  /* 0x000000ffff127224 */ /* 0x008fc400078e0006 */
[----:B------:R-:W-:Y:S01]  /*10920*/  IMAD.MOV.U32 R19, RZ, RZ, R7 ;  /* 0x000000ffff137224 */ /* 0x000fe200078e0007 */
[----:B------:R-:W3:Y:S04]  /*10930*/  LDL.LU R6, [R1+0x197c] ;  /* 0x00197c0001067983 */ /* 0x000ee80000300800 */
[----:B------:R-:W3:Y:S01]  /*10940*/  LDL.LU R7, [R1+0x1978] ;  /* 0x0019780001077983 */ /* 0x000ee20000300800 */
[----:B--2---:R-:W-:-:S15]  /*10950*/  HMMA.16816.F32 R12, R8, R12, R24 ;  /* 0x0000000c080c723c */ /* 0x004fde0000001818 */
[----:B------:R-:W-:-:S04]  /*10960*/  NOP ;  /* 0x0000000000007918 */ /* 0x000fc80000000000 */
[----:B------:R-:W-:Y:S02]  /*10970*/  IMAD.MOV.U32 R29, RZ, RZ, R12 ;  /* 0x000000ffff1d7224 */ /* 0x000fe400078e000c */
[----:B------:R-:W-:Y:S02]  /*10980*/  IMAD.MOV.U32 R20, RZ, RZ, R13 ;  /* 0x000000ffff147224 */ /* 0x000fe400078e000d */
[----:B------:R-:W-:Y:S01]  /*10990*/  IMAD.MOV.U32 R21, RZ, RZ, R14 ;  /* 0x000000ffff157224 */ /* 0x000fe200078e000e */
[----:B------:R-:W5:Y:S01]  /*109a0*/  LDL.LU.64 R12, [R1+0x2a0] ;  /* 0x0002a000010c7983 */ /* 0x000f620000300a00 */
[----:B------:R-:W-:-:S03]  /*109b0*/  IMAD.MOV.U32 R22, RZ, RZ, R15 ;  /* 0x000000ffff167224 */ /* 0x000fc600078e000f */
[----:B------:R-:W5:Y:S04]  /*109c0*/  LDL.LU.64 R14, [R1+0x2a8] ;  /* 0x0002a800010e7983 */ /* 0x000f680000300a00 */
[----:B------:R0:W-:Y:S04]  /*109d0*/  STL.64 [R1+0x18e0], R18 ;  /* 0x0018e01201007387 */ /* 0x0001e80000100a00 */
[----:B----4-:R1:W-:Y:S04]  /*109e0*/  STL.64 [R1+0x18d8], R16 ;  /* 0x0018d81001007387 */ /* 0x0103e80000100a00 */
[----:B0-----:R-:W2:Y:S04]  /*109f0*/  LDL.LU.64 R18, [R1+0x8] ;  /* 0x0000080001127983 */ /* 0x001ea80000300a00 */
[----:B--2---:R3:W-:Y:S04]  /*10a00*/  STL.64 [R1+0x18e8], R18 ;  /* 0x0018e81201007387 */ /* 0x0047e80000100a00 */
[----:B-1----:R-:W2:Y:S04]  /*10a10*/  LDL.LU R16, [R1+0x200] ;  /* 0x0002000001107983 */ /* 0x002ea80000300800 */
[----:B------:R-:W2:Y:S01]  /*10a20*/  LDL.LU R17, [R1+0x204] ;  /* 0x0002040001117983 */ /* 0x000ea20000300800 */
[----:B---3--:R-:W-:-:S02]  /*10a30*/  IMAD.MOV.U32 R18, RZ, RZ, R7 ;  /* 0x000000ffff127224 */ /* 0x008fc400078e0007 */
[----:B------:R-:W-:Y:S01]  /*10a40*/  IMAD.MOV.U32 R19, RZ, RZ, R6 ;  /* 0x000000ffff137224 */ /* 0x000fe200078e0006 */
[----:B------:R-:W3:Y:S04]  /*10a50*/  LDL.LU R7, [R1+0x1974] ;  /* 0x0019740001077983 */ /* 0x000ee80000300800 */
[----:B------:R-:W4:Y:S04]  /*10a60*/  LDL.LU R6, [R1+0x1970] ;  /* 0x0019700001067983 */ /* 0x000f280000300800 */
[----:B------:R0:W-:Y:S04]  /*10a70*/  STL.64 [R1+0x1900], R18 ;  /* 0x0019001201007387 */ /* 0x0001e80000100a00 */
[----:B--2---:R-:W-:Y:S04]  /*10a80*/  STL.64 [R1+0x18f8], R16 ;  /* 0x0018f81001007387 */ /* 0x004fe80000100a00 */
[----:B0-----:R-:W2:Y:S04]  /*10a90*/  LDL.LU.64 R18, [R1+0x28] ;  /* 0x0000280001127983 */ /* 0x001ea80000300a00 */
[----:B--2---:R0:W-:Y:S04]  /*10aa0*/  STL.64 [R1+0x1910], R18 ;  /* 0x0019101201007387 */ /* 0x0041e80000100a00 */
[----:B------:R-:W2:Y:S04]  /*10ab0*/  LDL.64 R26, [R1+0x58] ;  /* 0x00005800011a7983 */ /* 0x000ea80000100a00 */
[----:B0-----:R-:W3:Y:S04]  /*10ac0*/  LDL R18, [R1+0x38] ;  /* 0x0000380001127983 */ /* 0x001ee80000100800 */
[----:B------:R-:W3:Y:S04]  /*10ad0*/  LDL R19, [R1+0x3c] ;  /* 0x00003c0001137983 */ /* 0x000ee80000100800 */
[----:B--2---:R0:W-:Y:S04]  /*10ae0*/  STL.64 [R1+0x1940], R26 ;  /* 0x0019401a01007387 */ /* 0x0041e80000100a00 */
[----:B0-----:R-:W2:Y:S04]  /*10af0*/  LDL.64 R26, [R1+0x68] ;  /* 0x00006800011a7983 */ /* 0x001ea80000100a00 */
[----:B---3--:R4:W-:Y:S04]  /*10b00*/  STL.64 [R1+0x1928], R18 ;  /* 0x0019281201007387 */ /* 0x0089e80000100a00 */
[----:B------:R-:W3:Y:S04]  /*10b10*/  LDL.LU R16, [R1+0x230] ;  /* 0x0002300001107983 */ /* 0x000ee80000300800 */
[----:B------:R-:W3:Y:S01]  /*10b20*/  LDL.LU R17, [R1+0x234] ;  /* 0x0002340001117983 */ /* 0x000ee20000300800 */
[----:B----4-:R-:W-:-:S03]  /*10b30*/  IMAD.MOV.U32 R18, RZ, RZ, R6 ;  /* 0x000000ffff127224 */ /* 0x010fc600078e0006 */
[----:B------:R-:W4:Y:S01]  /*10b40*/  LDL.LU R6, [R1+0x196c] ;  /* 0x00196c0001067983 */ /* 0x000f220000300800 */
[----:B------:R-:W-:-:S03]  /*10b50*/  IMAD.MOV.U32 R19, RZ, RZ, R7 ;  /* 0x000000ffff137224 */ /* 0x000fc600078e0007 */
[----:B------:R-:W4:Y:S04]  /*10b60*/  LDL.LU R7, [R1+0x1968] ;  /* 0x0019680001077983 */ /* 0x000f280000300800 */
[----:B------:R-:W-:Y:S01]  /*10b70*/  STL.64 [R1+0x1950], R18 ;  /* 0x0019501201007387 */ /* 0x000fe20000100a00 */
[----:B-----5:R-:W-:Y:S03]  /*10b80*/  HMMA.16816.F32 R8, R8, R4, R12 ;  /* 0x000000040808723c */ /* 0x020fe6000000180c */
[----:B---3--:R0:W-:Y:S04]  /*10b90*/  STL.64 [R1+0x1948], R16 ;  /* 0x0019481001007387 */ /* 0x0081e80000100a00 */
[----:B0-----:R-:W2:Y:S04]  /*10ba0*/  LDL.LU R16, [R1+0x250] ;  /* 0x0002500001107983 */ /* 0x001ea80000300800 */
[----:B------:R-:W2:Y:S04]  /*10bb0*/  LDL.LU R17, [R1+0x254] ;  /* 0x0002540001117983 */ /* 0x000ea80000300800 */
[----:B------:R-:W2:Y:S04]  /*10bc0*/  LDL.LU R18, [R1+0x258] ;  /* 0x0002580001127983 */ /* 0x000ea80000300800 */
[----:B------:R-:W2:Y:S04]  /*10bd0*/  LDL.LU R19, [R1+0x25c] ;  /* 0x00025c0001137983 */ /* 0x000ea80000300800 */
[----:B------:R-:W-:Y:S04]  /*10be0*/  STL.64 [R1+0x1850], R22 ;  /* 0x0018501601007387 */ /* 0x000fe80000100a00 */
[----:B------:R0:W-:Y:S04]  /*10bf0*/  STL.64 [R1+0x1848], R20 ;  /* 0x0018481401007387 */ /* 0x0001e80000100a00 */
[----:B0-----:R-:W3:Y:S04]  /*10c00*/  LDL.LU R20, [R1+0x240] ;  /* 0x0002400001147983 */ /* 0x001ee80000300800 */
[----:B------:R-:W3:Y:S04]  /*10c10*/  LDL.LU R21, [R1+0x244] ;  /* 0x0002440001157983 */ /* 0x000ee80000300800 */
[----:B------:R-:W3:Y:S04]  /*10c20*/  LDL.LU R22, [R1+0x248] ;  /* 0x0002480001167983 */ /* 0x000ee80000300800 */
[----:B------:R-:W3:Y:S04]  /*10c30*/  LDL.LU R23, [R1+0x24c] ;  /* 0x00024c0001177983 */ /* 0x000ee80000300800 */
[----:B------:R-:W2:Y:S04]  /*10c40*/  LDL.LU.64 R14, [R1+0x1960] ;  /* 0x00196000010e7983 */ /* 0x000ea80000300a00 */
[----:B------:R-:W2:Y:S04]  /*10c50*/  LDL.LU.64 R12, [R1+0x1958] ;  /* 0x00195800010c7983 */ /* 0x000ea80000300a00 */
[----:B----4-:R0:W-:Y:S04]  /*10c60*/  STL.64 [R1+0x18f0], R6 ;  /* 0x0018f00601007387 */ /* 0x0101e80000100a00 */
[----:B0-----:R-:W4:Y:S04]  /*10c70*/  LDL.64 R6, [R1+0x18] ;  /* 0x0000180001067983 */ /* 0x001f280000100a00 */
[----:B----4-:R0:W-:Y:S04]  /*10c80*/  STL.64 [R1+0x1908], R6 ;  /* 0x0019080601007387 */ /* 0x0101e80000100a00 */
[----:B------:R-:W4:Y:S04]  /*10c90*/  LDL.LU R4, [R1+0x210] ;  /* 0x0002100001047983 */ /* 0x000f280000300800 */
[----:B------:R-:W4:Y:S04]  /*10ca0*/  LDL.LU R5, [R1+0x214] ;  /* 0x0002140001057983 */ /* 0x000f280000300800 */
[----:B0-----:R-:W5:Y:S04]  /*10cb0*/  LDL.LU R6, [R1+0x218] ;  /* 0x0002180001067983 */ /* 0x001f680000300800 */
[----:B------:R-:W5:Y:S01]  /*10cc0*/  LDL.LU R7, [R1+0x21c] ;  /* 0x00021c0001077983 */ /* 0x000f620000300800 */
[----:B--2---:R-:W-:Y:S03]  /*10cd0*/  HMMA.16816.F32 R16, R12, R26, R16 ;  /* 0x0000001a0c10723c */ /* 0x004fe60000001810 */
[----:B-----5:R-:W-:Y:S04]  /*10ce0*/  STL.64 [R1+0x1920], R6 ;  /* 0x0019200601007387 */ /* 0x020fe80000100a00 */
[----:B----4-:R0:W-:Y:S04]  /*10cf0*/  STL.64 [R1+0x1918], R4 ;  /* 0x0019180401007387 */ /* 0x0101e80000100a00 */
[----:B0-----:R-:W2:Y:S04]  /*10d00*/  LDL.LU R4, [R1+0x220] ;  /* 0x0002200001047983 */ /* 0x001ea80000300800 */
[----:B------:R-:W2:Y:S04]  /*10d10*/  LDL.LU R5, [R1+0x224] ;  /* 0x0002240001057983 */ /* 0x000ea80000300800 */
[----:B------:R-:W2:Y:S04]  /*10d20*/  LDL.LU R6, [R1+0x228] ;  /* 0x0002280001067983 */ /* 0x000ea80000300800 */
[----:B------:R-:W2:Y:S04]  /*10d30*/  LDL.LU R7, [R1+0x22c] ;  /* 0x00022c0001077983 */ /* 0x000ea80000300800 */
[----:B------:R0:W-:Y:S04]  /*10d40*/  STL.64 [R1+0x1730], R10 ;  /* 0x0017300a01007387 */ /* 0x0001e80000100a00 */
[----:B------:R1:W-:Y:S01]  /*10d50*/  STL.64 [R1+0x1728], R8 ;  /* 0x0017280801007387 */ /* 0x0003e20000100a00 */
[----:B0-----:R-:W-:-:S03]  /*10d60*/  IMAD.MOV.U32 R10, RZ, RZ, R3 ;  /* 0x000000ffff0a7224 */ /* 0x001fc600078e0003 */
[----:B-1----:R-:W4:Y:S01]  /*10d70*/  LDL.LU R8, [R1+0x1f0] ;  /* 0x0001f00001087983 */ /* 0x002f220000300800 */
[----:B------:R-:W-:-:S03]  /*10d80*/  IMAD.MOV.U32 R11, RZ, RZ, R2 ;  /* 0x000000ffff0b7224 */ /* 0x000fc600078e0002 */
[----:B------:R-:W-:Y:S01]  /*10d90*/  STL.64 [R1+0x260], R16 ;  /* 0x0002601001007387 */ /* 0x000fe20000100a00 */
[----:B------:R-:W-:-:S03]  /*10da0*/  IMAD.MOV.U32 R3, RZ, RZ, R26 ;  /* 0x000000ffff037224 */ /* 0x000fc600078e001a */
[----:B------:R0:W-:Y:S01]  /*10db0*/  STL.64 [R1+0x268], R18 ;  /* 0x0002681201007387 */ /* 0x0001e20000100a00 */
[----:B------:R-:W-:-:S03]  /*10dc0*/  IMAD.MOV.U32 R2, RZ, RZ, R27 ;  /* 0x000000ffff027224 */ /* 0x000fc600078e001b */
[----:B0-----:R-:W5:Y:S04]  /*10dd0*/  LDL.LU.64 R18, [R1+0x1950] ;  /* 0x0019500001127983 */ /* 0x001f680000300a00 */
[----:B------:R-:W5:Y:S04]  /*10de0*/  LDL.LU.64 R16, [R1+0x1948] ;  /* 0x0019480001107983 */ /* 0x000f680000300a00 */
[----:B------:R-:W3:Y:S02]  /*10df0*/  LDL.LU.64 R26, [R1+0x1940] ;  /* 0x00194000011a7983 */ /* 0x000ee40000300a00 */
[----:B---3--:R-:W-:-:S15]  /*10e00*/  HMMA.16816.F32 R20, R12, R26, R20 ;  /* 0x0000001a0c14723c */ /* 0x008fde0000001814 */
[----:B------:R-:W-:-:S04]  /*10e10*/  NOP ;  /* 0x0000000000007918 */ /* 0x000fc80000000000 */
[----:B------:R-:W-:Y:S04]  /*10e20*/  STL.64 [R1+0x250], R20 ;  /* 0x0002501401007387 */ /* 0x000fe80000100a00 */
[----:B------:R0:W-:Y:S02]  /*10e30*/  STL.64 [R1+0x258], R22 ;  /* 0x0002581601007387 */ /* 0x0001e40000100a00 */
[----:B0-----:R-:W-:Y:S02]  /*10e40*/  IMAD.MOV.U32 R23, RZ, RZ, R26 ;  /* 0x000000ffff177224 */ /* 0x001fe400078e001a */
[----:B------:R-:W-:Y:S02]  /*10e50*/  IMAD.MOV.U32 R22, RZ, RZ, R27 ;  /* 0x000000ffff167224 */ /* 0x000fe400078e001b */
[----:B------:R-:W5:Y:S04]  /*10e60*/  LDL.LU.64 R26, [R1+0x1938] ;  /* 0x00193800011a7983 */ /* 0x000f680000300a00 */
[----:B------:R-:W3:Y:S01]  /*10e70*/  LDL.LU R25, [R1+0x1930] ;  /* 0x0019300001197983 */ /* 0x000ee20000300800 */
[----:B-----5:R-:W-:-:S15]  /*10e80*/  HMMA.16816.F32 R16, R12, R26, R16 ;  /* 0x0000001a0c10723c */ /* 0x020fde0000001810 */
[----:B------:R-:W-:-:S04]  /*10e90*/  NOP ;  /* 0x0000000000007918 */ /* 0x000fc80000000000 */
[----:B------:R-:W-:Y:S04]  /*10ea0*/  STL.64 [R1+0x240], R16 ;  /* 0x0002401001007387 */ /* 0x000fe80000100a00 */
[----:B------:R0:W-:Y:S04]  /*10eb0*/  STL.64 [R1+0x248], R18 ;  /* 0x0002481201007387 */ /* 0x0001e80000100a00 */
[----:B0-----:R-:W2:Y:S04]  /*10ec0*/  LDL.LU.64 R18, [R1+0x1928] ;  /* 0x0019280001127983 */ /* 0x001ea80000300a00 */
[----:B------:R0:W-:Y:S02]  /*10ed0*/  STL.64 [R1+0x18a8], R26 ;  /* 0x0018a81a01007387 */ /* 0x0001e40000100a00 */
[----:B0-----:R-:W-:-:S02]  /*10ee0*/  IMAD.MOV.U32 R26, RZ, RZ, R3 ;  /* 0x000000ffff1a7224 */ /* 0x001fc400078e0003 */
[----:B------:R-:W-:Y:S01]  /*10ef0*/  IMAD.MOV.U32 R27, RZ, RZ, R2 ;  /* 0x000000ffff1b7224 */ /* 0x000fe200078e0002 */
[----:B--2---:R-:W-:Y:S01]  /*10f00*/  HMMA.16816.F32 R16, R12, R18, R4 ;  /* 0x000000120c10723c */ /* 0x004fe20000001804 */
[----:B------:R-:W2:Y:S04]  /*10f10*/  LDL.LU.64 R6, [R1+0x1920] ;  /* 0x0019200001067983 */ /* 0x000ea80000300a00 */
[----:B------:R-:W2:-:S14]  /*10f20*/  LDL.LU.64 R4, [R1+0x1918] ;  /* 0x0019180001047983 */ /* 0x000e9c0000300a00 */
[----:B------:R-:W-:Y:S01]  /*10f30*/  IMAD.MOV.U32 R3, RZ, RZ, R18 ;  /* 0x000000ffff037224 */ /* 0x000fe200078e0012 */
[----:B------:R-:W-:Y:S01]  /*10f40*/  STL [R1+0x230], R16 ;  /* 0x0002301001007387 */ /* 0x000fe20000100800 */
[----:B------:R-:W-:-:S03]  /*10f50*/  IMAD.MOV.U32 R2, RZ, RZ, R19 ;  /* 0x000000ffff027224 */ /* 0x000fc600078e0013 */
[----:B------:R-:W2:Y:S01]  /*10f60*/  LDL.LU.64 R18, [R1+0x1910] ;  /* 0x0019100001127983 */ /* 0x000ea20000300a00 */
[----:B------:R-:W-:Y:S02]  /*10f70*/  IMAD.MOV.U32 R9, RZ, RZ, R28 ;  /* 0x000000ffff097224 */ /* 0x000fe400078e001c */
[----:B------:R-:W-:Y:S01]  /*10f80*/  IMAD.MOV.U32 R28, RZ, RZ, R17 ;  /* 0x000000ffff1c7224 */ /* 0x000fe200078e0011 */
[----:B------:R-:W-:Y:S04]  /*10f90*/  STL [R1+0x1718], R2 ;  /* 0x0017180201007387 */ /* 0x000fe80000100800 */
[----:B------:R-:W-:Y:S04]  /*10fa0*/  STL [R1+0x1714], R28 ;  /* 0x0017141c01007387 */ /* 0x000fe80000100800 */
[----:B------:R0:W-:Y:S01]  /*10fb0*/  STL [R1+0x1710], R3 ;  /* 0x0017100301007387 */ /* 0x0001e20000100800 */
[----:B--2---:R-:W-:Y:S01]  /*10fc0*/  HMMA.16816.F32 R4, R12, R18, R4 ;  /* 0x000000120c04723c */ /* 0x004fe20000001804 */
[----:B------:R-:W-:-:S02]  /*10fd0*/  IMAD.MOV.U32 R24, RZ, RZ, R18 ;  /* 0x000000ffff187224 */ /* 0x000fc400078e0012 */
[----:B0-----:R-:W-:-:S15]  /*10fe0*/  IMAD.MOV.U32 R3, RZ, RZ, R19 ;  /* 0x000000ffff037224 */ /* 0x001fde00078e0013 */
        /* <DEDUP_REMOVED lines=8> */
[----:B------:R-:W-:Y:S02]  /*11070*/  IMAD.MOV.U32 R20, RZ, RZ, R7 ;  /* 0x000000ffff147224 */ /* 0x000fe400078e0007 */
[----:B------:R-:W2:-:S14]  /*11080*/  LDL.LU.64 R6, [R1+0x18f0] ;  /* 0x0018f00001067983 */ /* 0x000e9c0000300a00 */
[----:B------:R-:W-:Y:S01]  /*11090*/  STL.64 [R1+0x210], R16 ;  /* 0x0002101001007387 */ /* 0x000fe20000100a00 */
[----:B------:R-:W-:-:S03]  /*110a0*/  IMAD.MOV.U32 R2, RZ, RZ, R19 ;  /* 0x000000ffff027224 */ /* 0x000fc600078e0013 */
[----:B------:R0:W-:Y:S04]  /*110b0*/  STL [R1+0x218], R18 ;  /* 0x0002181201007387 */ /* 0x0001e80000100800 */
[----:B0-----:R-:W4:Y:S04]  /*110c0*/  LDL.LU.64 R18, [R1+0x18e8] ;  /* 0x0018e80001127983 */ /* 0x001f280000300a00 */
[----:B------:R-:W-:Y:S01]  /*110d0*/  STL [R1+0x171c], R2 ;  /* 0x00171c0201007387 */ /* 0x000fe20000100800 */
[----:B----4-:R-:W-:-:S15]  /*110e0*/  HMMA.16816.F32 R8, R12, R18, R8 ;  /* 0x000000120c08723c */ /* 0x010fde0000001808 */
[----:B------:R-:W-:-:S04]  /*110f0*/  NOP ;  /* 0x0000000000007918 */ /* 0x000fc80000000000 */
[----:B------:R0:W-:Y:S04]  /*11100*/  STL.64 [R1+0x200], R8 ;  /* 0x0002000801007387 */ /* 0x0001e80000100a00 */
[----:B------:R-:W-:Y:S01]  /*11110*/  STL.64 [R1+0x208], R10 ;  /* 0x0002080a01007387 */ /* 0x000fe20000100a00 */
[----:B0-----:R-:W-:Y:S02]  /*11120*/  IMAD.MOV.U32 R9, RZ, RZ, R18 ;  /* 0x000000ffff097224 */ /* 0x001fe400078e0012 */
[----:B------:R-:W-:Y:S02]  /*11130*/  IMAD.MOV.U32 R8, RZ, RZ, R19 ;  /* 0x000000ffff087224 */ /* 0x000fe400078e0013 */
[----:B------:R-:W2:Y:S04]  /*11140*/  LDL.LU.64 R18, [R1+0x18e0] ;  /* 0x0018e00001127983 */ /* 0x000ea80000300a00 */
[----:B------:R-:W2:Y:S02]  /*11150*/  LDL.LU.64 R16, [R1+0x18d8] ;  /* 0x0018d80001107983 */ /* 0x000ea40000300a00 */
[----:B--2---:R-:W-:Y:S02]  /*11160*/  HMMA.16816.F32 R12, R12, R6, R16 ;  /* 0x000000060c0c723c */ /* 0x004fe40000001810 */
[----:B------:R-:W2:Y:S04]  /*11170*/  LDL.LU.64 R18, [R1+0x18d0] ;  /* 0x0018d00001127983 */ /* 0x000ea80000300a00 */
[----:B------:R-:W4:-:S13]  /*11180*/  LDL.LU.64 R16, [R1+0x18c8] ;  /* 0x0018c80001107983 */ /* 0x000f1a0000300a00 */
[----:B------:R-:W-:Y:S01]  /*11190*/  STL.64 [R1+0x1e0], R12 ;  /* 0x0001e00c01007387 */ /* 0x000fe20000100a00 */
[----:B------:R-:W-:Y:S02]  /*111a0*/  IMAD.MOV.U32 R2, RZ, RZ, R15 ;  /* 0x000000ffff027224 */ /* 0x000fe400078e000f */
[----:B------:R-:W-:Y:S01]  /*111b0*/  IMAD.MOV.U32 R15, RZ, RZ, R8 ;  /* 0x000000ffff0f7224 */ /* 0x000fe200078e0008 */
[----:B------:R0:W-:Y:S04]  /*111c0*/  STL [R1+0x1e8], R14 ;  /* 0x0001e80e01007387 */ /* 0x0001e80000100800 */
[----:B------:R1:W-:Y:S04]  /*111d0*/  STL.64 [R1+0x1858], R6 ;  /* 0x0018580601007387 */ /* 0x0003e80000100a00 */
[----:B------:R-:W4:Y:S01]  /*111e0*/  LDL.LU R4, [R1+0x1d0] ;  /* 0x0001d00001047983 */ /* 0x000f220000300800 */
[----:B0-----:R-:W-:-:S03]  /*111f0*/  IMAD.MOV.U32 R14, RZ, RZ, R9 ;  /* 0x000000ffff0e7224 */ /* 0x001fc600078e0009 */
[----:B------:R-:W4:Y:S04]  /*11200*/  LDL.LU R5, [R1+0x1d4] ;  /* 0x0001d40001057983 */ /* 0x000f280000300800 */
[----:B-1----:R-:W4:Y:S04]  /*11210*/  LDL.LU R6, [R1+0x1d8] ;  /* 0x0001d80001067983 */ /* 0x002f280000300800 */
[----:B------:R-:W4:Y:S04]  /*11220*/  LDL.LU R7, [R1+0x1dc] ;  /* 0x0001dc0001077983 */ /* 0x000f280000300800 */
[----:B------:R-:W-:Y:S01]  /*11230*/  STL.64 [R1+0x1890], R14 ;  /* 0x0018900e01007387 */ /* 0x000fe20000100a00 */
[----:B--2---:R-:W-:-:S03]  /*11240*/  IMAD.MOV.U32 R8, RZ, RZ, R19 ;  /* 0x000000ffff087224 */ /* 0x004fc600078e0013 */
[----:B------:R-:W4:Y:S04]  /*11250*/  LDL.LU R19, [R1+0x18c0] ;  /* 0x0018c00001137983 */ /* 0x000f280000300800 */
[----:B------:R-:W2:Y:S04]  /*11260*/  LDL.LU R9, [R1+0x84] ;  /* 0x0000840001097983 */ /* 0x000ea80000300800 */
[----:B------:R-:W5:Y:S01]  /*11270*/  LDL.LU R10, [R1+0x88] ;  /* 0x00008800010a7983 */ /* 0x000f620000300800 */
[----:B---3--:R-:W-:Y:S01]  /*11280*/  IMAD.MOV.U32 R11, RZ, RZ, R25 ;  /* 0x000000ffff0b7224 */ /* 0x008fe200078e0019 */
[----:B----4-:R-:W-:Y:S04]  /*11290*/  HMMA.16816.F32 R4, R16, R26, R4 ;  /* 0x0000001a1004723c */ /* 0x010fe80000001804 */
[----:B-----5:R0:W-:Y:S04]  /*112a0*/  STL.64 [R1+0x1740], R10 ;  /* 0x0017400a01007387 */ /* 0x0201e80000100a00 */
[----:B--2---:R-:W-:Y:S01]  /*112b0*/  STL.64 [R1+0x1738], R8 ;  /* 0x0017380801007387 */ /* 0x004fe20000100a00 */
[----:B0-----:R-:W-:-:S02]  /*112c0*/  IMAD.MOV.U32 R10, RZ, RZ, R24 ;  /* 0x000000ffff0a7224 */ /* 0x001fc400078e0018 */
[----:B------:R-:W-:-:S08]  /*112d0*/  IMAD.MOV.U32 R11, RZ, RZ, R3 ;  /* 0x000000ffff0b7224 */ /* 0x000fd000078e0003 */
[----:B------:R-:W-:Y:S01]  /*112e0*/  IMAD.MOV.U32 R28, RZ, RZ, R4 ;  /* 0x000000ffff1c7224 */ /* 0x000fe200078e0004 */
[----:B------:R-:W-:Y:S01]  /*112f0*/  STL.64 [R1+0x1888], R10 ;  /* 0x0018880a01007387 */ /* 0x000fe20000100a00 */
[----:B------:R-:W-:-:S03]  /*11300*/  IMAD.MOV.U32 R3, RZ, RZ, R5 ;  /* 0x000000ffff037224 */ /* 0x000fc600078e0005 */
[----:B------:R-:W-:Y:S04]  /*11310*/  STL [R1+0x1720], R2 ;  /* 0x0017200201007387 */ /* 0x000fe80000100800 */
[----:B------:R0:W-:Y:S04]  /*11320*/  STL.64 [R1+0x1d8], R6 ;  /* 0x0001d80601007387 */ /* 0x0001e80000100a00 */
[----:B------:R-:W2:Y:S04]  /*11330*/  LDL.LU R4, [R1+0x170] ;  /* 0x0001700001047983 */ /* 0x000ea80000300800 */
[----:B------:R-:W2:Y:S04]  /*11340*/  LDL.LU R5, [R1+0x174] ;  /* 0x0001740001057983 */ /* 0x000ea80000300800 */
[----:B0-----:R-:W3:Y:S04]  /*11350*/  LDL.LU R6, [R1+0x178] ;  /* 0x0001780001067983 */ /* 0x001ee80000300800 */
[----:B------:R-:W3:Y:S04]  /*11360*/  LDL.LU R7, [R1+0x17c] ;  /* 0x00017c0001077983 */ /* 0x000ee80000300800 */
[----:B---3--:R-:W-:Y:S04]  /*11370*/  STL.64 [R1+0x1868], R6 ;  /* 0x0018680601007387 */ /* 0x008fe80000100a00 */
[----:B--2---:R-:W-:Y:S04]  /*11380*/  STL.64 [R1+0x1860], R4 ;  /* 0x0018600401007387 */ /* 0x004fe80000100a00 */
[----:B------:R-:W2:Y:S04]  /*11390*/  LDL.LU R12, [R1+0x1a0] ;  /* 0x0001a000010c7983 */ /* 0x000ea80000300800 */
[----:B------:R-:W2:Y:S04]  /*113a0*/  LDL.LU R13, [R1+0x1a4] ;  /* 0x0001a400010d7983 */ /* 0x000ea80000300800 */
[----:B------:R-:W3:Y:S04]  /*113b0*/  LDL.LU R14, [R1+0x1a8] ;  /* 0x0001a800010e7983 */ /* 0x000ee80000300800 */
[----:B------:R-:W3:Y:S04]  /*113c0*/  LDL.LU R15, [R1+0x1ac] ;  /* 0x0001ac00010f7983 */ /* 0x000ee80000300800 */
[----:B---3--:R-:W-:Y:S04]  /*113d0*/  STL.64 [R1+0x18a0], R14 ;  /* 0x0018a00e01007387 */ /* 0x008fe80000100a00 */
[----:B--2---:R0:W-:Y:S04]  /*113e0*/  STL.64 [R1+0x1898], R12 ;  /* 0x0018980c01007387 */ /* 0x0041e80000100a00 */
[----:B0-----:R-:W2:Y:S04]  /*113f0*/  LDL.LU R12, [R1+0x1b0] ;  /* 0x0001b000010c7983 */ /* 0x001ea80000300800 */
[----:B------:R-:W2:Y:S04]  /*11400*/  LDL.LU R13, [R1+0x1b4] ;  /* 0x0001b400010d7983 */ /* 0x000ea80000300800 */
[----:B------:R-:W3:Y:S04]  /*11410*/  LDL.LU R14, [R1+0x1b8] ;  /* 0x0001b800010e7983 */ /* 0x000ee80000300800 */
[----:B------:R-:W3:Y:S01]  /*11420*/  LDL.LU R15, [R1+0x1bc] ;  /* 0x0001bc00010f7983 */ /* 0x000ee20000300800 */
[----:B------:R-:W-:-:S02]  /*11430*/  IMAD.MOV.U32 R6, RZ, RZ, R21 ;  /* 0x000000ffff067224 */ /* 0x000fc400078e0015 */
[----:B------:R-:W-:Y:S02]  /*11440*/  IMAD.MOV.U32 R7, RZ, RZ, R20 ;  /* 0x000000ffff077224 */ /* 0x000fe400078e0014 */
[----:B------:R-:W-:Y:S02]  /*11450*/  IMAD.MOV.U32 R27, RZ, RZ, R22 ;  /* 0x000000ffff1b7224 */ /* 0x000fe400078e0016 */
[----:B------:R-:W-:Y:S01]  /*11460*/  IMAD.MOV.U32 R26, RZ, RZ, R23 ;  /* 0x000000ffff1a7224 */ /* 0x000fe200078e0017 */
[----:B---3--:R-:W-:Y:S04]  /*11470*/  STL.64 [R1+0x18b8], R14 ;  /* 0x0018b80e01007387 */ /* 0x008fe80000100a00 */
[----:B--2---:R0:W-:Y:S04]  /*11480*/  STL.64 [R1+0x18b0], R12 ;  /* 0x0018b00c01007387 */ /* 0x0041e80000100a00 */
[----:B0-----:R-:W2:Y:S04]  /*11490*/  LDL.LU R12, [R1+0x1c0] ;  /* 0x0001c000010c7983 */ /* 0x001ea80000300800 */
[----:B------:R-:W2:Y:S04]  /*114a0*/  LDL.LU R13, [R1+0x1c4] ;  /* 0x0001c400010d7983 */ /* 0x000ea80000300800 */
[----:B------:R-:W2:Y:S04]  /*114b0*/  LDL.LU R14, [R1+0x1c8] ;  /* 0x0001c800010e7983 */ /* 0x000ea80000300800 */
[----:B------:R-:W2:Y:S04]  /*114c0*/  LDL.LU R15, [R1+0x1cc] ;  /* 0x0001cc00010f7983 */ /* 0x000ea80000300800 */
[----:B------:R-:W3:Y:S04]  /*114d0*/  LDL.LU.64 R10, [R1+0x38] ;  /* 0x00003800010a7983 */ /* 0x000ee80000300a00 */
[----:B------:R0:W-:Y:S04]  /*114e0*/  STL.64 [R1+0x1880], R6 ;  /* 0x0018800601007387 */ /* 0x0001e80000100a00 */
[----:B------:R-:W4:Y:S04]  /*114f0*/  LDL.LU R4, [R1+0x190] ;  /* 0x0001900001047983 */ /* 0x000f280000300800 */
[----:B------:R-:W4:Y:S04]  /*11500*/  LDL.LU R5, [R1+0x194] ;  /* 0x0001940001057983 */ /* 0x000f280000300800 */
[----:B0-----:R-:W4:Y:S04]  /*11510*/  LDL.LU R6, [R1+0x198] ;  /* 0x0001980001067983 */ /* 0x001f280000300800 */
[----:B------:R-:W4:Y:S04]  /*11520*/  LDL.LU R7, [R1+0x19c] ;  /* 0x00019c0001077983 */ /* 0x000f280000300800 */
[----:B------:R-:W5:Y:S04]  /*11530*/  LDL.LU R20, [R1+0x160] ;  /* 0x0001600001147983 */ /* 0x000f680000300800 */
[----:B------:R-:W5:Y:S04]  /*11540*/  LDL.LU R21, [R1+0x164] ;  /* 0x0001640001157983 */ /* 0x000f680000300800 */
[----:B------:R-:W3:Y:S04]  /*11550*/  LDL.LU R22, [R1+0x168] ;  /* 0x0001680001167983 */ /* 0x000ee80000300800 */
[----:B------:R-:W3:Y:S01]  /*11560*/  LDL.LU R23, [R1+0x16c] ;  /* 0x00016c0001177983 */ /* 0x000ee20000300800 */
[----:B--2---:R-:W-:-:S15]  /*11570*/  HMMA.16816.F32 R24, R16, R26, R12 ;  /* 0x0000001a1018723c */ /* 0x004fde000000180c */
[----:B------:R-:W-:-:S04]  /*11580*/  NOP ;  /* 0x0000000000007918 */ /* 0x000fc80000000000 */
[----:B------:R-:W-:Y:S01]  /*11590*/  IMAD.MOV.U32 R2, RZ, RZ, R26 ;  /* 0x000000ffff027224 */ /* 0x000fe200078e001a */
[----:B---3--:R-:W-:Y:S04]  /*115a0*/  STL.64 [R1+0x1878], R22 ;  /* 0x0018781601007387 */ /* 0x008fe80000100a00 */
[----:B-----5:R0:W-:Y:S04]  /*115b0*/  STL.64 [R1+0x1870], R20 ;  /* 0x0018701401007387 */ /* 0x0201e80000100a00 */
[----:B0-----:R-:W2:Y:S04]  /*115c0*/  LDL.LU R20, [R1+0x180] ;  /* 0x0001800001147983 */ /* 0x001ea80000300800 */
[----:B------:R-:W2:Y:S04]  /*115d0*/  LDL.LU R21, [R1+0x184] ;  /* 0x0001840001157983 */ /* 0x000ea80000300800 */
[----:B------:R-:W2:Y:S04]  /*115e0*/  LDL.LU R22, [R1+0x188] ;  /* 0x0001880001167983 */ /* 0x000ea80000300800 */
[----:B------:R-:W2:Y:S04]  /*115f0*/  LDL.LU R23, [R1+0x18c] ;  /* 0x00018c0001177983 */ /* 0x000ea80000300800 */
[----:B------:R-:W3:Y:S04]  /*11600*/  LDL.LU.64 R14, [R1+0x18b8] ;  /* 0x0018b800010e7983 */ /* 0x000ee80000300a00 */
[----:B------:R-:W3:Y:S04]  /*11610*/  LDL.LU.64 R12, [R1+0x18b0] ;  /* 0x0018b000010c7983 */ /* 0x000ee80000300a00 */
[----:B------:R-:W-:Y:S04]  /*11620*/  STL.64 [R1+0x1c0], R24 ;  /* 0x0001c01801007387 */ /* 0x000fe80000100a00 */
[----:B------:R0:W-:Y:S04]  /*11630*/  STL [R1+0x1cc], R27 ;  /* 0x0001cc1b01007387 */ /* 0x0001e80000100800 */
[----:B0-----:R-:W3:Y:S02]  /*11640*/  LDL.LU.64 R26, [R1+0x18a8] ;  /* 0x0018a800011a7983 */ /* 0x001ee40000300a00 */
[----:B---3--:R-:W-:Y:S02]  /*11650*/  HMMA.16816.F32 R24, R16, R26, R12 ;  /* 0x0000001a1018723c */ /* 0x008fe4000000180c */
[----:B------:R-:W3:Y:S04]  /*11660*/  LDL.LU.64 R14, [R1+0x18a0] ;  /* 0x0018a000010e7983 */ /* 0x000ee80000300a00 */
[----:B------:R-:W3:-:S13]  /*11670*/  LDL.LU.64 R12, [R1+0x1898] ;  /* 0x00189800010c7983 */ /* 0x000eda0000300a00 */
[----:B------:R0:W-:Y:S04]  /*11680*/  STL.64 [R1+0x1b0], R24 ;  /* 0x0001b01801007387 */ /* 0x0001e80000100a00 */
[----:B------:R1:W-:Y:S04]  /*11690*/  STL.64 [R1+0x1b8], R26 ;  /* 0x0001b81a01007387 */ /* 0x0003e80000100a00 */
[----:B0-----:R-:W5:Y:S04]  /*116a0*/  LDL.LU R24, [R1+0x120] ;  /* 0x0001200001187983 */ /* 0x001f680000300800 */
[----:B------:R-:W5:Y:S04]  /*116b0*/  LDL.LU R25, [R1+0x124] ;  /* 0x0001240001197983 */ /* 0x000f680000300800 */
[----:B-1----:R-:W2:Y:S04]  /*116c0*/  LDL.LU R26, [R1+0x128] ;  /* 0x00012800011a7983 */ /* 0x002ea80000300800 */
[----:B------:R-:W2:Y:S04]  /*116d0*/  LDL.LU R27, [R1+0x12c] ;  /* 0x00012c00011b7983 */ /* 0x000ea80000300800 */
[----:B--2---:R-:W-:Y:S04]  /*116e0*/  STL.64 [R1+0x1808], R26 ;  /* 0x0018081a01007387 */ /* 0x004fe80000100a00 */
[----:B-----5:R0:W-:Y:S04]  /*116f0*/  STL.64 [R1+0x1800], R24 ;  /* 0x0018001801007387 */ /* 0x0201e80000100a00 */
[----:B0-----:R-:W2:Y:S04]  /*11700*/  LDL.LU R24, [R1+0x130] ;  /* 0x0001300001187983 */ /* 0x001ea80000300800 */
[----:B------:R-:W2:Y:S04]  /*11710*/  LDL.LU R25, [R1+0x134] ;  /* 0x0001340001197983 */ /* 0x000ea80000300800 */
[----:B------:R-:W5:Y:S04]  /*11720*/  LDL.LU R26, [R1+0x138] ;  /* 0x00013800011a7983 */ /* 0x000f680000300800 */
[----:B------:R-:W5:Y:S01]  /*11730*/  LDL.LU R27, [R1+0x13c] ;  /* 0x00013c00011b7983 */ /* 0x000f620000300800 */
[----:B---3--:R-:W-:Y:S03]  /*11740*/  HMMA.16816.F32 R12, R16, R10, R12 ;  /* 0x0000000a100c723c */ /* 0x008fe6000000180c */
[----:B-----5:R0:W-:Y:S04]  /*11750*/  STL.64 [R1+0x1818], R26 ;  /* 0x0018181a01007387 */ /* 0x0201e80000100a00 */
[----:B--2---:R-:W-:Y:S04]  /*11760*/  STL.64 [R1+0x1810], R24 ;  /* 0x0018101801007387 */ /* 0x004fe80000100a00 */
[----:B0-----:R-:W2:Y:S04]  /*11770*/  LDL.LU.64 R26, [R1+0x58] ;  /* 0x00005800011a7983 */ /* 0x001ea80000300a00 */
[----:B--2---:R0:W-:Y:S04]  /*11780*/  STL.64 [R1+0x1820], R26 ;  /* 0x0018201a01007387 */ /* 0x0041e80000100a00 */
[----:B0-----:R-:W2:Y:S04]  /*11790*/  LDL.LU.64 R26, [R1+0x68] ;  /* 0x00006800011a7983 */ /* 0x001ea80000300a00 */
[----:B------:R0:W-:Y:S04]  /*117a0*/  STL.64 [R1+0x1a0], R12 ;  /* 0x0001a00c01007387 */ /* 0x0001e80000100a00 */
[----:B------:R1:W-:Y:S01]  /*117b0*/  STL.64 [R1+0x1a8], R14 ;  /* 0x0001a80e01007387 */ /* 0x0003e20000100a00 */
[----:B0-----:R-:W-:-:S02]  /*117c0*/  IMAD.MOV.U32 R13, RZ, RZ, R10 ;  /* 0x000000ffff0d7224 */ /* 0x001fc400078e000a */
[----:B------:R-:W-:Y:S01]  /*117d0*/  IMAD.MOV.U32 R12, RZ, RZ, R11 ;  /* 0x000000ffff0c7224 */ /* 0x000fe200078e000b */
[----:B-1----:R-:W3:Y:S04]  /*117e0*/  LDL.LU.64 R14, [R1+0x1890] ;  /* 0x00189000010e7983 */ /* 0x002ee80000300a00 */
[----:B------:R-:W4:Y:S02]  /*117f0*/  LDL.LU.64 R10, [R1+0x1888] ;  /* 0x00188800010a7983 */ /* 0x000f240000300a00 */
[----:B----4-:R-:W-:-:S15]  /*11800*/  HMMA.16816.F32 R4, R16, R10, R4 ;  /* 0x0000000a1004723c */ /* 0x010fde0000001804 */
[----:B------:R-:W-:-:S04]  /*11810*/  NOP ;  /* 0x0000000000007918 */ /* 0x000fc80000000000 */
[----:B------:R-:W-:Y:S04]  /*11820*/  STL.64 [R1+0x190], R4 ;  /* 0x0001900401007387 */ /* 0x000fe80000100a00 */
[----:B------:R0:W-:Y:S04]  /*11830*/  STL.64 [R1+0x198], R6 ;  /* 0x0001980601007387 */ /* 0x0001e80000100a00 */
[----:B0-----:R-:W4:Y:S04]  /*11840*/  LDL.LU.64 R6, [R1+0x1880] ;  /* 0x0018800001067983 */ /* 0x001f280000300a00 */
[----:B------:R0:W-:Y:S04]  /*11850*/  STL.64 [R1+0x1828], R10 ;  /* 0x0018280a01007387 */ /* 0x0001e80000100a00 */
[----:B------:R-:W2:Y:S04]  /*11860*/  LDL.LU R8, [R1+0x150] ;  /* 0x0001500001087983 */ /* 0x000ea80000300800 */
[----:B------:R-:W2:Y:S04]  /*11870*/  LDL.LU R9, [R1+0x154] ;  /* 0x0001540001097983 */ /* 0x000ea80000300800 */
[----:B0-----:R-:W2:Y:S04]  /*11880*/  LDL.LU R10, [R1+0x158] ;  /* 0x00015800010a7983 */ /* 0x001ea80000300800 */
[----:B------:R-:W2:Y:S01]  /*11890*/  LDL.LU R11, [R1+0x15c] ;  /* 0x00015c00010b7983 */ /* 0x000ea20000300800 */
[----:B----4-:R-:W-:Y:S03]  /*118a0*/  HMMA.16816.F32 R4, R16, R6, R20 ;  /* 0x000000061004723c */ /* 0x010fe60000001814 */
[----:B------:R-:W4:Y:S04]  /*118b0*/  LDL.LU.64 R22, [R1+0x1878] ;  /* 0x0018780001167983 */ /* 0x000f280000300a00 */
[----:B------:R-:W4:-:S12]  /*118c0*/  LDL.LU.64 R20, [R1+0x1870] ;  /* 0x0018700001147983 */ /* 0x000f180000300a00 */
[----:B------:R-:W-:Y:S04]  /*118d0*/  STL.64 [R1+0x180], R4 ;  /* 0x0001800401007387 */ /* 0x000fe80000100a00 */
[----:B------:R0:W-:Y:S04]  /*118e0*/  STL.64 [R1+0x188], R6 ;  /* 0x0001880601007387 */ /* 0x0001e80000100a00 */
[----:B0-----:R-:W3:Y:S04]  /*118f0*/  LDL.LU.64 R6, [R1+0x1868] ;  /* 0x0018680001067983 */ /* 0x001ee80000300a00 */
[----:B------:R-:W3:Y:S02]  /*11900*/  LDL.LU.64 R4, [R1+0x1860] ;  /* 0x0018600001047983 */ /* 0x000ee40000300a00 */
[----:B---3--:R-:W-:-:S15]  /*11910*/  HMMA.16816.F32 R4, R16, R14, R4 ;  /* 0x0000000e1004723c */ /* 0x008fde0000001804 */
[----:B------:R-:W-:-:S04]  /*11920*/  NOP ;  /* 0x0000000000007918 */ /* 0x000fc80000000000 */
[----:B------:R-:W-:Y:S04]  /*11930*/  STL.64 [R1+0x170], R4 ;  /* 0x0001700401007387 */ /* 0x000fe80000100a00 */
[----:B------:R0:W-:Y:S04]  /*11940*/  STL.64 [R1+0x178], R6 ;  /* 0x0001780601007387 */ /* 0x0001e80000100a00 */
[----:B0-----:R-:W4:Y:S04]  /*11950*/  LDL.LU.64 R6, [R1+0x1858] ;  /* 0x0018580001067983 */ /* 0x001f280000300a00 */
[----:B------:R0:W-:Y:S04]  /*11960*/  STL.64 [R1+0x17d8], R14 ;  /* 0x0017d80e01007387 */ /* 0x0001e80000100a00 */
[----:B0-----:R-:W3:Y:S01]  /*11970*/  LDL.LU.64 R14, [R1+0x48] ;  /* 0x00004800010e7983 */ /* 0x001ee20000300a00 */
[----:B----4-:R-:W-:Y:S03]  /*11980*/  HMMA.16816.F32 R16, R16, R6, R20 ;  /* 0x000000061010723c */ /* 0x010fe60000001814 */
[----:B------:R-:W4:Y:S04]  /*11990*/  LDL.LU.64 R22, [R1+0x1850] ;  /* 0x0018500001167983 */ /* 0x000f280000300a00 */
[----:B------:R-:W5:Y:S04]  /*119a0*/  LDL.LU.64 R20, [R1+0x1848] ;  /* 0x0018480001147983 */ /* 0x000f680000300a00 */
[----:B------:R0:W-:Y:S04]  /*119b0*/  STL.64 [R1+0x17e0], R6 ;  /* 0x0017e00601007387 */ /* 0x0001e80000100a00 */
[----:B------:R-:W2:Y:S04]  /*119c0*/  LDL.LU R4, [R1+0x140] ;  /* 0x0001400001047983 */ /* 0x000ea80000300800 */
[----:B------:R1:W-:Y:S04]  /*119d0*/  STL.64 [R1+0x160], R16 ;  /* 0x0001601001007387 */ /* 0x0003e80000100a00 */
[----:B------:R4:W-:Y:S04]  /*119e0*/  STL.64 [R1+0x168], R18 ;  /* 0x0001681201007387 */ /* 0x0009e80000100a00 */
[----:B------:R-:W2:Y:S04]  /*119f0*/  LDL.LU R5, [R1+0x144] ;  /* 0x0001440001057983 */ /* 0x000ea80000300800 */
[----:B0-----:R-:W2:Y:S01]  /*11a00*/  LDL.LU R6, [R1+0x148] ;  /* 0x0001480001067983 */ /* 0x001ea20000300800 */
[----:B-1----:R-:W-:-:S03]  /*11a10*/  IMAD.MOV.U32 R16, RZ, RZ, R29 ;  /* 0x000000ffff107224 */ /* 0x002fc600078e001d */
[----:B------:R-:W2:Y:S04]  /*11a20*/  LDL.LU R7, [R1+0x14c] ;  /* 0x00014c0001077983 */ /* 0x000ea80000300800 */
[----:B------:R-:W2:Y:S01]  /*11a30*/  LDL.LU R29, [R1+0x1844] ;  /* 0x00184400011d7983 */ /* 0x000ea20000300800 */
[----:B----4-:R-:W-:Y:S02]  /*11a40*/  IMAD.MOV.U32 R19, RZ, RZ, R22 ;  /* 0x000000ffff137224 */ /* 0x010fe400078e0016 */
[----:B-----5:R-:W-:Y:S02]  /*11a50*/  IMAD.MOV.U32 R18, RZ, RZ, R21 ;  /* 0x000000ffff127224 */ /* 0x020fe400078e0015 */
[----:B------:R-:W-:Y:S02]  /*11a60*/  IMAD.MOV.U32 R17, RZ, RZ, R20 ;  /* 0x000000ffff117224 */ /* 0x000fe400078e0014 */
[----:B------:R-:W2:Y:S04]  /*11a70*/  LDL.LU R20, [R1+0x1840] ;  /* 0x0018400001147983 */ /* 0x000ea80000300800 */
[----:B------:R-:W2:Y:S04]  /*11a80*/  LDL.LU R21, [R1+0x183c] ;  /* 0x00183c0001157983 */ /* 0x000ea80000300800 */
[----:B------:R-:W2:Y:S04]  /*11a90*/  LDL.LU R22, [R1+0x1838] ;  /* 0x0018380001167983 */ /* 0x000ea80000300800 */
[----:B------:R-:W-:Y:S04]  /*11aa0*/  STL.64 [R1+0x1750], R18 ;  /* 0x0017501201007387 */ /* 0x000fe80000100a00 */
[----:B------:R0:W-:Y:S02]  /*11ab0*/  STL.64 [R1+0x1748], R16 ;  /* 0x0017481001007387 */ /* 0x0001e40000100a00 */
[----:B0-----:R-:W-:-:S02]  /*11ac0*/  IMAD.MOV.U32 R16, RZ, RZ, R23 ;  /* 0x000000ffff107224 */ /* 0x001fc400078e0017 */
[----:B------:R-:W2:Y:S04]  /*11ad0*/  LDL.LU R23, [R1+0x1834] ;  /* 0x0018340001177983 */ /* 0x000ea80000300800 */
[----:B------:R-:W4:Y:S04]  /*11ae0*/  LDL.LU R17, [R1+0x94] ;  /* 0x0000940001117983 */ /* 0x000f280000300800 */
[----:B------:R-:W5:Y:S01]  /*11af0*/  LDL.LU R18, [R1+0x98] ;  /* 0x0000980001127983 */ /* 0x000f620000300800 */
[----:B------:R-:W-:-:S03]  /*11b00*/  IMAD.MOV.U32 R19, RZ, RZ, R0 ;  /* 0x000000ffff137224 */ /* 0x000fc600078e0000 */
[----:B------:R-:W3:Y:S01]  /*11b10*/  LDL.LU R0, [R1+0x1830] ;  /* 0x0018300001007983 */ /* 0x000ee20000300800 */
[----:B--2---:R-:W-:Y:S03]  /*11b20*/  HMMA.16816.F32 R8, R20, R26, R8 ;  /* 0x0000001a1408723c */ /* 0x004fe60000001808 */
[----:B-----5:R-:W-:Y:S04]  /*11b30*/  STL.64 [R1+0x1760], R18 ;  /* 0x0017601201007387 */ /* 0x020fe80000100a00 */
[----:B----4-:R-:W-:-:S12]  /*11b40*/  STL.64 [R1+0x1758], R16 ;  /* 0x0017581001007387 */ /* 0x010fd80000100a00 */
[----:B------:R0:W-:Y:S04]  /*11b50*/  STL.64 [R1+0x150], R8 ;  /* 0x0001500801007387 */ /* 0x0001e80000100a00 */
[----:B------:R1:W-:Y:S01]  /*11b60*/  STL.64 [R1+0x158], R10 ;  /* 0x0001580a01007387 */ /* 0x0003e20000100a00 */
[----:B0-----:R-:W-:Y:S02]  /*11b70*/  IMAD.MOV.U32 R9, RZ, RZ, R26 ;  /* 0x000000ffff097224 */ /* 0x001fe400078e001a */
[----:B------:R-:W-:Y:S01]  /*11b80*/  IMAD.MOV.U32 R8, RZ, RZ, R27 ;  /* 0x000000ffff087224 */ /* 0x000fe200078e001b */
[----:B-1----:R-:W2:Y:S04]  /*11b90*/  LDL.LU.64 R10, [R1+0x1828] ;  /* 0x00182800010a7983 */ /* 0x002ea80000300a00 */
[----:B------:R-:W4:Y:S02]  /*11ba0*/  LDL.LU.64 R26, [R1+0x1820] ;  /* 0x00182000011a7983 */ /* 0x000f240000300a00 */
[----:B----4-:R-:W-:-:S15]  /*11bb0*/  HMMA.16816.F32 R4, R20, R26, R4 ;  /* 0x0000001a1404723c */ /* 0x010fde0000001804 */
[----:B------:R-:W-:-:S04]  /*11bc0*/  NOP ;  /* 0x0000000000007918 */ /* 0x000fc80000000000 */
[----:B------:R0:W-:Y:S04]  /*11bd0*/  STL.64 [R1+0x140], R4 ;  /* 0x0001400401007387 */ /* 0x0001e80000100a00 */
[----:B------:R-:W-:Y:S01]  /*11be0*/  STL.64 [R1+0x148], R6 ;  /* 0x0001480601007387 */ /* 0x000fe20000100a00 */
[----:B0-----:R-:W-:Y:S02]  /*11bf0*/  IMAD.MOV.U32 R5, RZ, RZ, R26 ;  /* 0x000000ffff057224 */ /* 0x001fe400078e001a */
[----:B------:R-:W-:Y:S02]  /*11c00*/  IMAD.MOV.U32 R4, RZ, RZ, R27 ;  /* 0x000000ffff047224 */ /* 0x000fe400078e001b */
[----:B------:R-:W3:Y:S04]  /*11c10*/  LDL.LU.64 R26, [R1+0x1818] ;  /* 0x00181800011a7983 */ /* 0x000ee80000300a00 */
[----:B------:R-:W3:Y:S02]  /*11c20*/  LDL.LU.64 R24, [R1+0x1810] ;  /* 0x0018100001187983 */ /* 0x000ee40000300a00 */
[----:B---3--:R-:W-:-:S15]  /*11c30*/  HMMA.16816.F32 R24, R20, R14, R24 ;  /* 0x0000000e1418723c */ /* 0x008fde0000001818 */
[----:B------:R-:W-:-:S04]  /*11c40*/  NOP ;  /* 0x0000000000007918 */ /* 0x000fc80000000000 */
[----:B------:R-:W-:Y:S04]  /*11c50*/  STL.64 [R1+0x130], R24 ;  /* 0x0001301801007387 */ /* 0x000fe80000100a00 */
[----:B------:R0:W-:Y:S04]  /*11c60*/  STL.64 [R1+0x138], R26 ;  /* 0x0001381a01007387 */ /* 0x0001e80000100a00 */
[----:B0-----:R-:W3:Y:S04]  /*11c70*/  LDL.LU.64 R26, [R1+0x1808] ;  /* 0x00180800011a7983 */ /* 0x001ee80000300a00 */
[----:B------:R-:W3:Y:S01]  /*11c80*/  LDL.LU.64 R24, [R1+0x1800] ;  /* 0x0018000001187983 */ /* 0x000ee20000300a00 */
[----:B------:R-:W-:-:S02]  /*11c90*/  IMAD.MOV.U32 R18, RZ, RZ, R13 ;  /* 0x000000ffff127224 */ /* 0x000fc400078e000d */
[----:B------:R-:W-:Y:S02]  /*11ca0*/  IMAD.MOV.U32 R19, RZ, RZ, R12 ;  /* 0x000000ffff137224 */ /* 0x000fe400078e000c */
[----:B------:R-:W-:Y:S02]  /*11cb0*/  IMAD.MOV.U32 R7, RZ, RZ, R14 ;  /* 0x000000ffff077224 */ /* 0x000fe400078e000e */
[----:B------:R-:W-:Y:S01]  /*11cc0*/  IMAD.MOV.U32 R6, RZ, RZ, R15 ;  /* 0x000000ffff067224 */ /* 0x000fe200078e000f */
[----:B------:R0:W-:Y:S02]  /*11cd0*/  STL.64 [R1+0x1770], R18 ;  /* 0x0017701201007387 */ /* 0x0001e40000100a00 */
[----:B---3--:R-:W-:Y:S01]  /*11ce0*/  HMMA.16816.F32 R12, R20, R18, R24 ;  /* 0x00000012140c723c */ /* 0x008fe20000001818 */
[----:B0-----:R-:W-:Y:S02]  /*11cf0*/  IMAD.MOV.U32 R18, RZ, RZ, R7 ;  /* 0x000000ffff127224 */ /* 0x001fe400078e0007 */
[----:B------:R-:W-:-:S15]  /*11d00*/  IMAD.MOV.U32 R19, RZ, RZ, R6 ;  /* 0x000000ffff137224 */ /* 0x000fde00078e0006 */
[----:B------:R-:W-:Y:S01]  /*11d10*/  NOP ;  /* 0x0000000000007918 */ /* 0x000fe20000000000 */
[----:B------:R-:W-:Y:S04]  /*11d20*/  STL.64 [R1+0x120], R12 ;  /* 0x0001200c01007387 */ /* 0x000fe80000100a00 */
[----:B------:R-:W-:Y:S04]  /*11d30*/  STL.64 [R1+0x128], R14 ;  /* 0x0001280e01007387 */ /* 0x000fe80000100a00 */
[----:B------:R0:W-:Y:S04]  /*11d40*/  STL.64 [R1+0x1788], R18 ;  /* 0x0017881201007387 */ /* 0x0001e80000100a00 */
[----:B------:R-:W3:Y:S04]  /*11d50*/  LDL.LU R24, [R1+0xe0] ;  /* 0x0000e00001187983 */ /* 0x000ee80000300800 */
[----:B------:R-:W3:Y:S04]  /*11d60*/  LDL.LU R25, [R1+0xe4] ;  /* 0x0000e40001197983 */ /* 0x000ee80000300800 */
[----:B------:R-:W4:Y:S01]  /*11d70*/  LDL.LU R26, [R1+0xe8] ;  /* 0x0000e800011a7983 */ /* 0x000f220000300800 */
[----:B0-----:R-:W-:-:S02]  /*11d80*/  IMAD.MOV.U32 R19, RZ, RZ, R4 ;  /* 0x000000ffff137224 */ /* 0x001fc400078e0004 */
[----:B------:R-:W-:Y:S01]  /*11d90*/  IMAD.MOV.U32 R18, RZ, RZ, R5 ;  /* 0x000000ffff127224 */ /* 0x000fe200078e0005 */
[----:B------:R-:W4:Y:S04]  /*11da0*/  LDL.LU R27, [R1+0xec] ;  /* 0x0000ec00011b7983 */ /* 0x000f280000300800 */
[----:B------:R-:W5:Y:S04]  /*11db0*/  LDL.LU R4, [R1+0x100] ;  /* 0x0001000001047983 */ /* 0x000f680000300800 */
[----:B------:R-:W5:Y:S04]  /*11dc0*/  LDL.LU R5, [R1+0x104] ;  /* 0x0001040001057983 */ /* 0x000f680000300800 */
[----:B------:R-:W2:Y:S04]  /*11dd0*/  LDL.LU R6, [R1+0x108] ;  /* 0x0001080001067983 */ /* 0x000ea80000300800 */
[----:B------:R-:W2:Y:S04]  /*11de0*/  LDL.LU R7, [R1+0x10c] ;  /* 0x00010c0001077983 */ /* 0x000ea80000300800 */
[----:B--2---:R-:W-:Y:S04]  /*11df0*/  STL.64 [R1+0x17f8], R6 ;  /* 0x0017f80601007387 */ /* 0x004fe80000100a00 */
[----:B-----5:R0:W-:Y:S04]  /*11e00*/  STL.64 [R1+0x17f0], R4 ;  /* 0x0017f00401007387 */ /* 0x0201e80000100a00 */
[----:B0-----:R-:W2:Y:S04]  /*11e10*/  LDL.LU R4, [R1+0x110] ;  /* 0x0001100001047983 */ /* 0x001ea80000300800 */
[----:B------:R-:W2:Y:S04]  /*11e20*/  LDL.LU R5, [R1+0x114] ;  /* 0x0001140001057983 */ /* 0x000ea80000300800 */
[----:B------:R-:W2:Y:S04]  /*11e30*/  LDL.LU R6, [R1+0x118] ;  /* 0x0001180001067983 */ /* 0x000ea80000300800 */
[----:B------:R-:W2:Y:S04]  /*11e40*/  LDL.LU R7, [R1+0x11c] ;  /* 0x00011c0001077983 */ /* 0x000ea80000300800 */
[----:B------:R-:W5:Y:S04]  /*11e50*/  LDL.LU.64 R14, [R1+0x18] ;  /* 0x00001800010e7983 */ /* 0x000f680000300a00 */
[----:B----4-:R-:W-:Y:S04]  /*11e60*/  STL.64 [R1+0x17d0], R26 ;  /* 0x0017d01a01007387 */ /* 0x010fe80000100a00 */
[----:B---3--:R0:W-:Y:S04]  /*11e70*/  STL.64 [R1+0x17c8], R24 ;  /* 0x0017c81801007387 */ /* 0x0081e80000100a00 */
[----:B0-----:R-:W3:Y:S04]  /*11e80*/  LDL.LU R24, [R1+0xf0] ;  /* 0x0000f00001187983 */ /* 0x001ee80000300800 */
[----:B------:R-:W3:Y:S04]  /*11e90*/  LDL.LU R25, [R1+0xf4] ;  /* 0x0000f40001197983 */ /* 0x000ee80000300800 */
[----:B------:R-:W3:Y:S04]  /*11ea0*/  LDL.LU R26, [R1+0xf8] ;  /* 0x0000f800011a7983 */ /* 0x000ee80000300800 */
[----:B------:R-:W3:Y:S04]  /*11eb0*/  LDL.LU R27, [R1+0xfc] ;  /* 0x0000fc00011b7983 */ /* 0x000ee80000300800 */
[----:B------:R0:W-:Y:S02]  /*11ec0*/  STL.64 [R1+0x17a0], R18 ;  /* 0x0017a01201007387 */ /* 0x0001e40000100a00 */
[----:B0-----:R-:W-:-:S02]  /*11ed0*/  IMAD.MOV.U32 R19, RZ, RZ, R8 ;  /* 0x000000ffff137224 */ /* 0x001fc400078e0008 */
[----:B------:R-:W-:Y:S01]  /*11ee0*/  IMAD.MOV.U32 R18, RZ, RZ, R9 ;  /* 0x000000ffff127224 */ /* 0x000fe200078e0009 */
[----:B--2---:R-:W-:-:S15]  /*11ef0*/  HMMA.16816.F32 R4, R20, R10, R4 ;  /* 0x0000000a1404723c */ /* 0x004fde0000001804 */
[----:B------:R-:W-:-:S04]  /*11f00*/  NOP ;  /* 0x0000000000007918 */ /* 0x000fc80000000000 */
[----:B------:R-:W-:Y:S04]  /*11f10*/  STL.64 [R1+0x110], R4 ;  /* 0x0001100401007387 */ /* 0x000fe80000100a00 */
[----:B------:R0:W-:Y:S04]  /*11f20*/  STL.64 [R1+0x118], R6 ;  /* 0x0001180601007387 */ /* 0x0001e80000100a00 */
[----:B0-----:R-:W5:Y:S04]  /*11f30*/  LDL.LU.64 R6, [R1+0x17f8] ;  /* 0x0017f80001067983 */ /* 0x001f680000300a00 */
[----:B------:R-:W5:Y:S04]  /*11f40*/  LDL.LU.64 R4, [R1+0x17f0] ;  /* 0x0017f00001047983 */ /* 0x000f680000300a00 */
[----:B------:R0:W-:Y:S04]  /*11f50*/  STL.64 [R1+0x1768], R10 ;  /* 0x0017680a01007387 */ /* 0x0001e80000100a00 */
[----:B------:R-:W2:Y:S04]  /*11f60*/  LDL.LU R8, [R1+0xa0] ;  /* 0x0000a00001087983 */ /* 0x000ea80000300800 */
[----:B------:R-:W2:Y:S04]  /*11f70*/  LDL.LU R9, [R1+0xa4] ;  /* 0x0000a40001097983 */ /* 0x000ea80000300800 */
[----:B0-----:R-:W4:Y:S04]  /*11f80*/  LDL.LU R10, [R1+0xa8] ;  /* 0x0000a800010a7983 */ /* 0x001f280000300800 */
[----:B------:R-:W4:Y:S04]  /*11f90*/  LDL.LU R11, [R1+0xac] ;  /* 0x0000ac00010b7983 */ /* 0x000f280000300800 */
[----:B----4-:R-:W-:Y:S04]  /*11fa0*/  STL.64 [R1+0x1780], R10 ;  /* 0x0017800a01007387 */ /* 0x010fe80000100a00 */
[----:B--2---:R0:W-:Y:S04]  /*11fb0*/  STL.64 [R1+0x1778], R8 ;  /* 0x0017780801007387 */ /* 0x0041e80000100a00 */
[----:B0-----:R-:W2:Y:S04]  /*11fc0*/  LDL.LU R8, [R1+0xb0] ;  /* 0x0000b00001087983 */ /* 0x001ea80000300800 */
[----:B------:R-:W2:Y:S04]  /*11fd0*/  LDL.LU R9, [R1+0xb4] ;  /* 0x0000b40001097983 */ /* 0x000ea80000300800 */
[----:B------:R-:W4:Y:S01]  /*11fe0*/  LDL.LU R10, [R1+0xb8] ;  /* 0x0000b800010a7983 */ /* 0x000f220000300800 */
[----:B------:R-:W-:-:S03]  /*11ff0*/  IMAD.MOV.U32 R11, RZ, RZ, R0 ;  /* 0x000000ffff0b7224 */ /* 0x000fc600078e0000 */
[----:B------:R-:W2:Y:S01]  /*12000*/  LDL.LU R0, [R1+0x17ec] ;  /* 0x0017ec0001007983 */ /* 0x000ea20000300800 */
[----:B-----5:R-:W-:Y:S03]  /*12010*/  HMMA.16816.F32 R4, R20, R14, R4 ;  /* 0x0000000e1404723c */ /* 0x020fe60000001804 */
[----:B----4-:R-:W-:Y:S04]  /*12020*/  STL.64 [R1+0x1798], R10 ;  /* 0x0017980a01007387 */ /* 0x010fe80000100a00 */
[----:B--2---:R0:W-:Y:S04]  /*12030*/  STL.64 [R1+0x1790], R8 ;  /* 0x0017900801007387 */ /* 0x0041e80000100a00 */
[----:B0-----:R-:W2:Y:S04]  /*12040*/  LDL.LU R8, [R1+0xc0] ;  /* 0x0000c00001087983 */ /* 0x001ea80000300800 */
[----:B------:R-:W2:Y:S04]  /*12050*/  LDL.LU R9, [R1+0xc4] ;  /* 0x0000c40001097983 */ /* 0x000ea80000300800 */
[----:B------:R-:W4:Y:S04]  /*12060*/  LDL.LU R10, [R1+0xc8] ;  /* 0x0000c800010a7983 */ /* 0x000f280000300800 */
[----:B------:R-:W4:Y:S04]  /*12070*/  LDL.LU R11, [R1+0xcc] ;  /* 0x0000cc00010b7983 */ /* 0x000f280000300800 */
[----:B----4-:R0:W-:Y:S04]  /*12080*/  STL.64 [R1+0x17b0], R10 ;  /* 0x0017b00a01007387 */ /* 0x0101e80000100a00 */
[----:B--2---:R1:W-:Y:S01]  /*12090*/  STL.64 [R1+0x17a8], R8 ;  /* 0x0017a80801007387 */ /* 0x0043e20000100a00 */
[----:B0-----:R-:W-:-:S03]  /*120a0*/  IMAD.MOV.U32 R11, RZ, RZ, R0 ;  /* 0x000000ffff0b7224 */ /* 0x001fc600078e0000 */
[----:B-1----:R-:W2:Y:S04]  /*120b0*/  LDL.LU R8, [R1+0xd0] ;  /* 0x0000d00001087983 */ /* 0x002ea80000300800 */
[----:B------:R-:W2:Y:S04]  /*120c0*/  LDL.LU R9, [R1+0xd4] ;  /* 0x0000d40001097983 */ /* 0x000ea80000300800 */
[----:B------:R-:W2:Y:S04]  /*120d0*/  LDL.LU R10, [R1+0xd8] ;  /* 0x0000d800010a7983 */ /* 0x000ea80000300800 */
[----:B------:R-:W4:Y:S04]  /*120e0*/  LDL.LU R0, [R1+0x17e8] ;  /* 0x0017e80001007983 */ /* 0x000f280000300800 */
[----:B------:R0:W-:Y:S04]  /*120f0*/  STL.64 [R1+0x100], R4 ;  /* 0x0001000401007387 */ /* 0x0001e80000100a00 */
[----:B------:R1:W-:Y:S01]  /*12100*/  STL.64 [R1+0x108], R6 ;  /* 0x0001080601007387 */ /* 0x0003e20000100a00 */
[----:B0-----:R-:W-:-:S02]  /*12110*/  IMAD.MOV.U32 R5, RZ, RZ, R14 ;  /* 0x000000ffff057224 */ /* 0x001fc400078e000e */
[----:B------:R-:W-:Y:S01]  /*12120*/  IMAD.MOV.U32 R4, RZ, RZ, R15 ;  /* 0x000000ffff047224 */ /* 0x000fe200078e000f */
[----:B-1----:R-:W5:Y:S04]  /*12130*/  LDL.LU.64 R6, [R1+0x17e0] ;  /* 0x0017e00001067983 */ /* 0x002f680000300a00 */
[----:B------:R-:W3:Y:S02]  /*12140*/  LDL.LU.64 R14, [R1+0x17d8] ;  /* 0x0017d800010e7983 */ /* 0x000ee40000300a00 */
[----:B---3--:R-:W-:-:S15]  /*12150*/  HMMA.16816.F32 R24, R20, R14, R24 ;  /* 0x0000000e1418723c */ /* 0x008fde0000001818 */
[----:B------:R-:W-:-:S04]  /*12160*/  NOP ;  /* 0x0000000000007918 */ /* 0x000fc80000000000 */
[----:B------:R-:W-:Y:S04]  /*12170*/  STL.64 [R1+0xf0], R24 ;  /* 0x0000f01801007387 */ /* 0x000fe80000100a00 */
[----:B------:R0:W-:Y:S04]  /*12180*/  STL.64 [R1+0xf8], R26 ;  /* 0x0000f81a01007387 */ /* 0x0001e80000100a00 */
[----:B0-----:R-:W5:Y:S04]  /*12190*/  LDL.LU.64 R26, [R1+0x17d0] ;  /* 0x0017d000011a7983 */ /* 0x001f680000300a00 */
[----:B------:R-:W5:Y:S02]  /*121a0*/  LDL.LU.64 R24, [R1+0x17c8] ;  /* 0x0017c80001187983 */ /* 0x000f640000300a00 */
[----:B-----5:R-:W-:Y:S02]  /*121b0*/  HMMA.16816.F32 R20, R20, R6, R24 ;  /* 0x000000061414723c */ /* 0x020fe40000001818 */
[----:B------:R-:W2:Y:S04]  /*121c0*/  LDL.LU.64 R26, [R1+0x17c0] ;  /* 0x0017c000011a7983 */ /* 0x000ea80000300a00 */
[----:B------:R-:W2:-:S13]  /*121d0*/  LDL.LU.64 R24, [R1+0x17b8] ;  /* 0x0017b80001187983 */ /* 0x000e9a0000300a00 */
[----:B------:R-:W-:Y:S04]  /*121e0*/  STL.64 [R1+0xe0], R20 ;  /* 0x0000e01401007387 */ /* 0x000fe80000100a00 */
[----:B------:R-:W-:Y:S01]  /*121f0*/  STL.64 [R1+0xe8], R22 ;  /* 0x0000e81601007387 */ /* 0x000fe20000100a00 */
[----:B--2---:R-:W-:Y:S03]  /*12200*/  HMMA.16816.F32 R16, R24, R18, R8 ;  /* 0x000000121810723c */ /* 0x004fe60000001808 */
[----:B------:R-:W2:Y:S04]  /*12210*/  LDL.LU.64 R10, [R1+0x17b0] ;  /* 0x0017b000010a7983 */ /* 0x000ea80000300a00 */
[----:B------:R-:W2:-:S12]  /*12220*/  LDL.LU.64 R8, [R1+0x17a8] ;  /* 0x0017a80001087983 */ /* 0x000e980000300a00 */
[----:B------:R-:W-:Y:S04]  /*12230*/  STL.64 [R1+0xd0], R16 ;  /* 0x0000d01001007387 */ /* 0x000fe80000100a00 */
[----:B------:R0:W-:Y:S04]  /*12240*/  STL.64 [R1+0xd8], R18 ;  /* 0x0000d81201007387 */ /* 0x0001e80000100a00 */
[----:B0-----:R-:W2:Y:S02]  /*12250*/  LDL.LU.64 R18, [R1+0x17a0] ;  /* 0x0017a00001127983 */ /* 0x001ea40000300a00 */
[----:B--2---:R-:W-:Y:S02]  /*12260*/  HMMA.16816.F32 R16, R24, R18, R8 ;  /* 0x000000121810723c */ /* 0x004fe40000001808 */
[----:B------:R-:W2:Y:S04]  /*12270*/  LDL.LU.64 R10, [R1+0x1798] ;  /* 0x00179800010a7983 */ /* 0x000ea80000300a00 */
[----:B------:R-:W2:-:S13]  /*12280*/  LDL.LU.64 R8, [R1+0x1790] ;  /* 0x0017900001087983 */ /* 0x000e9a0000300a00 */
        /* <DEDUP_REMOVED lines=10> */
[----:B------:R-:W2:-:S15]  /*12330*/  LDL.LU.64 R10, [R1+0x1768] ;  /* 0x00176800010a7983 */ /* 0x000e9e0000300a00 */
[----:B------:R-:W-:Y:S02]  /*12340*/  NOP ;  /* 0x0000000000007918 */ /* 0x000fe40000000000 */
[----:B------:R-:W-:Y:S04]  /*12350*/  STL.64 [R1+0xa0], R16 ;  /* 0x0000a01001007387 */ /* 0x000fe80000100a00 */
[----:B------:R0:W-:Y:S04]  /*12360*/  STL.64 [R1+0xa8], R18 ;  /* 0x0000a81201007387 */ /* 0x0001e80000100a00 */
[----:B0-----:R-:W2:Y:S04]  /*12370*/  LDL.LU.64 R18, [R1+0x1760] ;  /* 0x0017600001127983 */ /* 0x001ea80000300a00 */
[----:B------:R-:W2:Y:S02]  /*12380*/  LDL.LU.64 R16, [R1+0x1758] ;  /* 0x0017580001107983 */ /* 0x000ea40000300a00 */
[----:B--2---:R-:W-:Y:S02]  /*12390*/  HMMA.16816.F32 R8, R24, R10, R16 ;  /* 0x0000000a1808723c */ /* 0x004fe40000001810 */
[----:B------:R-:W2:Y:S04]  /*123a0*/  LDL.LU.64 R18, [R1+0x1750] ;  /* 0x0017500001127983 */ /* 0x000ea80000300a00 */
[----:B------:R-:W2:-:S13]  /*123b0*/  LDL.LU.64 R16, [R1+0x1748] ;  /* 0x0017480001107983 */ /* 0x000e9a0000300a00 */
[----:B------:R-:W-:Y:S04]  /*123c0*/  STL.64 [R1+0x90], R8 ;  /* 0x0000900801007387 */ /* 0x000fe80000100a00 */
[----:B------:R0:W-:Y:S04]  /*123d0*/  STL.64 [R1+0x98], R10 ;  /* 0x0000980a01007387 */ /* 0x0001e80000100a00 */
[----:B0-----:R-:W3:Y:S04]  /*123e0*/  LDL.LU.64 R10, [R1+0x1740] ;  /* 0x00174000010a7983 */ /* 0x001ee80000300a00 */
[----:B------:R-:W3:Y:S01]  /*123f0*/  LDL.LU.64 R8, [R1+0x1738] ;  /* 0x0017380001087983 */ /* 0x000ee20000300a00 */
[----:B------:R-:W-:-:S02]  /*12400*/  IMAD.MOV.U32 R22, RZ, RZ, R5 ;  /* 0x000000ffff167224 */ /* 0x000fc400078e0005 */
[----:B------:R-:W-:-:S07]  /*12410*/  IMAD.MOV.U32 R23, RZ, RZ, R4 ;  /* 0x000000ffff177224 */ /* 0x000fce00078e0004 */
[C---:B---3--:R-:W-:Y:S01]  /*12420*/  HMMA.16816.F32 R20, R24.reuse, R22, R8 ;  /* 0x000000161814723c */ /* 0x048fe20000001808 */
[----:B------:R-:W3:Y:S04]  /*12430*/  LDL.LU.64 R10, [R1+0x1730] ;  /* 0x00173000010a7983 */ /* 0x000ee80000300a00 */
[----:B------:R-:W3:Y:S03]  /*12440*/  LDL.LU.64 R8, [R1+0x1728] ;  /* 0x0017280001087983 */ /* 0x000ee60000300a00 */
[----:B--2---:R-:W-:Y:S01]  /*12450*/  HMMA.16816.F32 R12, R24, R14, R16 ;  /* 0x0000000e180c723c */ /* 0x004fe20000001810 */
[----:B----4-:R-:W-:-:S05]  /*12460*/  LOP3.LUT R0, R0, 0x40, RZ, 0x3c, !PT ;  /* 0x0000004000007812 */ /* 0x010fca00078e3cff */
[----:B------:R-:W-:Y:S05]  /*12470*/  LDSM.16.M88.4 R16, [R0+UR6+0x12000] ;  /* 0x012000060010783b */ /* 0x000fea0008000200 */
[----:B------:R-:W-:Y:S04]  /*12480*/  STL.64 [R1+0x80], R20 ;  /* 0x0000801401007387 */ /* 0x000fe80000100a00 */
[----:B------:R-:W-:Y:S04]  /*12490*/  STL.64 [R1+0x88], R22 ;  /* 0x0000881601007387 */ /* 0x000fe80000100a00 */
[----:B------:R-:W-:Y:S04]  /*124a0*/  STL.64 [R1+0x70], R12 ;  /* 0x0000700c01007387 */ /* 0x000fe80000100a00 */
[----:B------:R-:W-:Y:S04]  /*124b0*/  STL.64 [R1+0x78], R14 ;  /* 0x0000780e01007387 */ /* 0x000fe80000100a00 */
[----:B------:R-:W-:Y:S04]  /*124c0*/  LDSM.16.M88.4 R20, [R0+UR6+0x1a000] ;  /* 0x01a000060014783b */ /* 0x000fe80008000200 */
[----:B------:R-:W-:Y:S01]  /*124d0*/  LDSM.16.MT88.4 R12, [R29+0x4000] ;  /* 0x004000001d0c783b */ /* 0x000fe20000004200 */
[----:B---3--:R-:W-:Y:S03]  /*124e0*/  HMMA.16816.F32 R4, R24, R6, R8 ;  /* 0x000000061804723c */ /* 0x008fe60000001808 */
[----:B------:R-:W0:Y:S04]  /*124f0*/  LDSM.16.M88.4 R8, [R0+UR6+0x10000] ;  /* 0x010000060008783b */ /* 0x000e280008000200 */
[----:B------:R-:W-:-:S12]  /*12500*/  LDSM.16.M88.4 R24, [R0+UR6+0x18000] ;  /* 0x018000060018783b */ /* 0x000fd80008000200 */
[----:B------:R-:W-:Y:S04]  /*12510*/  STL.64 [R1+0x1f0], R4 ;  /* 0x0001f00401007387 */ /* 0x000fe80000100a00 */
[----:B------:R-:W-:Y:S04]  /*12520*/  STL.64 [R1+0x1f8], R6 ;  /* 0x0001f80601007387 */ /* 0x000fe80000100a00 */
[----:B------:R-:W1:Y:S04]  /*12530*/  LDSM.16.M88.4 R4, [R0+UR6+0x14000] ;  /* 0x014000060004783b */ /* 0x000e680008000200 */
[----:B0-----:R0:W-:Y:S04]  /*12540*/  STL.64 [R1+0x60], R8 ;  /* 0x0000600801007387 */ /* 0x0011e80000100a00 */
[----:B------:R-:W-:Y:S04]  /*12550*/  STL.64 [R1+0x68], R10 ;  /* 0x0000680a01007387 */ /* 0x000fe80000100a00 */
[----:B------:R-:W-:Y:S04]  /*12560*/  STL.64 [R1+0x50], R16 ;  /* 0x0000501001007387 */ /* 0x000fe80000100a00 */
[----:B------:R-:W-:Y:S04]  /*12570*/  STL.64 [R1+0x58], R18 ;  /* 0x0000581201007387 */ /* 0x000fe80000100a00 */
[----:B------:R-:W-:Y:S04]  /*12580*/  LDSM.16.M88.4 R16, [R0+UR6+0x1c000] ;  /* 0x01c000060010783b */ /* 0x000fe80008000200 */
[----:B-1----:R-:W-:Y:S01]  /*12590*/  STL.64 [R1+0x40], R4 ;  /* 0x0000400401007387 */ /* 0x002fe20000100a00 */
[----:B0-----:R-:W-:-:S02]  /*125a0*/  IMAD.MOV.U32 R9, RZ, RZ, R4 ;  /* 0x000000ffff097224 */ /* 0x001fc400078e0004 */
[----:B------:R-:W-:Y:S01]  /*125b0*/  IMAD.MOV.U32 R8, RZ, RZ, R5 ;  /* 0x000000ffff087224 */ /* 0x000fe200078e0005 */
[----:B------:R-:W-:Y:S04]  /*125c0*/  STL.64 [R1+0x48], R6 ;  /* 0x0000480601007387 */ /* 0x000fe80000100a00 */
[----:B------:R-:W0:Y:S04]  /*125d0*/  LDSM.16.M88.4 R4, [R0+UR6+0x16000] ;  /* 0x016000060004783b */ /* 0x000e280008000200 */
[----:B0-----:R-:W-:Y:S04]  /*125e0*/  STL.64 [R1+0x30], R4 ;  /* 0x0000300401007387 */ /* 0x001fe80000100a00 */
[----:B------:R-:W-:Y:S04]  /*125f0*/  STL.64 [R1+0x38], R6 ;  /* 0x0000380601007387 */ /* 0x000fe80000100a00 */
[----:B------:R-:W0:Y:S04]  /*12600*/  LDSM.16.M88.4 R4, [R0+UR6+0x1e000] ;  /* 0x01e000060004783b */ /* 0x000e280008000200 */
[----:B------:R-:W-:Y:S04]  /*12610*/  STL.64 [R1+0x10], R20 ;  /* 0x0000101401007387 */ /* 0x000fe80000100a00 */
[----:B------:R-:W-:Y:S04]  /*12620*/  STL.64 [R1+0x18], R22 ;  /* 0x0000181601007387 */ /* 0x000fe80000100a00 */
[----:B------:R-:W-:Y:S04]  /*12630*/  LDSM.16.MT88.4 R20, [R29+0x4100] ;  /* 0x004100001d14783b */ /* 0x000fe80000004200 */
[----:B0-----:R-:W-:Y:S04]  /*12640*/  STL.64 [R1+0x1688], R6 ;  /* 0x0016880601007387 */ /* 0x001fe80000100a00 */
[----:B------:R-:W-:Y:S04]  /*12650*/  STL.64 [R1], R16 ;  /* 0x0000001001007387 */ /* 0x000fe80000100a00 */
[----:B------:R-:W-:Y:S04]  /*12660*/  STL.64 [R1+0x8], R18 ;  /* 0x0000081201007387 */ /* 0x000fe80000100a00 */
[----:B------:R-:W0:Y:S04]  /*12670*/  LDSM.16.MT88.4 R16, [R29+0x4080] ;  /* 0x004080001d10783b */ /* 0x000e280000004200 */
[----:B------:R-:W-:Y:S04]  /*12680*/  STL.64 [R1+0x1680], R4 ;  /* 0x0016800401007387 */ /* 0x000fe80000100a00 */
[----:B------:R-:W-:Y:S04]  /*12690*/  STL.64 [R1+0x28], R26 ;  /* 0x0000281a01007387 */ /* 0x000fe80000100a00 */
[----:B------:R-:W-:Y:S04]  /*126a0*/  STL.64 [R1+0x1708], R24 ;  /* 0x0017081801007387 */ /* 0x000fe80000100a00 */
[----:B------:R-:W-:Y:S04]  /*126b0*/  STL [R1+0xf38], R0 ;  /* 0x000f380001007387 */ /* 0x000fe80000100800 */
[----:B0-----:R-:W-:Y:S04]  /*126c0*/  STL.64 [R1+0x1678], R18 ;  /* 0x0016781201007387 */ /* 0x001fe80000100a00 */
[----:B------:R-:W-:Y:S04]  /*126d0*/  STL.64 [R1+0x1670], R16 ;  /* 0x0016701001007387 */ /* 0x000fe80000100a00 */
[----:B------:R0:W-:Y:S04]  /*126e0*/  STL.64 [R1+0x15e8], R22 ;  /* 0x0015e81601007387 */ /* 0x0001e80000100a00 */
[----:B------:R1:W-:Y:S01]  /*126f0*/  STL.64 [R1+0x15e0], R20 ;  /* 0x0015e01401007387 */ /* 0x0003e20000100a00 */
[----:B0-----:R-:W-:-:S03]  /*12700*/  IMAD.MOV.U32 R22, RZ, RZ, R2 ;  /* 0x000000ffff167224 */ /* 0x001fc600078e0002 */
[----:B-1----:R-:W2:Y:S04]  /*12710*/  LDL.LU R20, [R1+0x1c0] ;  /* 0x0001c00001147983 */ /* 0x002ea80000300800 */
[----:B------:R-:W2:Y:S04]  /*12720*/  LDL.LU R21, [R1+0x1c4] ;  /* 0x0001c40001157983 */ /* 0x000ea80000300800 */
[----:B------:R-:W3:Y:S04]  /*12730*/  LDL.LU R2, [R1+0x1720] ;  /* 0x0017200001027983 */ /* 0x000ee80000300800 */
[----:B------:R-:W4:Y:S04]  /*12740*/  LDL.LU R23, [R1+0x1cc] ;  /* 0x0001cc0001177983 */ /* 0x000f280000300800 */
[----:B------:R-:W5:Y:S01]  /*12750*/  LDL.64 R4, [R1] ;  /* 0x0000000001047983 */ /* 0x000f620000100a00 */
[----:B---3--:R-:W-:-:S03]  /*12760*/  IMAD.MOV.U32 R19, RZ, RZ, R2 ;  /* 0x000000ffff137224 */ /* 0x008fc600078e0002 */
[----:B-----5:R0:W-:Y:S04]  /*12770*/  STL.64 [R1+0x16a0], R4 ;  /* 0x0016a00401007387 */ /* 0x0201e80000100a00 */
[----:B------:R-:W3:Y:S04]  /*12780*/  LDL.LU R16, [R1+0x1e0] ;  /* 0x0001e00001107983 */ /* 0x000ee80000300800 */
[----:B------:R-:W3:Y:S04]  /*12790*/  LDL.LU R17, [R1+0x1e4] ;  /* 0x0001e40001117983 */ /* 0x000ee80000300800 */
[----:B------:R-:W5:Y:S04]  /*127a0*/  LDL.LU R18, [R1+0x1e8] ;  /* 0x0001e80001127983 */ /* 0x000f680000300800 */
[----:B------:R-:W2:Y:S04]  /*127b0*/  LDL.LU R2, [R1+0x171c] ;  /* 0x00171c0001027983 */ /* 0x000ea80000300800 */
[----:B0-----:R-:W2:Y:S04]  /*127c0*/  LDL.64 R4, [R1+0x10] ;  /* 0x0000100001047983 */ /* 0x001ea80000100a00 */
[----:B--2---:R0:W-:Y:S04]  /*127d0*/  STL.64 [R1+0x16b8], R4 ;  /* 0x0016b80401007387 */ /* 0x0041e80000100a00 */
[----:B0-----:R-:W2:Y:S04]  /*127e0*/  LDL.LU R4, [R1+0x220] ;  /* 0x0002200001047983 */ /* 0x001ea80000300800 */
[----:B------:R-:W2:Y:S04]  /*127f0*/  LDL.LU R5, [R1+0x224] ;  /* 0x0002240001057983 */ /* 0x000ea80000300800 */
[----:B------:R-:W2:Y:S04]  /*12800*/  LDL.LU R6, [R1+0x228] ;  /* 0x0002280001067983 */ /* 0x000ea80000300800 */
[----:B------:R-:W2:Y:S04]  /*12810*/  LDL.LU R7, [R1+0x22c] ;  /* 0x00022c0001077983 */ /* 0x000ea80000300800 */
[----:B--2---:R-:W-:Y:S04]  /*12820*/  STL.64 [R1+0x16c8], R6 ;  /* 0x0016c80601007387 */ /* 0x004fe80000100a00 */
[----:B------:R0:W-:Y:S04]  /*12830*/  STL.64 [R1+0x16c0], R4 ;  /* 0x0016c00401007387 */ /* 0x0001e80000100a00 */
[----:B0-----:R-:W2:Y:S04]  /*12840*/  LDL.64 R4, [R1+0x30] ;  /* 0x0000300001047983 */ /* 0x001ea80000100a00 */
[----:B--2---:R0:W-:Y:S02]  /*12850*/  STL.64 [R1+0x16d0], R4 ;  /* 0x0016d00401007387 */ /* 0x0041e40000100a00 */
[----:B0-----:R-:W-:-:S02]  /*12860*/  IMAD.MOV.U32 R4, RZ, RZ, R9 ;  /* 0x000000ffff047224 */ /* 0x001fc400078e0009 */
[----:B------:R-:W-:Y:S02]  /*12870*/  IMAD.MOV.U32 R5, RZ, RZ, R8 ;  /* 0x000000ffff057224 */ /* 0x000fe400078e0008 */
[----:B------:R-:W0:Y:S04]  /*12880*/  LDSM.16.MT88.4 R8, [R29+0x4180] ;  /* 0x004180001d08783b */ /* 0x000e280000004200 */
[----:B------:R1:W-:Y:S04]  /*12890*/  STL.64 [R1+0x16e8], R4 ;  /* 0x0016e80401007387 */ /* 0x0003e80000100a00 */
[----:B-1----:R-:W2:Y:S04]  /*128a0*/  LDL.LU.64 R4, [R1+0x50] ;  /* 0x0000500001047983 */ /* 0x002ea80000300a00 */
[----:B--2---:R-:W-:Y:S04]  /*128b0*/  STL.64 [R1+0x1700], R4 ;  /* 0x0017000401007387 */ /* 0x004fe80000100a00 */
[----:B-----5:R-:W-:Y:S04]  /*128c0*/  STL.64 [R1+0x1698], R18 ;  /* 0x0016981201007387 */ /* 0x020fe80000100a00 */
[----:B---3--:R1:W-:Y:S04]  /*128d0*/  STL.64 [R1+0x1690], R16 ;  /* 0x0016901001007387 */ /* 0x0083e80000100a00 */
[----:B-1----:R-:W2:Y:S04]  /*128e0*/  LDL.LU R16, [R1+0x200] ;  /* 0x0002000001107983 */ /* 0x002ea80000300800 */
[----:B------:R-:W2:Y:S04]  /*128f0*/  LDL.LU R17, [R1+0x204] ;  /* 0x0002040001117983 */ /* 0x000ea80000300800 */
[----:B------:R-:W3:Y:S04]  /*12900*/  LDL.LU R18, [R1+0x208] ;  /* 0x0002080001127983 */ /* 0x000ee80000300800 */
[----:B------:R-:W3:Y:S04]  /*12910*/  LDL.LU R19, [R1+0x20c] ;  /* 0x00020c0001137983 */ /* 0x000ee80000300800 */
[----:B------:R-:W5:Y:S04]  /*12920*/  LDL.LU R24, [R1+0x260] ;  /* 0x0002600001187983 */ /* 0x000f680000300800 */
[----:B------:R-:W5:Y:S04]  /*12930*/  LDL.LU R25, [R1+0x264] ;  /* 0x0002640001197983 */ /* 0x000f680000300800 */
[----:B------:R-:W5:Y:S04]  /*12940*/  LDL.LU R26, [R1+0x268] ;  /* 0x00026800011a7983 */ /* 0x000f680000300800 */
[----:B------:R-:W5:Y:S04]  /*12950*/  LDL.LU R27, [R1+0x26c] ;  /* 0x00026c00011b7983 */ /* 0x000f680000300800 */
[----:B------:R-:W5:Y:S04]  /*12960*/  LDL.64 R4, [R1+0x60] ;  /* 0x0000600001047983 */ /* 0x000f680000100a00 */
[----:B---3--:R-:W-:Y:S04]  /*12970*/  STL.64 [R1+0x16b0], R18 ;  /* 0x0016b01201007387 */ /* 0x008fe80000100a00 */
[----:B--2---:R1:W-:Y:S04]  /*12980*/  STL.64 [R1+0x16a8], R16 ;  /* 0x0016a81001007387 */ /* 0x0043e80000100a00 */
[----:B-1----:R-:W2:Y:S04]  /*12990*/  LDL.LU R16, [R1+0x210] ;  /* 0x0002100001107983 */ /* 0x002ea80000300800 */
[----:B------:R-:W2:Y:S04]  /*129a0*/  LDL.LU R17, [R1+0x214] ;  /* 0x0002140001117983 */ /* 0x000ea80000300800 */
[----:B------:R-:W3:Y:S01]  /*129b0*/  LDL.LU R18, [R1+0x218] ;  /* 0x0002180001127983 */ /* 0x000ee20000300800 */
[----:B------:R-:W-:-:S03]  /*129c0*/  IMAD.MOV.U32 R19, RZ, RZ, R2 ;  /* 0x000000ffff137224 */ /* 0x000fc600078e0002 */
[----:B------:R-:W2:Y:S04]  /*129d0*/  LDL.LU R2, [R1+0x1718] ;  /* 0x0017180001027983 */ /* 0x000ea80000300800 */
[----:B---3--:R-:W-:Y:S04]  /*129e0*/  STL.64 [R1+0x16e0], R18 ;  /* 0x0016e01201007387 */ /* 0x008fe80000100a00 */
[----:B--2---:R1:W-:Y:S04]  /*129f0*/  STL.64 [R1+0x16d8], R16 ;  /* 0x0016d81001007387 */ /* 0x0043e80000100a00 */
[----:B-1----:R-:W2:Y:S04]  /*12a00*/  LDL.LU R16, [R1+0x240] ;  /* 0x0002400001107983 */ /* 0x002ea80000300800 */
[----:B------:R-:W2:Y:S04]  /*12a10*/  LDL.LU R17, [R1+0x244] ;  /* 0x0002440001117983 */ /* 0x000ea80000300800 */
[----:B------:R-:W3:Y:S04]  /*12a20*/  LDL.LU R18, [R1+0x248] ;  /* 0x0002480001127983 */ /* 0x000ee80000300800 */
[----:B------:R-:W3:Y:S01]  /*12a30*/  LDL.LU R19, [R1+0x24c] ;  /* 0x00024c0001137983 */ /* 0x000ee20000300800 */
[----:B-----5:R-:W-:Y:S03]  /*12a40*/  HMMA.16816.F32 R24, R12, R4, R24 ;  /* 0x000000040c18723c */ /* 0x020fe60000001818 */
[----:B---3--:R-:W-:Y:S04]  /*12a50*/  STL.64 [R1+0x16f8], R18 ;  /* 0x0016f81201007387 */ /* 0x008fe80000100a00 */
[----:B--2---:R1:W-:Y:S04]  /*12a60*/  STL.64 [R1+0x16f0], R16 ;  /* 0x0016f01001007387 */ /* 0x0043e80000100a00 */
[----:B-1----:R-:W2:Y:S04]  /*12a70*/  LDL.LU R16, [R1+0x250] ;  /* 0x0002500001107983 */ /* 0x002ea80000300800 */
[----:B------:R-:W2:Y:S04]  /*12a80*/  LDL.LU R17, [R1+0x254] ;  /* 0x0002540001117983 */ /* 0x000ea80000300800 */
[----:B------:R-:W2:Y:S04]  /*12a90*/  LDL.LU R18, [R1+0x258] ;  /* 0x0002580001127983 */ /* 0x000ea80000300800 */
[----:B------:R-:W2:Y:S04]  /*12aa0*/  LDL.LU R19, [R1+0x25c] ;  /* 0x00025c0001137983 */ /* 0x000ea80000300800 */
[----:B----4-:R-:W-:Y:S04]  /*12ab0*/  STL.64 [R1+0x1668], R22 ;  /* 0x0016681601007387 */ /* 0x010fe80000100a00 */
[----:B------:R1:W-:Y:S02]  /*12ac0*/  STL.64 [R1+0x1660], R20 ;  /* 0x0016601401007387 */ /* 0x0003e40000100a00 */
[----:B-1----:R-:W-:-:S02]  /*12ad0*/  IMAD.MOV.U32 R20, RZ, RZ, R28 ;  /* 0x000000ffff147224 */ /* 0x002fc400078e001c */
[----:B------:R-:W3:Y:S01]  /*12ae0*/  LDL.LU R28, [R1+0x1714] ;  /* 0x00171400011c7983 */ /* 0x000ee20000300800 */
[----:B------:R-:W-:-:S03]  /*12af0*/  IMAD.MOV.U32 R21, RZ, RZ, R3 ;  /* 0x000000ffff157224 */ /* 0x000fc600078e0003 */
[----:B------:R-:W4:Y:S04]  /*12b00*/  LDL.LU R3, [R1+0x1710] ;  /* 0x0017100001037983 */ /* 0x000f280000300800 */
[----:B------:R-:W5:Y:S04]  /*12b10*/  LDL.LU R22, [R1+0x1d8] ;  /* 0x0001d80001167983 */ /* 0x000f680000300800 */
[----:B------:R-:W5:Y:S04]  /*12b20*/  LDL.LU R23, [R1+0x1dc] ;  /* 0x0001dc0001177983 */ /* 0x000f680000300800 */
[----:B0-----:R-:W-:Y:S04]  /*12b30*/  STL.64 [R1+0x1578], R10 ;  /* 0x0015780a01007387 */ /* 0x001fe80000100a00 */
[----:B------:R0:W-:Y:S04]  /*12b40*/  STL.64 [R1+0x1570], R8 ;  /* 0x0015700801007387 */ /* 0x0001e80000100a00 */
[----:B0-----:R-:W2:Y:S04]  /*12b50*/  LDL.LU R8, [R1+0x230] ;  /* 0x0002300001087983 */ /* 0x001ea80000300800 */
[----:B------:R-:W-:Y:S04]  /*12b60*/  STL [R1+0x1568], R29 ;  /* 0x0015681d01007387 */ /* 0x000fe80000100800 */
[----:B------:R0:W-:Y:S04]  /*12b70*/  STL.64 [R1+0x260], R24 ;  /* 0x0002601801007387 */ /* 0x0001e80000100a00 */
[----:B------:R1:W-:Y:S04]  /*12b80*/  STL.64 [R1+0x268], R26 ;  /* 0x0002681a01007387 */ /* 0x0003e80000100a00 */
[----:B0-----:R-:W2:Y:S01]  /*12b90*/  LDL.LU.64 R24, [R1+0x1708] ;  /* 0x0017080001187983 */ /* 0x001ea20000300a00 */
[----:B-1----:R-:W-:-:S02]  /*12ba0*/  IMAD.MOV.U32 R27, RZ, RZ, R4 ;  /* 0x000000ffff1b7224 */ /* 0x002fc400078e0004 */
[----:B------:R-:W-:Y:S02]  /*12bb0*/  IMAD.MOV.U32 R26, RZ, RZ, R5 ;  /* 0x000000ffff1a7224 */ /* 0x000fe400078e0005 */
[----:B------:R-:W2:Y:S01]  /*12bc0*/  LDL.LU.64 R4, [R1+0x1700] ;  /* 0x0017000001047983 */ /* 0x000ea20000300a00 */
[----:B------:R-:W-:Y:S02]  /*12bd0*/  IMAD.MOV.U32 R11, RZ, RZ, R2 ;  /* 0x000000ffff0b7224 */ /* 0x000fe400078e0002 */
[----:B----4-:R-:W-:Y:S01]  /*12be0*/  IMAD.MOV.U32 R10, RZ, RZ, R3 ;  /* 0x000000ffff0a7224 */ /* 0x010fe200078e0003 */
[----:B--2---:R-:W-:Y:S01]  /*12bf0*/  HMMA.16816.F32 R16, R12, R4, R16 ;  /* 0x000000040c10723c */ /* 0x004fe20000001810 */
[----:B------:R-:W-:Y:S02]  /*12c00*/  IMAD.MOV.U32 R3, RZ, RZ, R4 ;  /* 0x000000ffff037224 */ /* 0x000fe400078e0004 */
[----:B------:R-:W-:-:S15]  /*12c10*/  IMAD.MOV.U32 R2, RZ, RZ, R5 ;  /* 0x000000ffff027224 */ /* 0x000fde00078e0005 */
[----:B------:R-:W-:Y:S01]  /*12c20*/  NOP ;  /* 0x0000000000007918 */ /* 0x000fe20000000000 */
[----:B------:R-:W-:Y:S04]  /*12c30*/  STL.64 [R1+0x250], R16 ;  /* 0x0002501001007387 */ /* 0x000fe80000100a00 */
[----:B------:R0:W-:Y:S04]  /*12c40*/  STL.64 [R1+0x258], R18 ;  /* 0x0002581201007387 */ /* 0x0001e80000100a00 */
[----:B0-----:R-:W2:Y:S04]  /*12c50*/  LDL.LU.64 R18, [R1+0x16f8] ;  /* 0x0016f80001127983 */ /* 0x001ea80000300a00 */
[----:B------:R-:W2:Y:S04]  /*12c60*/  LDL.LU.64 R16, [R1+0x16f0] ;  /* 0x0016f00001107983 */ /* 0x000ea80000300a00 */
[----:B------:R-:W2:Y:S02]  /*12c70*/  LDL.LU.64 R4, [R1+0x16e8] ;  /* 0x0016e80001047983 */ /* 0x000ea40000300a00 */
[----:B--2---:R-:W-:Y:S02]  /*12c80*/  HMMA.16816.F32 R4, R12, R4, R16 ;  /* 0x000000040c04723c */ /* 0x004fe40000001810 */
[----:B------:R-:W2:Y:S04]  /*12c90*/  LDL.LU.64 R18, [R1+0x16e0] ;  /* 0x0016e00001127983 */ /* 0x000ea80000300a00 */
[----:B------:R-:W2:-:S13]  /*12ca0*/  LDL.LU.64 R16, [R1+0x16d8] ;  /* 0x0016d80001107983 */ /* 0x000e9a0000300a00 */
[----:B------:R0:W-:Y:S04]  /*12cb0*/  STL.64 [R1+0x240], R4 ;  /* 0x0002400401007387 */ /* 0x0001e80000100a00 */
[----:B------:R1:W-:Y:S04]  /*12cc0*/  STL [R1+0x248], R6 ;  /* 0x0002480601007387 */ /* 0x0003e80000100800 */
[----:B0-----:R-:W4:Y:S01]  /*12cd0*/  LDL.LU.64 R4, [R1+0x16d0] ;  /* 0x0016d00001047983 */ /* 0x001f220000300a00 */
[----:B---3--:R-:W-:Y:S02]  /*12ce0*/  IMAD.MOV.U32 R9, RZ, RZ, R28 ;  /* 0x000000ffff097224 */ /* 0x008fe400078e001c */
[----:B------:R-:W-:-:S05]  /*12cf0*/  IMAD.MOV.U32 R28, RZ, RZ, R7 ;  /* 0x000000ffff1c7224 */ /* 0x000fca00078e0007 */
[----:B------:R-:W-:Y:S01]  /*12d00*/  STL [R1+0x1510], R28 ;  /* 0x0015101c01007387 */ /* 0x000fe20000100800 */
[----:B----4-:R-:W-:-:S15]  /*12d10*/  HMMA.16816.F32 R8, R12, R4, R8 ;  /* 0x000000040c08723c */ /* 0x010fde0000001808 */
[----:B------:R-:W-:-:S04]  /*12d20*/  NOP ;  /* 0x0000000000007918 */ /* 0x000fc80000000000 */
[----:B------:R0:W-:Y:S04]  /*12d30*/  STL.64 [R1+0x230], R8 ;  /* 0x0002300801007387 */ /* 0x0001e80000100a00 */
[----:B------:R3:W-:Y:S04]  /*12d40*/  STL.64 [R1+0x238], R10 ;  /* 0x0002380a01007387 */ /* 0x0007e80000100a00 */
[----:B-1----:R-:W4:Y:S01]  /*12d50*/  LDL.LU.64 R6, [R1+0x16c8] ;  /* 0x0016c80001067983 */ /* 0x002f220000300a00 */
[----:B0-----:R-:W-:Y:S02]  /*12d60*/  IMAD.MOV.U32 R9, RZ, RZ, R5 ;  /* 0x000000ffff097224 */ /* 0x001fe400078e0005 */
[----:B---3--:R-:W-:-:S02]  /*12d70*/  IMAD.MOV.U32 R10, RZ, RZ, R4 ;  /* 0x000000ffff0a7224 */ /* 0x008fc400078e0004 */
[----:B------:R-:W4:Y:S02]  /*12d80*/  LDL.LU.64 R4, [R1+0x16c0] ;  /* 0x0016c00001047983 */ /* 0x000f240000300a00 */
[----:B----4-:R-:W-:-:S15]  /*12d90*/  HMMA.16816.F32 R4, R12, R24, R4 ;  /* 0x000000180c04723c */ /* 0x010fde0000001804 */
[----:B------:R-:W-:-:S04]  /*12da0*/  NOP ;  /* 0x0000000000007918 */ /* 0x000fc80000000000 */
[----:B------:R0:W-:Y:S04]  /*12db0*/  STL.64 [R1+0x220], R4 ;  /* 0x0002200401007387 */ /* 0x0001e80000100a00 */
[----:B------:R-:W-:Y:S04]  /*12dc0*/  STL [R1+0x228], R6 ;  /* 0x0002280601007387 */ /* 0x000fe80000100800 */
[----:B0-----:R-:W2:Y:S01]  /*12dd0*/  LDL.LU.64 R4, [R1+0x16b8] ;  /* 0x0016b80001047983 */ /* 0x001ea20000300a00 */
[----:B------:R-:W-:-:S03]  /*12de0*/  IMAD.MOV.U32 R0, RZ, RZ, R7 ;  /* 0x000000ffff007224 */ /* 0x000fc600078e0007 */
[----:B------:R-:W-:Y:S04]  /*12df0*/  STL.64 [R1+0x1630], R24 ;  /* 0x0016301801007387 */ /* 0x000fe80000100a00 */
[----:B------:R0:W-:Y:S01]  /*12e00*/  STL [R1+0x1514], R0 ;  /* 0x0015140001007387 */ /* 0x0001e20000100800 */
[----:B--2---:R-:W-:Y:S01]  /*12e10*/  HMMA.16816.F32 R16, R12, R4, R16 ;  /* 0x000000040c10723c */ /* 0x004fe20000001810 */
[----:B------:R-:W-:Y:S02]  /*12e20*/  IMAD.MOV.U32 R8, RZ, RZ, R4 ;  /* 0x000000ffff087224 */ /* 0x000fe400078e0004 */
        /* <DEDUP_REMOVED lines=18> */
[----:B------:R-:W5:Y:S04]  /*12f50*/  LDL.LU.64 R18, [R1+0x1678] ;  /* 0x0016780001127983 */ /* 0x000f680000300a00 */
[----:B------:R-:W5:Y:S04]  /*12f60*/  LDL.LU.64 R16, [R1+0x1670] ;  /* 0x0016700001107983 */ /* 0x000f680000300a00 */
[----:B---3--:R-:W-:Y:S04]  /*12f70*/  STL.64 [R1+0x15f8], R6 ;  /* 0x0015f80601007387 */ /* 0x008fe80000100a00 */
[----:B------:R0:W-:Y:S05]  /*12f80*/  STL.64 [R1+0x15f0], R4 ;  /* 0x0015f00401007387 */ /* 0x0001ea0000100a00 */
[----:B------:R1:W-:Y:S01]  /*12f90*/  STL.64 [R1+0x1e0], R12 ;  /* 0x0001e00c01007387 */ /* 0x0003e20000100a00 */
[----:B0-----:R-:W-:-:S02]  /*12fa0*/  IMAD.MOV.U32 R4, RZ, RZ, R27 ;  /* 0x000000ffff047224 */ /* 0x001fc400078e001b */
[----:B------:R-:W-:Y:S01]  /*12fb0*/  IMAD.MOV.U32 R5, RZ, RZ, R26 ;  /* 0x000000ffff057224 */ /* 0x000fe200078e001a */
[----:B------:R-:W-:Y:S06]  /*12fc0*/  STL.64 [R1+0x1e8], R14 ;  /* 0x0001e80e01007387 */ /* 0x000fec0000100a00 */
[----:B-----5:R-:W-:Y:S01]  /*12fd0*/  HMMA.16816.F32 R4, R16, R4, R20 ;  /* 0x000000041004723c */ /* 0x020fe20000001814 */
[----:B------:R-:W2:Y:S04]  /*12fe0*/  LDL.LU.64 R22, [R1+0x1668] ;  /* 0x0016680001167983 */ /* 0x000ea80000300a00 */
[----:B------:R-:W2:Y:S01]  /*12ff0*/  LDL.LU.64 R20, [R1+0x1660] ;  /* 0x0016600001147983 */ /* 0x000ea20000300a00 */
[----:B-1----:R-:W-:-:S02]  /*13000*/  IMAD.MOV.U32 R12, RZ, RZ, R3 ;  /* 0x000000ffff0c7224 */ /* 0x002fc400078e0003 */
[----:B------:R-:W-:-:S11]  /*13010*/  IMAD.MOV.U32 R13, RZ, RZ, R2 ;  /* 0x000000ffff0d7224 */ /* 0x000fd600078e0002 */
[----:B------:R-:W-:Y:S01]  /*13020*/  IMAD.MOV.U32 R3, RZ, RZ, R6 ;  /* 0x000000ffff037224 */ /* 0x000fe200078e0006 */
[----:B------:R2:W-:Y:S01]  /*13030*/  STL.64 [R1+0x1d0], R4 ;  /* 0x0001d00401007387 */ /* 0x0005e20000100a00 */
[----:B------:R-:W-:-:S05]  /*13040*/  IMAD.MOV.U32 R2, RZ, RZ, R7 ;  /* 0x000000ffff027224 */ /* 0x000fca00078e0007 */
[----:B------:R-:W-:Y:S04]  /*13050*/  STL [R1+0x14a4], R2 ;  /* 0x0014a40201007387 */ /* 0x000fe80000100800 */
[----:B------:R-:W-:Y:S01]  /*13060*/  STL [R1+0x14a0], R3 ;  /* 0x0014a00301007387 */ /* 0x000fe20000100800 */
[----:B--2---:R-:W-:Y:S03]  /*13070*/  HMMA.16816.F32 R4, R16, R12, R20 ;  /* 0x0000000c1004723c */ /* 0x004fe60000001814 */
[----:B------:R-:W2:-:S15]  /*13080*/  LDL.LU R20, [R1+0x160] ;  /* 0x0001600001147983 */ /* 0x000e9e0000300800 */
[----:B------:R-:W-:Y:S01]  /*13090*/  NOP ;  /* 0x0000000000007918 */ /* 0x000fe20000000000 */
[----:B------:R0:W-:Y:S04]  /*130a0*/  STL.64 [R1+0x1c0], R4 ;  /* 0x0001c00401007387 */ /* 0x0001e80000100a00 */
[----:B------:R-:W-:Y:S04]  /*130b0*/  STL.64 [R1+0x1c8], R6 ;  /* 0x0001c80601007387 */ /* 0x000fe80000100a00 */
[----:B------:R-:W2:Y:S04]  /*130c0*/  LDL.LU R21, [R1+0x164] ;  /* 0x0001640001157983 */ /* 0x000ea80000300800 */
[----:B------:R-:W3:Y:S04]  /*130d0*/  LDL.LU R22, [R1+0x168] ;  /* 0x0001680001167983 */ /* 0x000ee80000300800 */
[----:B------:R-:W3:Y:S01]  /*130e0*/  LDL.LU R23, [R1+0x16c] ;  /* 0x00016c0001177983 */ /* 0x000ee20000300800 */
[----:B0-----:R-:W-:-:S02]  /*130f0*/  IMAD.MOV.U32 R4, RZ, RZ, R24 ;  /* 0x000000ffff047224 */ /* 0x001fc400078e0018 */
[----:B------:R-:W-:Y:S02]  /*13100*/  IMAD.MOV.U32 R24, RZ, RZ, R10 ;  /* 0x000000ffff187224 */ /* 0x000fe400078e000a */
[----:B------:R-:W-:Y:S02]  /*13110*/  IMAD.MOV.U32 R25, RZ, RZ, R9 ;  /* 0x000000ffff197224 */ /* 0x000fe400078e0009 */
[----:B------:R-:W-:Y:S01]  /*13120*/  IMAD.MOV.U32 R5, RZ, RZ, R11 ;  /* 0x000000ffff057224 */ /* 0x000fe200078e000b */
[----:B---3--:R-:W-:Y:S04]  /*13130*/  STL.64 [R1+0x1608], R22 ;  /* 0x0016081601007387 */ /* 0x008fe80000100a00 */
[----:B--2---:R0:W-:Y:S04]  /*13140*/  STL.64 [R1+0x1600], R20 ;  /* 0x0016001401007387 */ /* 0x0041e80000100a00 */
[----:B------:R-:W-:Y:S04]  /*13150*/  STL.64 [R1+0x1648], R24 ;  /* 0x0016481801007387 */ /* 0x000fe80000100a00 */
[----:B------:R1:W-:Y:S04]  /*13160*/  STL.64 [R1+0x1610], R4 ;  /* 0x0016100401007387 */ /* 0x0003e80000100a00 */
[----:B0-----:R-:W2:Y:S04]  /*13170*/  LDL.LU R20, [R1+0x170] ;  /* 0x0001700001147983 */ /* 0x001ea80000300800 */
[----:B------:R-:W2:Y:S04]  /*13180*/  LDL.LU R21, [R1+0x174] ;  /* 0x0001740001157983 */ /* 0x000ea80000300800 */
[----:B------:R-:W3:Y:S04]  /*13190*/  LDL.LU R22, [R1+0x178] ;  /* 0x0001780001167983 */ /* 0x000ee80000300800 */
[----:B------:R-:W3:Y:S01]  /*131a0*/  LDL.LU R23, [R1+0x17c] ;  /* 0x00017c0001177983 */ /* 0x000ee20000300800 */
[----:B-1----:R-:W-:-:S02]  /*131b0*/  IMAD.MOV.U32 R4, RZ, RZ, R8 ;  /* 0x000000ffff047224 */ /* 0x002fc400078e0008 */
[----:B------:R-:W-:Y:S01]  /*131c0*/  IMAD.MOV.U32 R5, RZ, RZ, R0 ;  /* 0x000000ffff057224 */ /* 0x000fe200078e0000 */
[----:B------:R-:W4:Y:S04]  /*131d0*/  LDL.LU R24, [R1+0x1b0] ;  /* 0x0001b00001187983 */ /* 0x000f280000300800 */
[----:B------:R-:W4:Y:S04]  /*131e0*/  LDL.LU R25, [R1+0x1b4] ;  /* 0x0001b40001197983 */ /* 0x000f280000300800 */
[----:B------:R-:W4:Y:S04]  /*131f0*/  LDL.LU R26, [R1+0x1b8] ;  /* 0x0001b800011a7983 */ /* 0x000f280000300800 */
[----:B------:R-:W4:Y:S04]  /*13200*/  LDL.LU R27, [R1+0x1bc] ;  /* 0x0001bc00011b7983 */ /* 0x000f280000300800 */
[----:B---3--:R-:W-:Y:S04]  /*13210*/  STL.64 [R1+0x1620], R22 ;  /* 0x0016201601007387 */ /* 0x008fe80000100a00 */
[----:B--2---:R-:W-:Y:S04]  /*13220*/  STL.64 [R1+0x1618], R20 ;  /* 0x0016181401007387 */ /* 0x004fe80000100a00 */
[----:B------:R0:W-:Y:S04]  /*13230*/  STL.64 [R1+0x1628], R4 ;  /* 0x0016280401007387 */ /* 0x0001e80000100a00 */
[----:B0-----:R-:W2:Y:S04]  /*13240*/  LDL.LU R4, [R1+0x190] ;  /* 0x0001900001047983 */ /* 0x001ea80000300800 */
        /* <DEDUP_REMOVED lines=8> */
[----:B------:R-:W3:Y:S04]  /*132d0*/  LDL.LU R7, [R1+0x1ac] ;  /* 0x0001ac0001077983 */ /* 0x000ee80000300800 */
[----:B---3--:R-:W-:Y:S04]  /*132e0*/  STL.64 [R1+0x1658], R6 ;  /* 0x0016580601007387 */ /* 0x008fe80000100a00 */
[----:B--2---:R0:W-:Y:S04]  /*132f0*/  STL.64 [R1+0x1650], R4 ;  /* 0x0016500401007387 */ /* 0x0041e80000100a00 */
[----:B0-----:R-:W4:Y:S04]  /*13300*/  LDL.64 R4, [R1+0x40] ;  /* 0x0000400001047983 */ /* 0x001f280000100a00 */
[----:B------:R-:W2:Y:S04]  /*13310*/  LDL.LU R20, [R1+0x180] ;  /* 0x0001800001147983 */ /* 0x000ea80000300800 */
[----:B------:R-:W2:Y:S04]  /*13320*/  LDL.LU R21, [R1+0x184] ;  /* 0x0001840001157983 */ /* 0x000ea80000300800 */
[----:B------:R-:W2:Y:S04]  /*13330*/  LDL.LU R22, [R1+0x188] ;  /* 0x0001880001167983 */ /* 0x000ea80000300800 */
[----:B------:R-:W2:Y:S04]  /*13340*/  LDL.LU R23, [R1+0x18c] ;  /* 0x00018c0001177983 */ /* 0x000ea80000300800 */
[----:B------:R0:W-:Y:S04]  /*13350*/  STL.64 [R1+0x15d8], R12 ;  /* 0x0015d80c01007387 */ /* 0x0001e80000100a00 */
[----:B------:R-:W3:Y:S04]  /*13360*/  LDL.LU R8, [R1+0x130] ;  /* 0x0001300001087983 */ /* 0x000ee80000300800 */
[----:B------:R-:W3:Y:S04]  /*13370*/  LDL.LU R9, [R1+0x134] ;  /* 0x0001340001097983 */ /* 0x000ee80000300800 */
[----:B------:R-:W3:Y:S04]  /*13380*/  LDL.LU R10, [R1+0x138] ;  /* 0x00013800010a7983 */ /* 0x000ee80000300800 */
[----:B------:R-:W3:Y:S04]  /*13390*/  LDL.LU R11, [R1+0x13c] ;  /* 0x00013c00010b7983 */ /* 0x000ee80000300800 */
[----:B0-----:R-:W5:Y:S04]  /*133a0*/  LDL.LU R12, [R1+0x150] ;  /* 0x00015000010c7983 */ /* 0x001f680000300800 */
[----:B------:R-:W5:Y:S04]  /*133b0*/  LDL.LU R13, [R1+0x154] ;  /* 0x00015400010d7983 */ /* 0x000f680000300800 */
[----:B------:R-:W5:Y:S04]  /*133c0*/  LDL.LU R14, [R1+0x158] ;  /* 0x00015800010e7983 */ /* 0x000f680000300800 */
[----:B------:R-:W5:Y:S04]  /*133d0*/  LDL.LU R15, [R1+0x15c] ;  /* 0x00015c00010f7983 */ /* 0x000f680000300800 */
[----:B------:R-:W2:Y:S01]  /*133e0*/  LDL.LU.64 R6, [R1+0x1658] ;  /* 0x0016580001067983 */ /* 0x000ea20000300a00 */
[----:B----4-:R-:W-:Y:S01]  /*133f0*/  HMMA.16816.F32 R24, R16, R4, R24 ;  /* 0x000000041018723c */ /* 0x010fe20000001818 */
[----:B------:R-:W-:-:S02]  /*13400*/  IMAD.MOV.U32 R29, RZ, RZ, R5 ;  /* 0x000000ffff1d7224 */ /* 0x000fc400078e0005 */
[----:B------:R-:W2:-:S15]  /*13410*/  LDL.LU.64 R4, [R1+0x1650] ;  /* 0x0016500001047983 */ /* 0x000e9e0000300a00 */
[----:B------:R-:W-:Y:S01]  /*13420*/  NOP ;  /* 0x0000000000007918 */ /* 0x000fe20000000000 */
[----:B------:R0:W-:Y:S04]  /*13430*/  STL.64 [R1+0x1b0], R24 ;  /* 0x0001b01801007387 */ /* 0x0001e80000100a00 */
[----:B0-----:R-:W2:Y:S01]  /*13440*/  LDL.LU.64 R24, [R1+0x1648] ;  /* 0x0016480001187983 */ /* 0x001ea20000300a00 */
[----:B------:R-:W-:Y:S02]  /*13450*/  IMAD.MOV.U32 R2, RZ, RZ, R26 ;  /* 0x000000ffff027224 */ /* 0x000fe400078e001a */
[----:B------:R-:W-:-:S05]  /*13460*/  IMAD.MOV.U32 R3, RZ, RZ, R27 ;  /* 0x000000ffff037224 */ /* 0x000fca00078e001b */
[----:B------:R-:W-:Y:S04]  /*13470*/  STL [R1+0x151c], R3 ;  /* 0x00151c0301007387 */ /* 0x000fe80000100800 */
[----:B------:R-:W-:Y:S01]  /*13480*/  STL [R1+0x1518], R2 ;  /* 0x0015180201007387 */ /* 0x000fe20000100800 */
[----:B--2---:R-:W-:Y:S03]  /*13490*/  HMMA.16816.F32 R24, R16, R24, R4 ;  /* 0x000000181018723c */ /* 0x004fe60000001804 */
[----:B------:R-:W2:Y:S04]  /*134a0*/  LDL.LU.64 R6, [R1+0x1640] ;  /* 0x0016400001067983 */ /* 0x000ea80000300a00 */
[----:B------:R-:W2:-:S12]  /*134b0*/  LDL.LU.64 R4, [R1+0x1638] ;  /* 0x0016380001047983 */ /* 0x000e980000300a00 */
[----:B------:R0:W-:Y:S04]  /*134c0*/  STL.64 [R1+0x1a0], R24 ;  /* 0x0001a01801007387 */ /* 0x0001e80000100a00 */
[----:B------:R-:W-:Y:S04]  /*134d0*/  STL.64 [R1+0x1a8], R26 ;  /* 0x0001a81a01007387 */ /* 0x000fe80000100a00 */
[----:B0-----:R-:W2:Y:S02]  /*134e0*/  LDL.LU.64 R24, [R1+0x1630] ;  /* 0x0016300001187983 */ /* 0x001ea40000300a00 */
[----:B--2---:R-:W-:-:S15]  /*134f0*/  HMMA.16816.F32 R4, R16, R24, R4 ;  /* 0x000000181004723c */ /* 0x004fde0000001804 */
[----:B------:R-:W-:-:S04]  /*13500*/  NOP ;  /* 0x0000000000007918 */ /* 0x000fc80000000000 */
[----:B------:R-:W-:Y:S02]  /*13510*/  IMAD.MOV.U32 R3, RZ, RZ, R4 ;  /* 0x000000ffff037224 */ /* 0x000fe400078e0004 */
[----:B------:R-:W-:Y:S02]  /*13520*/  IMAD.MOV.U32 R2, RZ, RZ, R5 ;  /* 0x000000ffff027224 */ /* 0x000fe400078e0005 */
[----:B------:R-:W2:Y:S01]  /*13530*/  LDL.LU.64 R4, [R1+0x1628] ;  /* 0x0016280001047983 */ /* 0x000ea20000300a00 */
[----:B------:R-:W-:Y:S02]  /*13540*/  IMAD.MOV.U32 R0, RZ, RZ, R6 ;  /* 0x000000ffff007224 */ /* 0x000fe400078e0006 */
[----:B------:R-:W-:Y:S01]  /*13550*/  IMAD.MOV.U32 R28, RZ, RZ, R7 ;  /* 0x000000ffff1c7224 */ /* 0x000fe200078e0007 */
[----:B------:R0:W-:Y:S04]  /*13560*/  STL.64 [R1+0x15c0], R24 ;  /* 0x0015c01801007387 */ /* 0x0001e80000100a00 */
[----:B0-----:R-:W4:Y:S04]  /*13570*/  LDL.LU R24, [R1+0x140] ;  /* 0x0001400001187983 */ /* 0x001f280000300800 */
[----:B------:R-:W4:Y:S04]  /*13580*/  LDL.LU R25, [R1+0x144] ;  /* 0x0001440001197983 */ /* 0x000f280000300800 */
[----:B------:R-:W4:Y:S04]  /*13590*/  LDL.LU R26, [R1+0x148] ;  /* 0x00014800011a7983 */ /* 0x000f280000300800 */
[----:B------:R-:W4:Y:S04]  /*135a0*/  LDL.LU R27, [R1+0x14c] ;  /* 0x00014c00011b7983 */ /* 0x000f280000300800 */
[----:B------:R-:W-:Y:S04]  /*135b0*/  STL [R1+0x152c], R28 ;  /* 0x00152c1c01007387 */ /* 0x000fe80000100800 */
[----:B------:R-:W-:Y:S04]  /*135c0*/  STL [R1+0x1528], R0 ;  /* 0x0015280001007387 */ /* 0x000fe80000100800 */
[----:B------:R-:W-:Y:S04]  /*135d0*/  STL [R1+0x1524], R2 ;  /* 0x0015240201007387 */ /* 0x000fe80000100800 */
[----:B------:R-:W-:Y:S01]  /*135e0*/  STL [R1+0x1520], R3 ;  /* 0x0015200301007387 */ /* 0x000fe20000100800 */
        /* <DEDUP_REMOVED lines=9> */
[----:B------:R-:W-:Y:S04]  /*13680*/  STL.64 [R1+0x170], R4 ;  /* 0x0001700401007387 */ /* 0x000fe80000100a00 */
[----:B------:R0:W-:Y:S04]  /*13690*/  STL.64 [R1+0x178], R6 ;  /* 0x0001780601007387 */ /* 0x0001e80000100a00 */
[----:B0-----:R-:W2:Y:S04]  /*136a0*/  LDL.LU.64 R6, [R1+0x15f8] ;  /* 0x0015f80001067983 */ /* 0x001ea80000300a00 */
[----:B------:R-:W2:Y:S02]  /*136b0*/  LDL.LU.64 R4, [R1+0x15f0] ;  /* 0x0015f00001047983 */ /* 0x000ea40000300a00 */
[----:B--2---:R-:W-:Y:S02]  /*136c0*/  HMMA.16816.F32 R16, R16, R4, R20 ;  /* 0x000000041010723c */ /* 0x004fe40000001814 */
[----:B------:R-:W5:Y:S04]  /*136d0*/  LDL.LU.64 R22, [R1+0x15e8] ;  /* 0x0015e80001167983 */ /* 0x000f680000300a00 */
[----:B------:R-:W5:-:S13]  /*136e0*/  LDL.LU.64 R20, [R1+0x15e0] ;  /* 0x0015e00001147983 */ /* 0x000f5a0000300a00 */
[----:B------:R-:W-:Y:S04]  /*136f0*/  STL.64 [R1+0x160], R16 ;  /* 0x0001601001007387 */ /* 0x000fe80000100a00 */
[----:B------:R-:W-:Y:S04]  /*13700*/  STL.64 [R1+0x1588], R6 ;  /* 0x0015880601007387 */ /* 0x000fe80000100a00 */
[----:B------:R0:W-:Y:S04]  /*13710*/  STL.64 [R1+0x1580], R4 ;  /* 0x0015800401007387 */ /* 0x0001e80000100a00 */
[----:B0-----:R-:W5:Y:S01]  /*13720*/  LDL.LU.64 R4, [R1+0x60] ;  /* 0x0000600001047983 */ /* 0x001f620000300a00 */
[----:B------:R-:W-:-:S05]  /*13730*/  IMAD.MOV.U32 R28, RZ, RZ, R18 ;  /* 0x000000ffff1c7224 */ /* 0x000fca00078e0012 */
[----:B------:R-:W-:Y:S04]  /*13740*/  STL [R1+0x156c], R28 ;  /* 0x00156c1c01007387 */ /* 0x000fe80000100800 */
[----:B------:R-:W3:Y:S01]  /*13750*/  LDL.LU R16, [R1+0x40] ;  /* 0x0000400001107983 */ /* 0x000ee20000300800 */
[----:B-----5:R-:W-:-:S15]  /*13760*/  HMMA.16816.F32 R12, R20, R4, R12 ;  /* 0x00000004140c723c */ /* 0x020fde000000180c */
[----:B------:R-:W-:-:S04]  /*13770*/  NOP ;  /* 0x0000000000007918 */ /* 0x000fc80000000000 */
[----:B------:R0:W-:Y:S04]  /*13780*/  STL.64 [R1+0x150], R12 ;  /* 0x0001500c01007387 */ /* 0x0001e80000100a00 */
[----:B------:R-:W-:Y:S04]  /*13790*/  STL.64 [R1+0x158], R14 ;  /* 0x0001580e01007387 */ /* 0x000fe80000100a00 */
[----:B0-----:R-:W4:Y:S01]  /*137a0*/  LDL.LU.64 R12, [R1+0x15d8] ;  /* 0x0015d800010c7983 */ /* 0x001f220000300a00 */
[----:B------:R-:W-:Y:S02]  /*137b0*/  IMAD.MOV.U32 R3, RZ, RZ, R4 ;  /* 0x000000ffff037224 */ /* 0x000fe400078e0004 */
[----:B------:R-:W-:-:S02]  /*137c0*/  IMAD.MOV.U32 R2, RZ, RZ, R5 ;  /* 0x000000ffff027224 */ /* 0x000fc400078e0005 */
[----:B------:R-:W-:Y:S01]  /*137d0*/  IMAD.MOV.U32 R17, RZ, RZ, R29 ;  /* 0x000000ffff117224 */ /* 0x000fe200078e001d */
[----:B----4-:R-:W-:Y:S01]  /*137e0*/  HMMA.16816.F32 R4, R20, R12, R24 ;  /* 0x0000000c1404723c */ /* 0x010fe20000001818 */
[----:B------:R0:W-:Y:S02]  /*137f0*/  STL.64 [R1+0x1550], R12 ;  /* 0x0015500c01007387 */ /* 0x0001e40000100a00 */
[----:B0-----:R-:W-:Y:S02]  /*13800*/  IMAD.MOV.U32 R12, RZ, RZ, R3 ;  /* 0x000000ffff0c7224 */ /* 0x001fe400078e0003 */
[----:B------:R-:W-:-:S14]  /*13810*/  IMAD.MOV.U32 R13, RZ, RZ, R2 ;  /* 0x000000ffff0d7224 */ /* 0x000fdc00078e0002 */
[----:B------:R0:W-:Y:S04]  /*13820*/  STL.64 [R1+0x140], R4 ;  /* 0x0001400401007387 */ /* 0x0001e80000100a00 */
[----:B------:R-:W-:Y:S04]  /*13830*/  STL.64 [R1+0x148], R6 ;  /* 0x0001480601007387 */ /* 0x000fe80000100a00 */
[----:B------:R-:W-:Y:S04]  /*13840*/  STL.64 [R1+0x15a8], R12 ;  /* 0x0015a80c01007387 */ /* 0x000fe80000100a00 */
[----:B------:R-:W2:Y:S04]  /*13850*/  LDL.LU.64 R24, [R1+0x30] ;  /* 0x0000300001187983 */ /* 0x000ea80000300a00 */
[----:B0-----:R-:W4:Y:S01]  /*13860*/  LDL.LU.64 R4, [R1] ;  /* 0x0000000001047983 */ /* 0x001f220000300a00 */
[----:B---3--:R-:W-:-:S15]  /*13870*/  HMMA.16816.F32 R8, R20, R16, R8 ;  /* 0x000000101408723c */ /* 0x008fde0000001808 */
[----:B------:R-:W-:-:S04]  /*13880*/  NOP ;  /* 0x0000000000007918 */ /* 0x000fc80000000000 */
[----:B------:R0:W-:Y:S04]  /*13890*/  STL.64 [R1+0x130], R8 ;  /* 0x0001300801007387 */ /* 0x0001e80000100a00 */
[----:B------:R1:W-:Y:S04]  /*138a0*/  STL.64 [R1+0x138], R10 ;  /* 0x0001380a01007387 */ /* 0x0003e80000100a00 */
[----:B----4-:R-:W-:Y:S04]  /*138b0*/  STL.64 [R1+0x15a0], R4 ;  /* 0x0015a00401007387 */ /* 0x010fe80000100a00 */
[----:B0-----:R-:W3:Y:S04]  /*138c0*/  LDL.LU R8, [R1+0xe0] ;  /* 0x0000e00001087983 */ /* 0x001ee80000300800 */
[----:B------:R-:W3:Y:S04]  /*138d0*/  LDL.LU R9, [R1+0xe4] ;  /* 0x0000e40001097983 */ /* 0x000ee80000300800 */
[----:B-1----:R-:W4:Y:S04]  /*138e0*/  LDL.LU R10, [R1+0xe8] ;  /* 0x0000e800010a7983 */ /* 0x002f280000300800 */
        /* <DEDUP_REMOVED lines=9> */
[----:B------:R-:W5:Y:S04]  /*13980*/  LDL.LU R14, [R1+0x118] ;  /* 0x00011800010e7983 */ /* 0x000f680000300800 */
[----:B------:R-:W5:Y:S01]  /*13990*/  LDL.LU R15, [R1+0x11c] ;  /* 0x00011c00010f7983 */ /* 0x000f620000300800 */
[----:B------:R-:W-:-:S03]  /*139a0*/  IMAD.MOV.U32 R0, RZ, RZ, R19 ;  /* 0x000000ffff007224 */ /* 0x000fc600078e0013 */
[----:B-----5:R-:W-:Y:S04]  /*139b0*/  STL.64 [R1+0x15d0], R14 ;  /* 0x0015d00e01007387 */ /* 0x020fe80000100a00 */
[----:B--2---:R0:W-:Y:S04]  /*139c0*/  STL.64 [R1+0x15c8], R12 ;  /* 0x0015c80c01007387 */ /* 0x0041e80000100a00 */
        /* <DEDUP_REMOVED lines=11> */
[----:B------:R0:W-:Y:S04]  /*13a80*/  STL.64 [R1+0x1548], R16 ;  /* 0x0015481001007387 */ /* 0x0001e80000100a00 */
[----:B0-----:R-:W4:Y:S04]  /*13a90*/  LDL.LU R16, [R1+0xc0] ;  /* 0x0000c00001107983 */ /* 0x001f280000300800 */
[----:B------:R-:W4:Y:S04]  /*13aa0*/  LDL.LU R17, [R1+0xc4] ;  /* 0x0000c40001117983 */ /* 0x000f280000300800 */
[----:B------:R-:W3:Y:S04]  /*13ab0*/  LDL.LU R18, [R1+0xc8] ;  /* 0x0000c80001127983 */ /* 0x000ee80000300800 */
[----:B------:R-:W3:Y:S01]  /*13ac0*/  LDL.LU R19, [R1+0xcc] ;  /* 0x0000cc0001137983 */ /* 0x000ee20000300800 */
[----:B------:R-:W-:-:S02]  /*13ad0*/  IMAD.MOV.U32 R28, RZ, RZ, R24 ;  /* 0x000000ffff1c7224 */ /* 0x000fc400078e0018 */
[----:B------:R-:W-:Y:S01]  /*13ae0*/  IMAD.MOV.U32 R29, RZ, RZ, R25 ;  /* 0x000000ffff1d7224 */ /* 0x000fe200078e0019 */
[C---:B--2---:R-:W-:Y:S01]  /*13af0*/  HMMA.16816.F32 R12, R20.reuse, R24, R12 ;  /* 0x00000018140c723c */ /* 0x044fe2000000180c */
[----:B---3--:R-:W-:Y:S04]  /*13b00*/  STL.64 [R1+0x1560], R18 ;  /* 0x0015601201007387 */ /* 0x008fe80000100a00 */
[----:B----4-:R0:W-:Y:S04]  /*13b10*/  STL.64 [R1+0x1558], R16 ;  /* 0x0015581001007387 */ /* 0x0101e80000100a00 */
[----:B0-----:R-:W2:Y:S04]  /*13b20*/  LDL.LU R16, [R1+0xd0] ;  /* 0x0000d00001107983 */ /* 0x001ea80000300800 */
[----:B------:R-:W2:Y:S04]  /*13b30*/  LDL.LU R17, [R1+0xd4] ;  /* 0x0000d40001117983 */ /* 0x000ea80000300800 */
[----:B------:R-:W2:Y:S04]  /*13b40*/  LDL.LU R18, [R1+0xd8] ;  /* 0x0000d80001127983 */ /* 0x000ea80000300800 */
[----:B------:R-:W2:Y:S04]  /*13b50*/  LDL.LU R19, [R1+0xdc] ;  /* 0x0000dc0001137983 */ /* 0x000ea80000300800 */
[----:B------:R-:W-:Y:S04]  /*13b60*/  STL.64 [R1+0x120], R12 ;  /* 0x0001200c01007387 */ /* 0x000fe80000100a00 */
[----:B------:R0:W-:Y:S04]  /*13b70*/  STL.64 [R1+0x128], R14 ;  /* 0x0001280e01007387 */ /* 0x0001e80000100a00 */
[----:B0-----:R-:W3:Y:S04]  /*13b80*/  LDL.LU.64 R14, [R1+0x15d0] ;  /* 0x0015d000010e7983 */ /* 0x001ee80000300a00 */
[----:B------:R-:W3:Y:S04]  /*13b90*/  LDL.LU.64 R12, [R1+0x15c8] ;  /* 0x0015c800010c7983 */ /* 0x000ee80000300a00 */
[----:B------:R-:W3:Y:S02]  /*13ba0*/  LDL.LU.64 R24, [R1+0x15c0] ;  /* 0x0015c00001187983 */ /* 0x000ee40000300a00 */
[----:B---3--:R-:W-:-:S15]  /*13bb0*/  HMMA.16816.F32 R12, R20, R24, R12 ;  /* 0x00000018140c723c */ /* 0x008fde000000180c */
[----:B------:R-:W-:-:S04]  /*13bc0*/  NOP ;  /* 0x0000000000007918 */ /* 0x000fc80000000000 */
[----:B------:R-:W-:Y:S04]  /*13bd0*/  STL.64 [R1+0x110], R12 ;  /* 0x0001100c01007387 */ /* 0x000fe80000100a00 */
[----:B------:R0:W-:Y:S04]  /*13be0*/  STL.64 [R1+0x118], R14 ;  /* 0x0001180e01007387 */ /* 0x0001e80000100a00 */
[----:B0-----:R-:W5:Y:S04]  /*13bf0*/  LDL.LU.64 R14, [R1+0x15b8] ;  /* 0x0015b800010e7983 */ /* 0x001f680000300a00 */
[----:B------:R-:W5:Y:S04]  /*13c00*/  LDL.LU.64 R12, [R1+0x15b0] ;  /* 0x0015b000010c7983 */ /* 0x000f680000300a00 */
[----:B------:R0:W-:Y:S04]  /*13c10*/  STL.64 [R1+0x1530], R24 ;  /* 0x0015301801007387 */ /* 0x0001e80000100a00 */
[----:B0-----:R-:W3:Y:S04]  /*13c20*/  LDL.LU R24, [R1+0xa0] ;  /* 0x0000a00001187983 */ /* 0x001ee80000300800 */
[----:B------:R-:W3:Y:S04]  /*13c30*/  LDL.LU R25, [R1+0xa4] ;  /* 0x0000a40001197983 */ /* 0x000ee80000300800 */
[----:B------:R-:W4:Y:S04]  /*13c40*/  LDL.LU R26, [R1+0xa8] ;  /* 0x0000a800011a7983 */ /* 0x000f280000300800 */
[----:B------:R-:W4:Y:S01]  /*13c50*/  LDL.LU R27, [R1+0xac] ;  /* 0x0000ac00011b7983 */ /* 0x000f220000300800 */
[----:B-----5:R-:W-:Y:S03]  /*13c60*/  HMMA.16816.F32 R12, R20, R4, R12 ;  /* 0x00000004140c723c */ /* 0x020fe6000000180c */
[----:B----4-:R-:W-:Y:S04]  /*13c70*/  STL.64 [R1+0x1540], R26 ;  /* 0x0015401a01007387 */ /* 0x010fe80000100a00 */
[----:B---3--:R0:W-:Y:S04]  /*13c80*/  STL.64 [R1+0x1538], R24 ;  /* 0x0015381801007387 */ /* 0x0081e80000100a00 */
[----:B0-----:R-:W3:Y:S04]  /*13c90*/  LDL.LU R24, [R1+0xb0] ;  /* 0x0000b00001187983 */ /* 0x001ee80000300800 */
[----:B------:R-:W3:Y:S04]  /*13ca0*/  LDL.LU R25, [R1+0xb4] ;  /* 0x0000b40001197983 */ /* 0x000ee80000300800 */
[----:B------:R-:W3:Y:S04]  /*13cb0*/  LDL.LU R26, [R1+0xb8] ;  /* 0x0000b800011a7983 */ /* 0x000ee80000300800 */
[----:B------:R-:W3:Y:S04]  /*13cc0*/  LDL.LU R27, [R1+0xbc] ;  /* 0x0000bc00011b7983 */ /* 0x000ee80000300800 */
[----:B------:R0:W-:Y:S04]  /*13cd0*/  STL.64 [R1+0x100], R12 ;  /* 0x0001000c01007387 */ /* 0x0001e80000100a00 */
[----:B------:R1:W-:Y:S04]  /*13ce0*/  STL.64 [R1+0x108], R14 ;  /* 0x0001080e01007387 */ /* 0x0003e80000100a00 */
[----:B0-----:R-:W2:Y:S01]  /*13cf0*/  LDL.LU.64 R12, [R1+0x15a8] ;  /* 0x0015a800010c7983 */ /* 0x001ea20000300a00 */
[----:B-1----:R-:W-:-:S02]  /*13d00*/  IMAD.MOV.U32 R15, RZ, RZ, R4 ;  /* 0x000000ffff0f7224 */ /* 0x002fc400078e0004 */
[----:B------:R-:W-:Y:S02]  /*13d10*/  IMAD.MOV.U32 R14, RZ, RZ, R5 ;  /* 0x000000ffff0e7224 */ /* 0x000fe400078e0005 */
[----:B------:R-:W4:Y:S02]  /*13d20*/  LDL.LU.64 R4, [R1+0x15a0] ;  /* 0x0015a00001047983 */ /* 0x000f240000300a00 */
[----:B----4-:R-:W-:Y:S01]  /*13d30*/  HMMA.16816.F32 R8, R20, R4, R8 ;  /* 0x000000041408723c */ /* 0x010fe20000001808 */
[----:B------:R-:W-:Y:S02]  /*13d40*/  IMAD.MOV.U32 R2, RZ, RZ, R4 ;  /* 0x000000ffff027224 */ /* 0x000fe400078e0004 */
[----:B------:R-:W-:-:S15]  /*13d50*/  IMAD.MOV.U32 R3, RZ, RZ, R5 ;  /* 0x000000ffff037224 */ /* 0x000fde00078e0005 */
[----:B------:R-:W-:Y:S01]  /*13d60*/  NOP ;  /* 0x0000000000007918 */ /* 0x000fe20000000000 */
[----:B------:R-:W-:Y:S04]  /*13d70*/  STL.64 [R1+0xf0], R8 ;  /* 0x0000f00801007387 */ /* 0x000fe80000100a00 */
[----:B------:R0:W-:Y:S04]  /*13d80*/  STL.64 [R1+0xf8], R10 ;  /* 0x0000f80a01007387 */ /* 0x0001e80000100a00 */
[----:B0-----:R-:W4:Y:S04]  /*13d90*/  LDL.LU.64 R10, [R1+0x1598] ;  /* 0x00159800010a7983 */ /* 0x001f280000300a00 */
[----:B------:R-:W4:Y:S04]  /*13da0*/  LDL.LU.64 R8, [R1+0x1590] ;  /* 0x0015900001087983 */ /* 0x000f280000300a00 */
[----:B------:R-:W5:Y:S04]  /*13db0*/  LDL.LU.64 R6, [R1+0x1588] ;  /* 0x0015880001067983 */ /* 0x000f680000300a00 */
[----:B------:R-:W4:Y:S02]  /*13dc0*/  LDL.LU.64 R4, [R1+0x1580] ;  /* 0x0015800001047983 */ /* 0x000f240000300a00 */
[----:B----4-:R-:W-:Y:S02]  /*13dd0*/  HMMA.16816.F32 R20, R20, R4, R8 ;  /* 0x000000041414723c */ /* 0x010fe40000001808 */
[----:B------:R-:W2:Y:S04]  /*13de0*/  LDL.LU.64 R10, [R1+0x1578] ;  /* 0x00157800010a7983 */ /* 0x000ea80000300a00 */
[----:B------:R-:W2:-:S13]  /*13df0*/  LDL.LU.64 R8, [R1+0x1570] ;  /* 0x0015700001087983 */ /* 0x000e9a0000300a00 */
[----:B------:R0:W-:Y:S04]  /*13e00*/  STL.64 [R1+0xe0], R20 ;  /* 0x0000e01401007387 */ /* 0x0001e80000100a00 */
[----:B------:R-:W-:Y:S01]  /*13e10*/  STL.64 [R1+0xe8], R22 ;  /* 0x0000e81601007387 */ /* 0x000fe20000100a00 */
[----:B0-----:R-:W-:-:S03]  /*13e20*/  IMAD.MOV.U32 R20, RZ, RZ, R28 ;  /* 0x000000ffff147224 */ /* 0x001fc600078e001c */
[----:B------:R-:W4:Y:S01]  /*13e30*/  LDL.LU R28, [R1+0x156c] ;  /* 0x00156c00011c7983 */ /* 0x000f220000300800 */
[----:B------:R-:W-:-:S03]  /*13e40*/  IMAD.MOV.U32 R21, RZ, RZ, R29 ;  /* 0x000000ffff157224 */ /* 0x000fc600078e001d */
[----:B------:R-:W3:Y:S04]  /*13e50*/  LDL.LU R29, [R1+0x1568] ;  /* 0x00156800011d7983 */ /* 0x000ee80000300800 */
[----:B-----5:R-:W-:Y:S04]  /*13e60*/  STL.64 [R1+0x14f8], R6 ;  /* 0x0014f80601007387 */ /* 0x020fe80000100a00 */
[----:B------:R0:W-:Y:S02]  /*13e70*/  STL.64 [R1+0x14f0], R4 ;  /* 0x0014f00401007387 */ /* 0x0001e40000100a00 */
[----:B0-----:R-:W-:-:S02]  /*13e80*/  IMAD.MOV.U32 R4, RZ, RZ, R15 ;  /* 0x000000ffff047224 */ /* 0x001fc400078e000f */
[----:B------:R-:W-:Y:S02]  /*13e90*/  IMAD.MOV.U32 R5, RZ, RZ, R14 ;  /* 0x000000ffff057224 */ /* 0x000fe400078e000e */
[----:B--2---:R-:W-:Y:S01]  /*13ea0*/  HMMA.16816.F32 R12, R8, R12, R16 ;  /* 0x0000000c080c723c */ /* 0x004fe20000001810 */
[----:B------:R-:W2:Y:S04]  /*13eb0*/  LDL.LU.64 R18, [R1+0x1560] ;  /* 0x0015600001127983 */ /* 0x000ea80000300a00 */
[----:B------:R-:W2:-:S14]  /*13ec0*/  LDL.LU.64 R16, [R1+0x1558] ;  /* 0x0015580001107983 */ /* 0x000e9c0000300a00 */
[----:B------:R0:W-:Y:S04]  /*13ed0*/  STL.64 [R1+0xd0], R12 ;  /* 0x0000d00c01007387 */ /* 0x0001e80000100a00 */
[----:B------:R2:W-:Y:S04]  /*13ee0*/  STL.64 [R1+0xd8], R14 ;  /* 0x0000d80e01007387 */ /* 0x0005e80000100a00 */
[----:B0-----:R-:W2:Y:S02]  /*13ef0*/  LDL.LU.64 R12, [R1+0x1550] ;  /* 0x00155000010c7983 */ /* 0x001ea40000300a00 */
[----:B--2---:R-:W-:Y:S02]  /*13f00*/  HMMA.16816.F32 R12, R8, R12, R16 ;  /* 0x0000000c080c723c */ /* 0x004fe40000001810 */
[----:B------:R-:W2:-:S15]  /*13f10*/  LDL.LU.64 R16, [R1+0x1548] ;  /* 0x0015480001107983 */ /* 0x000e9e0000300a00 */
[----:B------:R-:W-:Y:S02]  /*13f20*/  NOP ;  /* 0x0000000000007918 */ /* 0x000fe40000000000 */
[----:B------:R-:W-:Y:S04]  /*13f30*/  STL.64 [R1+0xc0], R12 ;  /* 0x0000c00c01007387 */ /* 0x000fe80000100a00 */
[----:B------:R-:W-:Y:S04]  /*13f40*/  STL.64 [R1+0xc8], R14 ;  /* 0x0000c80e01007387 */ /* 0x000fe80000100a00 */
[----:B---3--:R-:W0:Y:S04]  /*13f50*/  LDSM.16.MT88.4 R12, [R29+0x6000] ;  /* 0x006000001d0c783b */ /* 0x008e280000004200 */
[----:B0-----:R-:W-:Y:S04]  /*13f60*/  STL.64 [R1+0x14e8], R14 ;  /* 0x0014e80e01007387 */ /* 0x001fe80000100a00 */
[----:B------:R0:W-:Y:S04]  /*13f70*/  STL.64 [R1+0x14e0], R12 ;  /* 0x0014e00c01007387 */ /* 0x0001e80000100a00 */
[----:B0-----:R-:W3:Y:S04]  /*13f80*/  LDL.LU R12, [R1+0x80] ;  /* 0x00008000010c7983 */ /* 0x001ee80000300800 */
[----:B------:R-:W3:Y:S04]  /*13f90*/  LDL.LU R13, [R1+0x84] ;  /* 0x00008400010d7983 */ /* 0x000ee80000300800 */
[----:B------:R-:W3:Y:S04]  /*13fa0*/  LDL.LU R14, [R1+0x88] ;  /* 0x00008800010e7983 */ /* 0x000ee80000300800 */
[----:B------:R-:W3:Y:S01]  /*13fb0*/  LDL.LU R15, [R1+0x8c] ;  /* 0x00008c00010f7983 */ /* 0x000ee20000300800 */
[----:B--2---:R-:W-:Y:S03]  /*13fc0*/  HMMA.16816.F32 R16, R8, R16, R24 ;  /* 0x000000100810723c */ /* 0x004fe60000001818 */
[----:B------:R-:W2:Y:S04]  /*13fd0*/  LDL.LU.64 R26, [R1+0x1540] ;  /* 0x00154000011a7983 */ /* 0x000ea80000300a00 */
[----:B------:R-:W2:-:S12]  /*13fe0*/  LDL.LU.64 R24, [R1+0x1538] ;  /* 0x0015380001187983 */ /* 0x000e980000300a00 */
[----:B------:R-:W-:Y:S04]  /*13ff0*/  STL.64 [R1+0xb0], R16 ;  /* 0x0000b01001007387 */ /* 0x000fe80000100a00 */
[----:B------:R-:W-:Y:S04]  /*14000*/  STL.64 [R1+0xb8], R18 ;  /* 0x0000b81201007387 */ /* 0x000fe80000100a00 */
[----:B------:R-:W0:Y:S04]  /*14010*/  LDSM.16.MT88.4 R16, [R29+0x6080] ;  /* 0x006080001d10783b */ /* 0x000e280000004200 */
[----:B0-----:R-:W-:Y:S04]  /*14020*/  STL.64 [R1+0x1478], R18 ;  /* 0x0014781201007387 */ /* 0x001fe80000100a00 */
[----:B------:R0:W-:Y:S04]  /*14030*/  STL.64 [R1+0x1470], R16 ;  /* 0x0014701001007387 */ /* 0x0001e80000100a00 */
[----:B0-----:R-:W5:Y:S04]  /*14040*/  LDL.LU R16, [R1+0x90] ;  /* 0x0000900001107983 */ /* 0x001f680000300800 */
[----:B------:R-:W5:Y:S04]  /*14050*/  LDL.LU R17, [R1+0x94] ;  /* 0x0000940001117983 */ /* 0x000f680000300800 */
[----:B------:R-:W5:Y:S04]  /*14060*/  LDL.LU R18, [R1+0x98] ;  /* 0x0000980001127983 */ /* 0x000f680000300800 */
[----:B------:R-:W5:Y:S01]  /*14070*/  LDL.LU R19, [R1+0x9c] ;  /* 0x00009c0001137983 */ /* 0x000f620000300800 */
[----:B--2---:R-:W-:Y:S03]  /*14080*/  HMMA.16816.F32 R20, R8, R20, R24 ;  /* 0x000000140814723c */ /* 0x004fe60000001818 */
[----:B------:R-:W5:-:S15]  /*14090*/  LDL.LU.64 R24, [R1+0x1530] ;  /* 0x0015300001187983 */ /* 0x000f5e0000300a00 */
[----:B------:R-:W-:Y:S01]  /*140a0*/  NOP ;  /* 0x0000000000007918 */ /* 0x000fe20000000000 */
[----:B------:R-:W-:Y:S04]  /*140b0*/  STL.64 [R1+0xa0], R20 ;  /* 0x0000a01401007387 */ /* 0x000fe80000100a00 */
[----:B------:R-:W-:Y:S04]  /*140c0*/  STL.64 [R1+0xa8], R22 ;  /* 0x0000a81601007387 */ /* 0x000fe80000100a00 */
[----:B------:R-:W0:Y:S01]  /*140d0*/  LDSM.16.MT88.4 R20, [R29+0x6100] ;  /* 0x006100001d14783b */ /* 0x000e220000004200 */
[----:B---3--:R-:W-:Y:S03]  /*140e0*/  HMMA.16816.F32 R4, R8, R4, R12 ;  /* 0x000000040804723c */ /* 0x008fe6000000180c */
[----:B0-----:R0:W-:-:S15]  /*140f0*/  STL [R1+0x13d8], R23 ;  /* 0x0013d81701007387 */ /* 0x0011de0000100800 */
[----:B------:R-:W-:Y:S01]  /*14100*/  NOP ;  /* 0x0000000000007918 */ /* 0x000fe20000000000 */
[----:B0-----:R-:W-:Y:S01]  /*14110*/  IMAD.MOV.U32 R23, RZ, RZ, R4 ;  /* 0x000000ffff177224 */ /* 0x001fe200078e0004 */
[----:B-----5:R-:W-:Y:S01]  /*14120*/  HMMA.16816.F32 R16, R8, R24, R16 ;  /* 0x000000180810723c */ /* 0x020fe20000001810 */
[----:B------:R-:W0:Y:S04]  /*14130*/  LDSM.16.MT88.4 R24, [R29+0x6180] ;  /* 0x006180001d18783b */ /* 0x000e280000004200 */
[----:B0-----:R-:W-:-:S14]  /*14140*/  STL.64 [R1+0x1368], R26 ;  /* 0x0013681a01007387 */ /* 0x001fdc0000100a00 */
[----:B------:R-:W-:Y:S04]  /*14150*/  STL.64 [R1+0x90], R16 ;  /* 0x0000901001007387 */ /* 0x000fe80000100a00 */
[----:B------:R-:W-:Y:S04]  /*14160*/  STL.64 [R1+0x98], R18 ;  /* 0x0000981201007387 */ /* 0x000fe80000100a00 */
[----:B------:R-:W-:Y:S04]  /*14170*/  STL.64 [R1+0x1360], R24 ;  /* 0x0013601801007387 */ /* 0x000fe80000100a00 */
[----:B------:R-:W-:Y:S04]  /*14180*/  STL [R1+0x1358], R29 ;  /* 0x0013581d01007387 */ /* 0x000fe80000100800 */
[----:B------:R-:W-:Y:S04]  /*14190*/  STL [R1+0x84], R5 ;  /* 0x0000840501007387 */ /* 0x000fe80000100800 */
[----:B------:R-:W-:Y:S04]  /*141a0*/  STL.64 [R1+0x88], R6 ;  /* 0x0000880601007387 */ /* 0x000fe80000100a00 */
[----:B------:R-:W-:Y:S04]  /*141b0*/  STL.64 [R1+0x13e8], R22 ;  /* 0x0013e81601007387 */ /* 0x000fe80000100a00 */
[----:B------:R0:W-:Y:S04]  /*141c0*/  STL.64 [R1+0x13e0], R20 ;  /* 0x0013e01401007387 */ /* 0x0001e80000100a00 */
[----:B0-----:R-:W2:Y:S04]  /*141d0*/  LDL.LU R20, [R1+0x180] ;  /* 0x0001800001147983 */ /* 0x001ea80000300800 */
[----:B------:R-:W2:Y:S04]  /*141e0*/  LDL.LU R21, [R1+0x184] ;  /* 0x0001840001157983 */ /* 0x000ea80000300800 */
[----:B------:R-:W3:Y:S04]  /*141f0*/  LDL.LU R22, [R1+0x188] ;  /* 0x0001880001167983 */ /* 0x000ee80000300800 */
[----:B------:R-:W3:Y:S04]  /*14200*/  LDL.LU R23, [R1+0x18c] ;  /* 0x00018c0001177983 */ /* 0x000ee80000300800 */
[----:B---3--:R0:W-:Y:S04]  /*14210*/  STL.64 [R1+0x13f8], R22 ;  /* 0x0013f81601007387 */ /* 0x0081e80000100a00 */
[----:B--2---:R-:W-:Y:S04]  /*14220*/  STL.64 [R1+0x13f0], R20 ;  /* 0x0013f01401007387 */ /* 0x004fe80000100a00 */
[----:B0-----:R-:W2:Y:S01]  /*14230*/  LDL.LU.64 R22, [R1+0x28] ;  /* 0x0000280001167983 */ /* 0x001ea20000300a00 */
[----:B----4-:R-:W-:-:S02]  /*14240*/  IMAD.MOV.U32 R26, RZ, RZ, R28 ;  /* 0x000000ffff1a7224 */ /* 0x010fc400078e001c */
[----:B------:R-:W-:Y:S01]  /*14250*/  IMAD.MOV.U32 R27, RZ, RZ, R0 ;  /* 0x000000ffff1b7224 */ /* 0x000fe200078e0000 */
[----:B--2---:R-:W-:Y:S04]  /*14260*/  STL.64 [R1+0x14d8], R22 ;  /* 0x0014d81601007387 */ /* 0x004fe80000100a00 */
[----:B------:R-:W2:Y:S04]  /*14270*/  LDL.LU R24, [R1+0x160] ;  /* 0x0001600001187983 */ /* 0x000ea80000300800 */
[----:B------:R-:W2:Y:S04]  /*14280*/  LDL.LU R25, [R1+0x164] ;  /* 0x0001640001197983 */ /* 0x000ea80000300800 */
[----:B------:R-:W3:Y:S04]  /*14290*/  LDL.LU R28, [R1+0x152c] ;  /* 0x00152c00011c7983 */ /* 0x000ee80000300800 */
[----:B------:R-:W4:Y:S04]  /*142a0*/  LDL.LU R0, [R1+0x1528] ;  /* 0x0015280001007983 */ /* 0x000f280000300800 */
[----:B------:R-:W5:Y:S04]  /*142b0*/  LDL.LU R12, [R1+0x1f0] ;  /* 0x0001f000010c7983 */ /* 0x000f680000300800 */
[----:B------:R-:W5:Y:S04]  /*142c0*/  LDL.LU R13, [R1+0x1f4] ;  /* 0x0001f400010d7983 */ /* 0x000f680000300800 */
[----:B------:R-:W2:Y:S04]  /*142d0*/  LDL.LU R14, [R1+0x1f8] ;  /* 0x0001f800010e7983 */ /* 0x000ea80000300800 */
[----:B------:R-:W2:Y:S01]  /*142e0*/  LDL.LU R15, [R1+0x1fc] ;  /* 0x0001fc00010f7983 */ /* 0x000ea20000300800 */
[----:B------:R-:W-:-:S02]  /*142f0*/  IMAD.MOV.U32 R4, RZ, RZ, R2 ;  /* 0x000000ffff047224 */ /* 0x000fc400078e0002 */
[----:B------:R-:W-:Y:S01]  /*14300*/  IMAD.MOV.U32 R5, RZ, RZ, R3 ;  /* 0x000000ffff057224 */ /* 0x000fe200078e0003 */
[----:B--2---:R-:W-:Y:S04]  /*14310*/  STL.64 [R1+0x1508], R14 ;  /* 0x0015080e01007387 */ /* 0x004fe80000100a00 */
[----:B-----5:R0:W-:Y:S04]  /*14320*/  STL.64 [R1+0x1500], R12 ;  /* 0x0015000c01007387 */ /* 0x0201e80000100a00 */
[----:B------:R-:W2:Y:S04]  /*14330*/  LDL.LU R2, [R1+0x1524] ;  /* 0x0015240001027983 */ /* 0x000ea80000300800 */
[----:B------:R-:W5:Y:S04]  /*14340*/  LDL.LU R3, [R1+0x1520] ;  /* 0x0015200001037983 */ /* 0x000f680000300800 */
[----:B0-----:R-:W2:Y:S04]  /*14350*/  LDL.LU R12, [R1+0x70] ;  /* 0x00007000010c7983 */ /* 0x001ea80000300800 */
[----:B------:R-:W2:Y:S04]  /*14360*/  LDL.LU R13, [R1+0x74] ;  /* 0x00007400010d7983 */ /* 0x000ea80000300800 */
[----:B------:R-:W2:Y:S04]  /*14370*/  LDL.LU R14, [R1+0x78] ;  /* 0x00007800010e7983 */ /* 0x000ea80000300800 */
[----:B------:R-:W2:Y:S04]  /*14380*/  LDL.LU R15, [R1+0x7c] ;  /* 0x00007c00010f7983 */ /* 0x000ea80000300800 */
[----:B------:R-:W2:Y:S04]  /*14390*/  LDL.LU R16, [R1+0x230] ;  /* 0x0002300001107983 */ /* 0x000ea80000300800 */
[----:B------:R-:W2:Y:S04]  /*143a0*/  LDL.LU R17, [R1+0x234] ;  /* 0x0002340001117983 */ /* 0x000ea80000300800 */
[----:B------:R-:W2:Y:S04]  /*143b0*/  LDL.LU R18, [R1+0x238] ;  /* 0x0002380001127983 */ /* 0x000ea80000300800 */
[----:B------:R-:W2:Y:S04]  /*143c0*/  LDL.LU R19, [R1+0x23c] ;  /* 0x00023c0001137983 */ /* 0x000ea80000300800 */
[----:B------:R-:W3:Y:S04]  /*143d0*/  LDL.LU R20, [R1+0x260] ;  /* 0x0002600001147983 */ /* 0x000ee80000300800 */
[----:B------:R-:W3:Y:S04]  /*143e0*/  LDL.LU R21, [R1+0x264] ;  /* 0x0002640001157983 */ /* 0x000ee80000300800 */
[----:B------:R-:W3:Y:S04]  /*143f0*/  LDL.LU R22, [R1+0x268] ;  /* 0x0002680001167983 */ /* 0x000ee80000300800 */
[----:B------:R-:W3:Y:S04]  /*14400*/  LDL.LU R23, [R1+0x26c] ;  /* 0x00026c0001177983 */ /* 0x000ee80000300800 */
[----:B--2---:R0:W-:Y:S04]  /*14410*/  STL.64 [R1+0x14b8], R18 ;  /* 0x0014b81201007387 */ /* 0x0041e80000100a00 */
[----:B------:R-:W-:Y:S04]  /*14420*/  STL.64 [R1+0x14b0], R16 ;  /* 0x0014b01001007387 */ /* 0x000fe80000100a00 */
[----:B0-----:R-:W2:Y:S04]  /*14430*/  LDL.64 R18, [R1+0x48] ;  /* 0x0000480001127983 */ /* 0x001ea80000100a00 */
[----:B--2---:R0:W-:Y:S04]  /*14440*/  STL.64 [R1+0x14c8], R18 ;  /* 0x0014c81201007387 */ /* 0x0041e80000100a00 */
[----:B0-----:R-:W2:Y:S01]  /*14450*/  LDL.64 R18, [R1+0x58] ;  /* 0x0000580001127983 */ /* 0x001ea20000100a00 */
[----:B------:R-:W-:Y:S03]  /*14460*/  HMMA.16816.F32 R4, R8, R4, R12 ;  /* 0x000000040804723c */ /* 0x000fe6000000180c */
[----:B--2---:R0:W-:Y:S04]  /*14470*/  STL.64 [R1+0x14d0], R18 ;  /* 0x0014d01201007387 */ /* 0x0041e80000100a00 */
[----:B0-----:R-:W2:Y:S04]  /*14480*/  LDL.64 R18, [R1+0x68] ;  /* 0x0000680001127983 */ /* 0x001ea80000100a00 */
[----:B------:R4:W-:Y:S04]  /*14490*/  STL.64 [R1+0x1408], R26 ;  /* 0x0014081a01007387 */ /* 0x0009e80000100a00 */
[----:B------:R5:W-:Y:S01]  /*144a0*/  STL.64 [R1+0x1400], R24 ;  /* 0x0014001801007387 */ /* 0x000be20000100a00 */
[----:B----4-:R-:W-:-:S02]  /*144b0*/  IMAD.MOV.U32 R26, RZ, RZ, R0 ;  /* 0x000000ffff1a7224 */ /* 0x010fc400078e0000 */
[----:B---3--:R-:W-:Y:S02]  /*144c0*/  IMAD.MOV.U32 R27, RZ, RZ, R28 ;  /* 0x000000ffff1b7224 */ /* 0x008fe400078e001c */
[----:B-----5:R-:W-:Y:S02]  /*144d0*/  IMAD.MOV.U32 R24, RZ, RZ, R3 ;  /* 0x000000ffff187224 */ /* 0x020fe400078e0003 */
[----:B------:R-:W3:Y:S01]  /*144e0*/  LDL.LU R3, [R1+0x151c] ;  /* 0x00151c0001037983 */ /* 0x000ee20000300800 */
[----:B------:R-:W-:-:S03]  /*144f0*/  IMAD.MOV.U32 R25, RZ, RZ, R2 ;  /* 0x000000ffff197224 */ /* 0x000fc600078e0002 */
[----:B------:R-:W4:Y:S04]  /*14500*/  LDL.LU R2, [R1+0x1518] ;  /* 0x0015180001027983 */ /* 0x000f280000300800 */
[----:B------:R-:W5:Y:S04]  /*14510*/  LDL.LU R0, [R1+0x1514] ;  /* 0x0015140001007983 */ /* 0x000f680000300800 */
[----:B------:R-:W2:Y:S04]  /*14520*/  LDL.LU R28, [R1+0x1510] ;  /* 0x00151000011c7983 */ /* 0x000ea80000300800 */
[----:B------:R0:W-:Y:S04]  /*14530*/  STL.64 [R1+0x1418], R26 ;  /* 0x0014181a01007387 */ /* 0x0001e80000100a00 */
[----:B------:R1:W-:Y:S04]  /*14540*/  STL.64 [R1+0x1410], R24 ;  /* 0x0014101801007387 */ /* 0x0003e80000100a00 */
[----:B0-----:R-:W2:Y:S04]  /*14550*/  LDL R26, [R1+0x38] ;  /* 0x00003800011a7983 */ /* 0x001ea80000100800 */
[----:B------:R-:W2:Y:S01]  /*14560*/  LDL R27, [R1+0x3c] ;  /* 0x00003c00011b7983 */ /* 0x000ea20000100800 */
[----:B------:R-:W-:-:S03]  /*14570*/  IMAD.MOV.U32 R29, RZ, RZ, R6 ;  /* 0x000000ffff1d7224 */ /* 0x000fc600078e0006 */
[----:B--2---:R0:W-:Y:S04]  /*14580*/  STL.64 [R1+0x14c0], R26 ;  /* 0x0014c01a01007387 */ /* 0x0041e80000100a00 */
[----:B-1----:R-:W2:Y:S04]  /*14590*/  LDL.LU R24, [R1+0x240] ;  /* 0x0002400001187983 */ /* 0x002ea80000300800 */
[----:B------:R-:W2:Y:S04]  /*145a0*/  LDL.LU R25, [R1+0x244] ;  /* 0x0002440001197983 */ /* 0x000ea80000300800 */
[----:B0-----:R-:W2:Y:S01]  /*145b0*/  LDL.LU R26, [R1+0x248] ;  /* 0x00024800011a7983 */ /* 0x001ea20000300800 */
[----:B------:R-:W-:-:S03]  /*145c0*/  IMAD.MOV.U32 R27, RZ, RZ, R28 ;  /* 0x000000ffff1b7224 */ /* 0x000fc600078e001c */
[----:B------:R-:W2:Y:S01]  /*145d0*/  LDL.LU.64 R14, [R1+0x1508] ;  /* 0x00150800010e7983 */ /* 0x000ea20000300a00 */
[----:B------:R-:W-:-:S03]  /*145e0*/  IMAD.MOV.U32 R28, RZ, RZ, R7 ;  /* 0x000000ffff1c7224 */ /* 0x000fc600078e0007 */
[----:B------:R-:W2:Y:S04]  /*145f0*/  LDL.LU.64 R12, [R1+0x1500] ;  /* 0x00150000010c7983 */ /* 0x000ea80000300a00 */
[----:B------:R0:W-:Y:S04]  /*14600*/  STL.64 [R1+0x70], R4 ;  /* 0x0000700401007387 */ /* 0x0001e80000100a00 */
[----:B------:R-:W2:Y:S04]  /*14610*/  LDL.LU.64 R6, [R1+0x14f8] ;  /* 0x0014f80001067983 */ /* 0x000ea80000300a00 */
[----:B0-----:R-:W2:Y:S02]  /*14620*/  LDL.LU.64 R4, [R1+0x14f0] ;  /* 0x0014f00001047983 */ /* 0x001ea40000300a00 */
[----:B--2---:R-:W-:Y:S02]  /*14630*/  HMMA.16816.F32 R8, R8, R4, R12 ;  /* 0x000000040808723c */ /* 0x004fe4000000180c */
[----:B------:R-:W2:Y:S04]  /*14640*/  LDL.LU.64 R14, [R1+0x14e8] ;  /* 0x0014e800010e7983 */ /* 0x000ea80000300a00 */
[----:B------:R-:W2:Y:S04]  /*14650*/  LDL.LU.64 R12, [R1+0x14e0] ;  /* 0x0014e000010c7983 */ /* 0x000ea80000300a00 */
[----:B------:R0:W-:Y:S04]  /*14660*/  STL.64 [R1+0x1480], R6 ;  /* 0x0014800601007387 */ /* 0x0001e80000100a00 */
[----:B------:R-:W3:Y:S04]  /*14670*/  LDL.LU R4, [R1+0x250] ;  /* 0x0002500001047983 */ /* 0x000ee80000300800 */
[----:B------:R-:W3:Y:S04]  /*14680*/  LDL.LU R5, [R1+0x254] ;  /* 0x0002540001057983 */ /* 0x000ee80000300800 */
[----:B0-----:R-:W3:Y:S04]  /*14690*/  LDL.LU R6, [R1+0x258] ;  /* 0x0002580001067983 */ /* 0x001ee80000300800 */
[----:B------:R-:W3:Y:S04]  /*146a0*/  LDL.LU R7, [R1+0x25c] ;  /* 0x00025c0001077983 */ /* 0x000ee80000300800 */
[----:B------:R0:W-:Y:S04]  /*146b0*/  STL.64 [R1+0x12d0], R10 ;  /* 0x0012d00a01007387 */ /* 0x0001e80000100a00 */
[----:B------:R1:W-:Y:S04]  /*146c0*/  STL.64 [R1+0x12c8], R8 ;  /* 0x0012c80801007387 */ /* 0x0003e80000100a00 */
[----:B0-----:R-:W3:Y:S04]  /*146d0*/  LDL.LU R10, [R1+0x18] ;  /* 0x00001800010a7983 */ /* 0x001ee80000300800 */
[----:B------:R-:W3:Y:S01]  /*146e0*/  LDL.LU R11, [R1+0x1c] ;  /* 0x00001c00010b7983 */ /* 0x000ee20000300800 */
[----:B--2---:R-:W-:Y:S03]  /*146f0*/  HMMA.16816.F32 R20, R12, R18, R20 ;  /* 0x000000120c14723c */ /* 0x004fe60000001814 */
[----:B---3--:R0:W-:Y:S04]  /*14700*/  STL.64 [R1+0x14a8], R10 ;  /* 0x0014a80a01007387 */ /* 0x0081e80000100a00 */
[----:B-1----:R-:W2:Y:S04]  /*14710*/  LDL.LU R8, [R1+0x220] ;  /* 0x0002200001087983 */ /* 0x002ea80000300800 */
[----:B------:R-:W2:Y:S04]  /*14720*/  LDL.LU R9, [R1+0x224] ;  /* 0x0002240001097983 */ /* 0x000ea80000300800 */
[----:B0-----:R-:W2:Y:S04]  /*14730*/  LDL.LU R10, [R1+0x228] ;  /* 0x00022800010a7983 */ /* 0x001ea80000300800 */
[----:B------:R0:W-:Y:S04]  /*14740*/  STL.64 [R1+0x3f0], R20 ;  /* 0x0003f01401007387 */ /* 0x0001e80000100a00 */
[----:B------:R1:W-:Y:S01]  /*14750*/  STL.64 [R1+0x3f8], R22 ;  /* 0x0003f81601007387 */ /* 0x0003e20000100a00 */
[----:B0-----:R-:W-:-:S02]  /*14760*/  IMAD.MOV.U32 R21, RZ, RZ, R18 ;  /* 0x000000ffff157224 */ /* 0x001fc400078e0012 */
[----:B------:R-:W-:Y:S01]  /*14770*/  IMAD.MOV.U32 R20, RZ, RZ, R19 ;  /* 0x000000ffff147224 */ /* 0x000fe200078e0013 */
[----:B-1----:R-:W2:Y:S04]  /*14780*/  LDL.LU.64 R22, [R1+0x14d8] ;  /* 0x0014d80001167983 */ /* 0x002ea80000300a00 */
[----:B------:R-:W3:Y:S02]  /*14790*/  LDL.LU.64 R18, [R1+0x14d0] ;  /* 0x0014d00001127983 */ /* 0x000ee40000300a00 */
[----:B---3--:R-:W-:-:S15]  /*147a0*/  HMMA.16816.F32 R4, R12, R18, R4 ;  /* 0x000000120c04723c */ /* 0x008fde0000001804 */
[----:B------:R-:W-:-:S04]  /*147b0*/  NOP ;  /* 0x0000000000007918 */ /* 0x000fc80000000000 */
[----:B------:R0:W-:Y:S04]  /*147c0*/  STL.64 [R1+0x3e0], R4 ;  /* 0x0003e00401007387 */ /* 0x0001e80000100a00 */
[----:B------:R1:W-:Y:S01]  /*147d0*/  STL.64 [R1+0x3e8], R6 ;  /* 0x0003e80601007387 */ /* 0x0003e20000100a00 */
[----:B0-----:R-:W-:Y:S02]  /*147e0*/  IMAD.MOV.U32 R5, RZ, RZ, R18 ;  /* 0x000000ffff057224 */ /* 0x001fe400078e0012 */
[----:B------:R-:W-:Y:S02]  /*147f0*/  IMAD.MOV.U32 R4, RZ, RZ, R19 ;  /* 0x000000ffff047224 */ /* 0x000fe400078e0013 */
[----:B------:R-:W3:Y:S02]  /*14800*/  LDL.LU.64 R18, [R1+0x14c8] ;  /* 0x0014c80001127983 */ /* 0x000ee40000300a00 */
[----:B---3--:R-:W-:Y:S01]  /*14810*/  HMMA.16816.F32 R24, R12, R18, R24 ;  /* 0x000000120c18723c */ /* 0x008fe20000001818 */
[----:B-1----:R-:W-:-:S02]  /*14820*/  IMAD.MOV.U32 R7, RZ, RZ, R18 ;  /* 0x000000ffff077224 */ /* 0x002fc400078e0012 */
[----:B------:R-:W-:-:S15]  /*14830*/  IMAD.MOV.U32 R6, RZ, RZ, R19 ;  /* 0x000000ffff067224 */ /* 0x000fde00078e0013 */
[----:B------:R-:W-:Y:S01]  /*14840*/  NOP ;  /* 0x0000000000007918 */ /* 0x000fe20000000000 */
        /* <DEDUP_REMOVED lines=8> */
[----:B------:R-:W-:Y:S04]  /*148d0*/  STL [R1+0x3b8], R18 ;  /* 0x0003b81201007387 */ /* 0x000fe80000100800 */
[----:B------:R0:W-:Y:S02]  /*148e0*/  STL.64 [R1+0x1428], R26 ;  /* 0x0014281a01007387 */ /* 0x0001e40000100a00 */
[----:B0-----:R-:W-:-:S02]  /*148f0*/  IMAD.MOV.U32 R26, RZ, RZ, R7 ;  /* 0x000000ffff1a7224 */ /* 0x001fc400078e0007 */
[----:B------:R-:W-:-:S05]  /*14900*/  IMAD.MOV.U32 R27, RZ, RZ, R6 ;  /* 0x000000ffff1b7224 */ /* 0x000fca00078e0006 */
[----:B------:R0:W-:Y:S04]  /*14910*/  STL.64 [R1+0x1440], R26 ;  /* 0x0014401a01007387 */ /* 0x0001e80000100a00 */
[----:B------:R-:W3:Y:S01]  /*14920*/  LDL.LU.64 R6, [R1+0x8] ;  /* 0x0000080001067983 */ /* 0x000ee20000300a00 */
[----:B-----5:R-:W-:Y:S02]  /*14930*/  IMAD.MOV.U32 R11, RZ, RZ, R0 ;  /* 0x000000ffff0b7224 */ /* 0x020fe400078e0000 */
[----:B------:R-:W-:-:S05]  /*14940*/  IMAD.MOV.U32 R0, RZ, RZ, R19 ;  /* 0x000000ffff007224 */ /* 0x000fca00078e0013 */
[----:B--2---:R-:W-:Y:S01]  /*14950*/  HMMA.16816.F32 R8, R12, R22, R8 ;  /* 0x000000160c08723c */ /* 0x004fe20000001808 */
[----:B---3--:R1:W-:Y:S04]  /*14960*/  STL.64 [R1+0x1498], R6 ;  /* 0x0014980601007387 */ /* 0x0083e80000100a00 */
[----:B------:R-:W2:Y:S04]  /*14970*/  LDL.LU R16, [R1+0x1e0] ;  /* 0x0001e00001107983 */ /* 0x000ea80000300800 */
[----:B------:R-:W2:Y:S04]  /*14980*/  LDL.LU R17, [R1+0x1e4] ;  /* 0x0001e40001117983 */ /* 0x000ea80000300800 */
[----:B------:R-:W3:Y:S04]  /*14990*/  LDL.LU R18, [R1+0x1e8] ;  /* 0x0001e80001127983 */ /* 0x000ee80000300800 */
[----:B------:R-:W3:Y:S01]  /*149a0*/  LDL.LU R19, [R1+0x1ec] ;  /* 0x0001ec0001137983 */ /* 0x000ee20000300800 */
[----:B0-----:R-:W-:-:S02]  /*149b0*/  IMAD.MOV.U32 R27, RZ, RZ, R4 ;  /* 0x000000ffff1b7224 */ /* 0x001fc400078e0004 */
[----:B------:R-:W-:Y:S01]  /*149c0*/  IMAD.MOV.U32 R26, RZ, RZ, R5 ;  /* 0x000000ffff1a7224 */ /* 0x000fe200078e0005 */
[----:B------:R-:W5:Y:S04]  /*149d0*/  LDL.LU R4, [R1+0x210] ;  /* 0x0002100001047983 */ /* 0x000f680000300800 */
[----:B------:R-:W5:Y:S04]  /*149e0*/  LDL.LU R5, [R1+0x214] ;  /* 0x0002140001057983 */ /* 0x000f680000300800 */
[----:B-1----:R-:W5:Y:S04]  /*149f0*/  LDL.LU R6, [R1+0x218] ;  /* 0x0002180001067983 */ /* 0x002f680000300800 */
[----:B------:R-:W5:Y:S04]  /*14a00*/  LDL.LU R7, [R1+0x21c] ;  /* 0x00021c0001077983 */ /* 0x000f680000300800 */
[----:B---3--:R-:W-:Y:S04]  /*14a10*/  STL.64 [R1+0x1490], R18 ;  /* 0x0014901201007387 */ /* 0x008fe80000100a00 */
[----:B--2---:R0:W-:Y:S04]  /*14a20*/  STL.64 [R1+0x1488], R16 ;  /* 0x0014881001007387 */ /* 0x0041e80000100a00 */
[----:B0-----:R-:W2:Y:S04]  /*14a30*/  LDL.LU R16, [R1+0x200] ;  /* 0x0002000001107983 */ /* 0x001ea80000300800 */
[----:B------:R-:W2:Y:S04]  /*14a40*/  LDL.LU R17, [R1+0x204] ;  /* 0x0002040001117983 */ /* 0x000ea80000300800 */
[----:B------:R-:W2:Y:S04]  /*14a50*/  LDL.LU R18, [R1+0x208] ;  /* 0x0002080001127983 */ /* 0x000ea80000300800 */
[----:B------:R-:W2:Y:S04]  /*14a60*/  LDL.LU R19, [R1+0x20c] ;  /* 0x00020c0001137983 */ /* 0x000ea80000300800 */
[----:B------:R0:W-:Y:S04]  /*14a70*/  STL.64 [R1+0x1458], R26 ;  /* 0x0014581a01007387 */ /* 0x0001e80000100a00 */
[----:B------:R-:W-:Y:S04]  /*14a80*/  STL.64 [R1+0x1f0], R8 ;  /* 0x0001f00801007387 */ /* 0x000fe80000100a00 */
[----:B------:R1:W-:Y:S01]  /*14a90*/  STL.64 [R1+0x1f8], R10 ;  /* 0x0001f80a01007387 */ /* 0x0003e20000100a00 */
[----:B0-----:R-:W-:-:S02]  /*14aa0*/  IMAD.MOV.U32 R27, RZ, RZ, R20 ;  /* 0x000000ffff1b7224 */ /* 0x001fc400078e0014 */
[----:B------:R-:W-:Y:S01]  /*14ab0*/  IMAD.MOV.U32 R26, RZ, RZ, R21 ;  /* 0x000000ffff1a7224 */ /* 0x000fe200078e0015 */
[----:B-1----:R-:W5:Y:S04]  /*14ac0*/  LDL.LU.64 R10, [R1+0x14a8] ;  /* 0x0014a800010a7983 */ /* 0x002f680000300a00 */
[----:B------:R0:W-:Y:S04]  /*14ad0*/  STL.64 [R1+0x1420], R22 ;  /* 0x0014201601007387 */ /* 0x0001e80000100a00 */
[----:B------:R-:W3:Y:S04]  /*14ae0*/  LDL.LU R20, [R1+0x1a0] ;  /* 0x0001a00001147983 */ /* 0x000ee80000300800 */
[----:B------:R-:W3:Y:S04]  /*14af0*/  LDL.LU R21, [R1+0x1a4] ;  /* 0x0001a40001157983 */ /* 0x000ee80000300800 */
[----:B0-----:R-:W2:Y:S04]  /*14b00*/  LDL.LU R22, [R1+0x1a8] ;  /* 0x0001a80001167983 */ /* 0x001ea80000300800 */
[----:B------:R-:W2:Y:S04]  /*14b10*/  LDL.LU R23, [R1+0x1ac] ;  /* 0x0001ac0001177983 */ /* 0x000ea80000300800 */
[----:B--2---:R-:W-:Y:S04]  /*14b20*/  STL.64 [R1+0x1438], R22 ;  /* 0x0014381601007387 */ /* 0x004fe80000100a00 */
[----:B---3--:R0:W-:Y:S04]  /*14b30*/  STL.64 [R1+0x1430], R20 ;  /* 0x0014301401007387 */ /* 0x0081e80000100a00 */
[----:B0-----:R-:W2:Y:S04]  /*14b40*/  LDL.LU R20, [R1+0x1b0] ;  /* 0x0001b00001147983 */ /* 0x001ea80000300800 */
[----:B------:R-:W2:Y:S01]  /*14b50*/  LDL.LU R21, [R1+0x1b4] ;  /* 0x0001b40001157983 */ /* 0x000ea20000300800 */
[----:B----4-:R-:W-:-:S02]  /*14b60*/  IMAD.MOV.U32 R22, RZ, RZ, R2 ;  /* 0x000000ffff167224 */ /* 0x010fc400078e0002 */
[----:B------:R-:W-:Y:S01]  /*14b70*/  IMAD.MOV.U32 R23, RZ, RZ, R3 ;  /* 0x000000ffff177224 */ /* 0x000fe200078e0003 */
[----:B------:R-:W3:Y:S04]  /*14b80*/  LDL.LU R2, [R1+0x14a4] ;  /* 0x0014a40001027983 */ /* 0x000ee80000300800 */
[----:B------:R-:W4:Y:S04]  /*14b90*/  LDL.LU R3, [R1+0x14a0] ;  /* 0x0014a00001037983 */ /* 0x000f280000300800 */
[----:B------:R-:W-:Y:S04]  /*14ba0*/  STL.64 [R1+0x1450], R22 ;  /* 0x0014501601007387 */ /* 0x000fe80000100a00 */
[----:B--2---:R0:W-:Y:S04]  /*14bb0*/  STL.64 [R1+0x1448], R20 ;  /* 0x0014481401007387 */ /* 0x0041e80000100a00 */
[----:B0-----:R-:W2:Y:S04]  /*14bc0*/  LDL.LU R20, [R1+0x1c0] ;  /* 0x0001c00001147983 */ /* 0x001ea80000300800 */
[----:B------:R-:W2:Y:S04]  /*14bd0*/  LDL.LU R21, [R1+0x1c4] ;  /* 0x0001c40001157983 */ /* 0x000ea80000300800 */
[----:B------:R-:W2:Y:S04]  /*14be0*/  LDL.LU R22, [R1+0x1c8] ;  /* 0x0001c80001167983 */ /* 0x000ea80000300800 */
[----:B------:R-:W2:Y:S01]  /*14bf0*/  LDL.LU R23, [R1+0x1cc] ;  /* 0x0001cc0001177983 */ /* 0x000ea20000300800 */
[----:B-----5:R-:W-:Y:S03]  /*14c00*/  HMMA.16816.F32 R4, R12, R10, R4 ;  /* 0x0000000a0c04723c */ /* 0x020fe60000001804 */
[----:B--2---:R-:W-:Y:S04]  /*14c10*/  STL.64 [R1+0x1468], R22 ;  /* 0x0014681601007387 */ /* 0x004fe80000100a00 */
[----:B------:R0:W-:Y:S04]  /*14c20*/  STL.64 [R1+0x1460], R20 ;  /* 0x0014601401007387 */ /* 0x0001e80000100a00 */
[----:B0-----:R-:W2:Y:S04]  /*14c30*/  LDL.LU R20, [R1+0x1d0] ;  /* 0x0001d00001147983 */ /* 0x001ea80000300800 */
[----:B------:R-:W2:Y:S04]  /*14c40*/  LDL.LU R21, [R1+0x1d4] ;  /* 0x0001d40001157983 */ /* 0x000ea80000300800 */
[----:B------:R-:W-:Y:S04]  /*14c50*/  STL.64 [R1+0x3a0], R4 ;  /* 0x0003a00401007387 */ /* 0x000fe80000100a00 */
[----:B------:R0:W-:Y:S04]  /*14c60*/  STL.64 [R1+0x3a8], R6 ;  /* 0x0003a80601007387 */ /* 0x0001e80000100a00 */
[----:B0-----:R-:W5:Y:S01]  /*14c70*/  LDL.LU.64 R6, [R1+0x1498] ;  /* 0x0014980001067983 */ /* 0x001f620000300a00 */
[----:B----4-:R-:W-:-:S02]  /*14c80*/  IMAD.MOV.U32 R22, RZ, RZ, R3 ;  /* 0x000000ffff167224 */ /* 0x010fc400078e0003 */
[----:B---3--:R-:W-:Y:S01]  /*14c90*/  IMAD.MOV.U32 R23, RZ, RZ, R2 ;  /* 0x000000ffff177224 */ /* 0x008fe200078e0002 */
[----:B-----5:R-:W-:Y:S01]  /*14ca0*/  HMMA.16816.F32 R16, R12, R6, R16 ;  /* 0x000000060c10723c */ /* 0x020fe20000001810 */
[----:B------:R-:W-:Y:S02]  /*14cb0*/  IMAD.MOV.U32 R3, RZ, RZ, R6 ;  /* 0x000000ffff037224 */ /* 0x000fe400078e0006 */
[----:B------:R-:W-:-:S15]  /*14cc0*/  IMAD.MOV.U32 R2, RZ, RZ, R7 ;  /* 0x000000ffff027224 */ /* 0x000fde00078e0007 */
[----:B------:R-:W-:Y:S01]  /*14cd0*/  NOP ;  /* 0x0000000000007918 */ /* 0x000fe20000000000 */
[----:B------:R-:W-:Y:S04]  /*14ce0*/  STL.64 [R1+0x390], R16 ;  /* 0x0003901001007387 */ /* 0x000fe80000100a00 */
[----:B------:R0:W-:Y:S04]  /*14cf0*/  STL.64 [R1+0x398], R18 ;  /* 0x0003981201007387 */ /* 0x0001e80000100a00 */
[----:B0-----:R-:W3:Y:S04]  /*14d00*/  LDL.LU.64 R18, [R1+0x1490] ;  /* 0x0014900001127983 */ /* 0x001ee80000300a00 */
[----:B------:R-:W3:Y:S04]  /*14d10*/  LDL.LU.64 R16, [R1+0x1488] ;  /* 0x0014880001107983 */ /* 0x000ee80000300a00 */
[----:B------:R-:W3:Y:S02]  /*14d20*/  LDL.LU.64 R6, [R1+0x1480] ;  /* 0x0014800001067983 */ /* 0x000ee40000300a00 */
[----:B---3--:R-:W-:Y:S02]  /*14d30*/  HMMA.16816.F32 R12, R12, R6, R16 ;  /* 0x000000060c0c723c */ /* 0x008fe40000001810 */
        /* <DEDUP_REMOVED lines=27> */
[----:B0-----:R-:W3:Y:S04]  /*14ef0*/  LDL.LU.64 R26, [R1+0x1418] ;  /* 0x00141800011a7983 */ /* 0x001ee80000300a00 */
[----:B------:R-:W3:Y:S01]  /*14f00*/  LDL.LU.64 R24, [R1+0x1410] ;  /* 0x0014100001187983 */ /* 0x000ee20000300a00 */
[----:B------:R-:W-:-:S02]  /*14f10*/  IMAD.MOV.U32 R14, RZ, RZ, R3 ;  /* 0x000000ffff0e7224 */ /* 0x000fc400078e0003 */
[----:B------:R-:W-:Y:S02]  /*14f20*/  IMAD.MOV.U32 R15, RZ, RZ, R2 ;  /* 0x000000ffff0f7224 */ /* 0x000fe400078e0002 */
[----:B--2---:R-:W-:Y:S02]  /*14f30*/  IMAD.MOV.U32 R3, RZ, RZ, R22 ;  /* 0x000000ffff037224 */ /* 0x004fe400078e0016 */
[----:B------:R-:W-:Y:S01]  /*14f40*/  IMAD.MOV.U32 R2, RZ, RZ, R23 ;  /* 0x000000ffff027224 */ /* 0x000fe200078e0017 */
[----:B---3--:R-:W-:-:S15]  /*14f50*/  HMMA.16816.F32 R24, R16, R22, R24 ;  /* 0x000000161018723c */ /* 0x008fde0000001818 */
[----:B------:R-:W-:-:S04]  /*14f60*/  NOP ;  /* 0x0000000000007918 */ /* 0x000fc80000000000 */
[----:B------:R-:W-:Y:S04]  /*14f70*/  STL.64 [R1+0x330], R24 ;  /* 0x0003301801007387 */ /* 0x000fe80000100a00 */
[----:B------:R0:W-:Y:S04]  /*14f80*/  STL.64 [R1+0x338], R26 ;  /* 0x0003381a01007387 */ /* 0x0001e80000100a00 */
[----:B0-----:R-:W2:Y:S04]  /*14f90*/  LDL.LU.64 R26, [R1+0x1408] ;  /* 0x00140800011a7983 */ /* 0x001ea80000300a00 */
[----:B------:R-:W2:Y:S04]  /*14fa0*/  LDL.LU.64 R24, [R1+0x1400] ;  /* 0x0014000001187983 */ /* 0x000ea80000300a00 */
[----:B------:R-:W3:Y:S04]  /*14fb0*/  LDL.LU.64 R22, [R1+0x13f8] ;  /* 0x0013f80001167983 */ /* 0x000ee80000300a00 */
[----:B------:R-:W3:Y:S02]  /*14fc0*/  LDL.LU.64 R20, [R1+0x13f0] ;  /* 0x0013f00001147983 */ /* 0x000ee40000300a00 */
[----:B---3--:R-:W-:-:S15]  /*14fd0*/  HMMA.16816.F32 R20, R16, R10, R20 ;  /* 0x0000000a1014723c */ /* 0x008fde0000001814 */
[----:B------:R-:W-:-:S04]  /*14fe0*/  NOP ;  /* 0x0000000000007918 */ /* 0x000fc80000000000 */
[----:B------:R-:W-:Y:S04]  /*14ff0*/  STL.64 [R1+0x320], R20 ;  /* 0x0003201401007387 */ /* 0x000fe80000100a00 */
[----:B------:R0:W-:Y:S04]  /*15000*/  STL.64 [R1+0x328], R22 ;  /* 0x0003281601007387 */ /* 0x0001e80000100a00 */
[----:B0-----:R-:W3:Y:S04]  /*15010*/  LDL.LU.64 R22, [R1+0x13e8] ;  /* 0x0013e80001167983 */ /* 0x001ee80000300a00 */
[----:B------:R-:W4:Y:S04]  /*15020*/  LDL.LU.64 R20, [R1+0x13e0] ;  /* 0x0013e00001147983 */ /* 0x000f280000300a00 */
[----:B------:R0:W-:Y:S04]  /*15030*/  STL.64 [R1+0x13b0], R10 ;  /* 0x0013b00a01007387 */ /* 0x0001e80000100a00 */
[----:B------:R-:W5:Y:S04]  /*15040*/  LDL.LU R8, [R1+0x170] ;  /* 0x0001700001087983 */ /* 0x000f680000300800 */
[----:B------:R-:W5:Y:S04]  /*15050*/  LDL.LU R9, [R1+0x174] ;  /* 0x0001740001097983 */ /* 0x000f680000300800 */
[----:B0-----:R-:W5:Y:S04]  /*15060*/  LDL.LU R10, [R1+0x178] ;  /* 0x00017800010a7983 */ /* 0x001f680000300800 */
[----:B------:R-:W5:Y:S04]  /*15070*/  LDL.LU R11, [R1+0x17c] ;  /* 0x00017c00010b7983 */ /* 0x000f680000300800 */
[----:B------:R-:W-:Y:S01]  /*15080*/  STL.64 [R1+0x1398], R14 ;  /* 0x0013980e01007387 */ /* 0x000fe20000100a00 */
[----:B-----5:R-:W-:-:S15]  /*15090*/  HMMA.16816.F32 R8, R16, R14, R8 ;  /* 0x0000000e1008723c */ /* 0x020fde0000001808 */
[----:B------:R-:W-:-:S04]  /*150a0*/  NOP ;  /* 0x0000000000007918 */ /* 0x000fc80000000000 */
[----:B------:R-:W-:Y:S04]  /*150b0*/  STL.64 [R1+0x310], R8 ;  /* 0x0003100801007387 */ /* 0x000fe80000100a00 */
[----:B------:R2:W-:Y:S04]  /*150c0*/  STL.64 [R1+0x318], R10 ;  /* 0x0003180a01007387 */ /* 0x0005e80000100a00 */
[----:B------:R-:W5:Y:S01]  /*150d0*/  LDL.LU R12, [R1+0x120] ;  /* 0x00012000010c7983 */ /* 0x000f620000300800 */
[----:B--2---:R-:W-:-:S15]  /*150e0*/  HMMA.16816.F32 R8, R16, R6, R24 ;  /* 0x000000061008723c */ /* 0x004fde0000001818 */
[----:B------:R-:W-:-:S04]  /*150f0*/  NOP ;  /* 0x0000000000007918 */ /* 0x000fc80000000000 */
[----:B------:R0:W-:Y:S04]  /*15100*/  STL.64 [R1+0x300], R8 ;  /* 0x0003000801007387 */ /* 0x0001e80000100a00 */
[----:B------:R1:W-:Y:S04]  /*15110*/  STL.64 [R1+0x308], R10 ;  /* 0x0003080a01007387 */ /* 0x0003e80000100a00 */
[----:B------:R-:W5:Y:S04]  /*15120*/  LDL.LU R13, [R1+0x124] ;  /* 0x00012400010d7983 */ /* 0x000f680000300800 */
[----:B------:R-:W2:Y:S04]  /*15130*/  LDL.LU R14, [R1+0x128] ;  /* 0x00012800010e7983 */ /* 0x000ea80000300800 */
[----:B------:R-:W2:Y:S04]  /*15140*/  LDL.LU R15, [R1+0x12c] ;  /* 0x00012c00010f7983 */ /* 0x000ea80000300800 */
[----:B0-----:R-:W2:Y:S04]  /*15150*/  LDL.LU R8, [R1+0x130] ;  /* 0x0001300001087983 */ /* 0x001ea80000300800 */
[----:B------:R-:W2:Y:S04]  /*15160*/  LDL.LU R9, [R1+0x134] ;  /* 0x0001340001097983 */ /* 0x000ea80000300800 */
[----:B-1----:R-:W2:Y:S04]  /*15170*/  LDL.LU R10, [R1+0x138] ;  /* 0x00013800010a7983 */ /* 0x002ea80000300800 */
[----:B------:R-:W2:Y:S04]  /*15180*/  LDL.LU R11, [R1+0x13c] ;  /* 0x00013c00010b7983 */ /* 0x000ea80000300800 */
[----:B--2---:R0:W-:Y:S04]  /*15190*/  STL.64 [R1+0x13c0], R10 ;  /* 0x0013c00a01007387 */ /* 0x0041e80000100a00 */
[----:B------:R-:W-:Y:S04]  /*151a0*/  STL.64 [R1+0x13b8], R8 ;  /* 0x0013b80801007387 */ /* 0x000fe80000100a00 */
[----:B0-----:R-:W2:Y:S04]  /*151b0*/  LDL.LU.64 R10, [R1+0x58] ;  /* 0x00005800010a7983 */ /* 0x001ea80000300a00 */
[----:B--2---:R0:W-:Y:S04]  /*151c0*/  STL.64 [R1+0x13d0], R10 ;  /* 0x0013d00a01007387 */ /* 0x0041e80000100a00 */
[----:B0-----:R-:W4:Y:S04]  /*151d0*/  LDL.LU.64 R10, [R1+0x68] ;  /* 0x00006800010a7983 */ /* 0x001f280000300a00 */
[----:B------:R0:W-:Y:S04]  /*151e0*/  STL.64 [R1+0x13a8], R14 ;  /* 0x0013a80e01007387 */ /* 0x0001e80000100a00 */
[----:B-----5:R1:W-:Y:S04]  /*151f0*/  STL.64 [R1+0x13a0], R12 ;  /* 0x0013a00c01007387 */ /* 0x0203e80000100a00 */
[----:B0-----:R-:W2:Y:S04]  /*15200*/  LDL.LU.64 R14, [R1+0x48] ;  /* 0x00004800010e7983 */ /* 0x001ea80000300a00 */
[----:B--2---:R0:W-:Y:S04]  /*15210*/  STL.64 [R1+0x13c8], R14 ;  /* 0x0013c80e01007387 */ /* 0x0041e80000100a00 */
[----:B-1----:R-:W2:Y:S04]  /*15220*/  LDL.LU R12, [R1+0x140] ;  /* 0x00014000010c7983 */ /* 0x002ea80000300800 */
[----:B------:R-:W2:Y:S04]  /*15230*/  LDL.LU R13, [R1+0x144] ;  /* 0x00014400010d7983 */ /* 0x000ea80000300800 */
[----:B0-----:R-:W2:Y:S04]  /*15240*/  LDL.LU R14, [R1+0x148] ;  /* 0x00014800010e7983 */ /* 0x001ea80000300800 */
[----:B------:R-:W2:Y:S04]  /*15250*/  LDL.LU R15, [R1+0x14c] ;  /* 0x00014c00010f7983 */ /* 0x000ea80000300800 */
        /* <DEDUP_REMOVED lines=9> */
[----:B------:R-:W5:Y:S04]  /*152f0*/  LDL.LU R27, [R1+0x11c] ;  /* 0x00011c00011b7983 */ /* 0x000f680000300800 */
[----:B-----5:R0:W-:Y:S04]  /*15300*/  STL.64 [R1+0x1390], R26 ;  /* 0x0013901a01007387 */ /* 0x0201e80000100a00 */
[----:B--2---:R-:W-:Y:S04]  /*15310*/  STL.64 [R1+0x1388], R24 ;  /* 0x0013881801007387 */ /* 0x004fe80000100a00 */
[----:B0-----:R-:W2:Y:S04]  /*15320*/  LDL.LU.64 R26, [R1+0x38] ;  /* 0x00003800011a7983 */ /* 0x001ea80000300a00 */
[----:B------:R0:W-:Y:S04]  /*15330*/  STL.64 [R1+0x1370], R6 ;  /* 0x0013700601007387 */ /* 0x0001e80000100a00 */
[----:B------:R-:W4:Y:S04]  /*15340*/  LDL.LU R4, [R1+0x150] ;  /* 0x0001500001047983 */ /* 0x000f280000300800 */
[----:B------:R-:W4:Y:S04]  /*15350*/  LDL.LU R5, [R1+0x154] ;  /* 0x0001540001057983 */ /* 0x000f280000300800 */
[----:B0-----:R-:W4:Y:S04]  /*15360*/  LDL.LU R6, [R1+0x158] ;  /* 0x0001580001067983 */ /* 0x001f280000300800 */
[----:B------:R-:W4:Y:S04]  /*15370*/  LDL.LU R7, [R1+0x15c] ;  /* 0x00015c0001077983 */ /* 0x000f280000300800 */
[----:B------:R-:W5:Y:S01]  /*15380*/  LDL.LU R19, [R1+0x3d8] ;  /* 0x0003d80001137983 */ /* 0x000f620000300800 */
[----:B---3--:R-:W-:-:S03]  /*15390*/  IMAD.MOV.U32 R16, RZ, RZ, R23 ;  /* 0x000000ffff107224 */ /* 0x008fc600078e0017 */
[----:B-----5:R0:W-:Y:S04]  /*153a0*/  STL [R1+0x12d8], R19 ;  /* 0x0012d81301007387 */ /* 0x0201e80000100800 */
[----:B------:R-:W4:Y:S04]  /*153b0*/  LDL.LU R23, [R1+0x13d8] ;  /* 0x0013d80001177983 */ /* 0x000f280000300800 */
[----:B------:R-:W3:Y:S04]  /*153c0*/  LDL.LU R17, [R1+0x84] ;  /* 0x0000840001117983 */ /* 0x000ee80000300800 */
[----:B------:R-:W5:Y:S04]  /*153d0*/  LDL.LU R18, [R1+0x88] ;  /* 0x0000880001127983 */ /* 0x000f680000300800 */
[----:B0-----:R-:W5:Y:S01]  /*153e0*/  LDL.LU R19, [R1+0x8c] ;  /* 0x00008c0001137983 */ /* 0x001f620000300800 */
[----:B----4-:R-:W-:Y:S03]  /*153f0*/  HMMA.16816.F32 R4, R20, R10, R4 ;  /* 0x0000000a1404723c */ /* 0x010fe60000001804 */
[----:B-----5:R-:W-:Y:S04]  /*15400*/  STL.64 [R1+0x12e8], R18 ;  /* 0x0012e81201007387 */ /* 0x020fe80000100a00 */
[----:B---3--:R-:W-:-:S12]  /*15410*/  STL.64 [R1+0x12e0], R16 ;  /* 0x0012e01001007387 */ /* 0x008fd80000100a00 */
        /* <DEDUP_REMOVED lines=16> */
[----:B------:R0:W-:Y:S04]  /*15520*/  STL.64 [R1+0x2d0], R8 ;  /* 0x0002d00801007387 */ /* 0x0001e80000100a00 */
[----:B------:R1:W-:Y:S01]  /*15530*/  STL.64 [R1+0x2d8], R10 ;  /* 0x0002d80a01007387 */ /* 0x0003e20000100a00 */
[----:B0-----:R-:W-:-:S03]  /*15540*/  IMAD.MOV.U32 R9, RZ, RZ, R14 ;  /* 0x000000ffff097224 */ /* 0x001fc600078e000e */
[----:B-1----:R-:W3:Y:S01]  /*15550*/  LDL.LU.64 R10, [R1+0x13b0] ;  /* 0x0013b000010a7983 */ /* 0x002ee20000300a00 */
[----:B------:R-:W-:-:S03]  /*15560*/  IMAD.MOV.U32 R8, RZ, RZ, R15 ;  /* 0x000000ffff087224 */ /* 0x000fc600078e000f */
[----:B------:R-:W2:Y:S04]  /*15570*/  LDL.LU.64 R14, [R1+0x13a8] ;  /* 0x0013a800010e7983 */ /* 0x000ea80000300a00 */
[----:B------:R-:W2:Y:S02]  /*15580*/  LDL.LU.64 R12, [R1+0x13a0] ;  /* 0x0013a000010c7983 */ /* 0x000ea40000300a00 */
[----:B--2---:R-:W-:-:S15]  /*15590*/  HMMA.16816.F32 R12, R20, R26, R12 ;  /* 0x0000001a140c723c */ /* 0x004fde000000180c */
[----:B------:R-:W-:-:S04]  /*155a0*/  NOP ;  /* 0x0000000000007918 */ /* 0x000fc80000000000 */
[----:B------:R0:W-:Y:S04]  /*155b0*/  STL.64 [R1+0x2c0], R12 ;  /* 0x0002c00c01007387 */ /* 0x0001e80000100a00 */
[----:B------:R1:W-:Y:S01]  /*155c0*/  STL.64 [R1+0x2c8], R14 ;  /* 0x0002c80e01007387 */ /* 0x0003e20000100a00 */
[----:B0-----:R-:W-:-:S03]  /*155d0*/  IMAD.MOV.U32 R13, RZ, RZ, R26 ;  /* 0x000000ffff0d7224 */ /* 0x001fc600078e001a */
[----:B-1----:R-:W2:Y:S01]  /*155e0*/  LDL.LU.64 R14, [R1+0x1398] ;  /* 0x00139800010e7983 */ /* 0x002ea20000300a00 */
[----:B------:R-:W-:-:S03]  /*155f0*/  IMAD.MOV.U32 R12, RZ, RZ, R27 ;  /* 0x000000ffff0c7224 */ /* 0x000fc600078e001b */
[----:B------:R-:W4:Y:S04]  /*15600*/  LDL.LU.64 R26, [R1+0x1390] ;  /* 0x00139000011a7983 */ /* 0x000f280000300a00 */
[----:B------:R-:W4:Y:S01]  /*15610*/  LDL.LU.64 R24, [R1+0x1388] ;  /* 0x0013880001187983 */ /* 0x000f220000300a00 */
[----:B------:R-:W-:Y:S02]  /*15620*/  IMAD.MOV.U32 R18, RZ, RZ, R3 ;  /* 0x000000ffff127224 */ /* 0x000fe400078e0003 */
[----:B------:R-:W-:-:S07]  /*15630*/  IMAD.MOV.U32 R19, RZ, RZ, R2 ;  /* 0x000000ffff137224 */ /* 0x000fce00078e0002 */
[----:B----4-:R-:W-:-:S15]  /*15640*/  HMMA.16816.F32 R24, R20, R18, R24 ;  /* 0x000000121418723c */ /* 0x010fde0000001818 */
[----:B------:R-:W-:-:S04]  /*15650*/  NOP ;  /* 0x0000000000007918 */ /* 0x000fc80000000000 */
[----:B------:R-:W-:Y:S01]  /*15660*/  IMAD.MOV.U32 R3, RZ, RZ, R26 ;  /* 0x000000ffff037224 */ /* 0x000fe200078e001a */
[----:B------:R0:W-:Y:S01]  /*15670*/  STL.64 [R1+0x2b0], R24 ;  /* 0x0002b01801007387 */ /* 0x0001e20000100a00 */
[----:B------:R-:W-:-:S03]  /*15680*/  IMAD.MOV.U32 R2, RZ, RZ, R27 ;  /* 0x000000ffff027224 */ /* 0x000fc600078e001b */
[----:B------:R-:W3:Y:S04]  /*15690*/  LDL.LU.64 R26, [R1+0x1380] ;  /* 0x00138000011a7983 */ /* 0x000ee80000300a00 */
[----:B0-----:R-:W3:Y:S04]  /*156a0*/  LDL.LU.64 R24, [R1+0x1378] ;  /* 0x0013780001187983 */ /* 0x001ee80000300a00 */
[----:B------:R0:W-:Y:S02]  /*156b0*/  STL.64 [R1+0x12f8], R18 ;  /* 0x0012f81201007387 */ /* 0x0001e40000100a00 */
[----:B0-----:R-:W-:-:S02]  /*156c0*/  IMAD.MOV.U32 R18, RZ, RZ, R13 ;  /* 0x000000ffff127224 */ /* 0x001fc400078e000d */
[----:B------:R-:W-:-:S05]  /*156d0*/  IMAD.MOV.U32 R19, RZ, RZ, R12 ;  /* 0x000000ffff137224 */ /* 0x000fca00078e000c */
[----:B------:R0:W-:Y:S02]  /*156e0*/  STL.64 [R1+0x1310], R18 ;  /* 0x0013101201007387 */ /* 0x0001e40000100a00 */
[----:B0-----:R-:W-:Y:S02]  /*156f0*/  IMAD.MOV.U32 R18, RZ, RZ, R9 ;  /* 0x000000ffff127224 */ /* 0x001fe400078e0009 */
[----:B------:R-:W-:-:S05]  /*15700*/  IMAD.MOV.U32 R19, RZ, RZ, R8 ;  /* 0x000000ffff137224 */ /* 0x000fca00078e0008 */
[----:B------:R0:W-:Y:S02]  /*15710*/  STL.64 [R1+0x1328], R18 ;  /* 0x0013281201007387 */ /* 0x0001e40000100a00 */
[----:B0-----:R-:W-:Y:S02]  /*15720*/  IMAD.MOV.U32 R18, RZ, RZ, R7 ;  /* 0x000000ffff127224 */ /* 0x001fe400078e0007 */
[----:B------:R-:W-:-:S05]  /*15730*/  IMAD.MOV.U32 R19, RZ, RZ, R6 ;  /* 0x000000ffff137224 */ /* 0x000fca00078e0006 */
[----:B------:R0:W-:Y:S04]  /*15740*/  STL.64 [R1+0x1340], R18 ;  /* 0x0013401201007387 */ /* 0x0001e80000100a00 */
[----:B------:R-:W-:Y:S04]  /*15750*/  STL [R1+0x12a4], R2 ;  /* 0x0012a40201007387 */ /* 0x000fe80000100800 */
[----:B------:R-:W-:Y:S01]  /*15760*/  STL [R1+0x12a0], R3 ;  /* 0x0012a00301007387 */ /* 0x000fe20000100800 */
[----:B0-----:R-:W-:-:S03]  /*15770*/  IMAD.MOV.U32 R19, RZ, RZ, R4 ;  /* 0x000000ffff137224 */ /* 0x001fc600078e0004 */
[----:B------:R-:W2:Y:S01]  /*15780*/  LDL.LU R4, [R1+0xf0] ;  /* 0x0000f00001047983 */ /* 0x000ea20000300800 */
[----:B------:R-:W-:Y:S01]  /*15790*/  IMAD.MOV.U32 R18, RZ, RZ, R5 ;  /* 0x000000ffff127224 */ /* 0x000fe200078e0005 */
[----:B---3--:R-:W-:-:S15]  /*157a0*/  HMMA.16816.F32 R24, R20, R10, R24 ;  /* 0x0000000a1418723c */ /* 0x008fde0000001818 */
[----:B------:R-:W-:-:S04]  /*157b0*/  NOP ;  /* 0x0000000000007918 */ /* 0x000fc80000000000 */
[----:B------:R0:W-:Y:S04]  /*157c0*/  STL.64 [R1+0x2a0], R24 ;  /* 0x0002a01801007387 */ /* 0x0001e80000100a00 */
[----:B------:R1:W-:Y:S04]  /*157d0*/  STL.64 [R1+0x2a8], R26 ;  /* 0x0002a81a01007387 */ /* 0x0003e80000100a00 */
[----:B------:R-:W2:Y:S04]  /*157e0*/  LDL.LU R5, [R1+0xf4] ;  /* 0x0000f40001057983 */ /* 0x000ea80000300800 */
[----:B------:R-:W2:Y:S04]  /*157f0*/  LDL.LU R6, [R1+0xf8] ;  /* 0x0000f80001067983 */ /* 0x000ea80000300800 */
[----:B------:R-:W2:Y:S04]  /*15800*/  LDL.LU R7, [R1+0xfc] ;  /* 0x0000fc0001077983 */ /* 0x000ea80000300800 */
[----:B0-----:R-:W3:Y:S04]  /*15810*/  LDL.LU R24, [R1+0xe0] ;  /* 0x0000e00001187983 */ /* 0x001ee80000300800 */
[----:B------:R-:W3:Y:S04]  /*15820*/  LDL.LU R25, [R1+0xe4] ;  /* 0x0000e40001197983 */ /* 0x000ee80000300800 */
[----:B-1----:R-:W3:Y:S04]  /*15830*/  LDL.LU R26, [R1+0xe8] ;  /* 0x0000e800011a7983 */ /* 0x002ee80000300800 */
[----:B------:R-:W3:Y:S04]  /*15840*/  LDL.LU R27, [R1+0xec] ;  /* 0x0000ec00011b7983 */ /* 0x000ee80000300800 */
[----:B------:R0:W-:Y:S04]  /*15850*/  STL.64 [R1+0x12f0], R10 ;  /* 0x0012f00a01007387 */ /* 0x0001e80000100a00 */
[----:B------:R-:W4:Y:S04]  /*15860*/  LDL.LU R8, [R1+0x90] ;  /* 0x0000900001087983 */ /* 0x000f280000300800 */
[----:B------:R-:W4:Y:S04]  /*15870*/  LDL.LU R9, [R1+0x94] ;  /* 0x0000940001097983 */ /* 0x000f280000300800 */
[----:B0-----:R-:W5:Y:S04]  /*15880*/  LDL.LU R10, [R1+0x98] ;  /* 0x00009800010a7983 */ /* 0x001f680000300800 */
[----:B------:R-:W5:Y:S04]  /*15890*/  LDL.LU R11, [R1+0x9c] ;  /* 0x00009c00010b7983 */ /* 0x000f680000300800 */
[----:B-----5:R-:W-:Y:S04]  /*158a0*/  STL.64 [R1+0x1308], R10 ;  /* 0x0013080a01007387 */ /* 0x020fe80000100a00 */
[----:B----4-:R0:W-:Y:S04]  /*158b0*/  STL.64 [R1+0x1300], R8 ;  /* 0x0013000801007387 */ /* 0x0101e80000100a00 */
[----:B0-----:R-:W4:Y:S04]  /*158c0*/  LDL.LU R8, [R1+0xa0] ;  /* 0x0000a00001087983 */ /* 0x001f280000300800 */
[----:B------:R-:W4:Y:S04]  /*158d0*/  LDL.LU R9, [R1+0xa4] ;  /* 0x0000a40001097983 */ /* 0x000f280000300800 */
[----:B------:R-:W5:Y:S04]  /*158e0*/  LDL.LU R10, [R1+0xa8] ;  /* 0x0000a800010a7983 */ /* 0x000f680000300800 */
[----:B------:R-:W5:Y:S04]  /*158f0*/  LDL.LU R11, [R1+0xac] ;  /* 0x0000ac00010b7983 */ /* 0x000f680000300800 */
[----:B-----5:R-:W-:Y:S04]  /*15900*/  STL.64 [R1+0x1320], R10 ;  /* 0x0013200a01007387 */ /* 0x020fe80000100a00 */
[----:B----4-:R0:W-:Y:S04]  /*15910*/  STL.64 [R1+0x1318], R8 ;  /* 0x0013180801007387 */ /* 0x0101e80000100a00 */
[----:B0-----:R-:W4:Y:S04]  /*15920*/  LDL.LU R8, [R1+0xb0] ;  /* 0x0000b00001087983 */ /* 0x001f280000300800 */
[----:B------:R-:W4:Y:S04]  /*15930*/  LDL.LU R9, [R1+0xb4] ;  /* 0x0000b40001097983 */ /* 0x000f280000300800 */
[----:B------:R-:W5:Y:S04]  /*15940*/  LDL.LU R10, [R1+0xb8] ;  /* 0x0000b800010a7983 */ /* 0x000f680000300800 */
[----:B------:R-:W5:Y:S01]  /*15950*/  LDL.LU R11, [R1+0xbc] ;  /* 0x0000bc00010b7983 */ /* 0x000f620000300800 */
[C---:B--2---:R-:W-:Y:S03]  /*15960*/  HMMA.16816.F32 R4, R20.reuse, R14, R4 ;  /* 0x0000000e1404723c */ /* 0x044fe60000001804 */
[----:B-----5:R-:W-:Y:S04]  /*15970*/  STL.64 [R1+0x1338], R10 ;  /* 0x0013380a01007387 */ /* 0x020fe80000100a00 */
[----:B----4-:R0:W-:Y:S04]  /*15980*/  STL.64 [R1+0x1330], R8 ;  /* 0x0013300801007387 */ /* 0x0101e80000100a00 */
[----:B0-----:R-:W2:Y:S04]  /*15990*/  LDL.LU R8, [R1+0xc0] ;  /* 0x0000c00001087983 */ /* 0x001ea80000300800 */
[----:B------:R-:W2:Y:S04]  /*159a0*/  LDL.LU R9, [R1+0xc4] ;  /* 0x0000c40001097983 */ /* 0x000ea80000300800 */
[----:B------:R-:W4:Y:S04]  /*159b0*/  LDL.LU R10, [R1+0xc8] ;  /* 0x0000c800010a7983 */ /* 0x000f280000300800 */
[----:B------:R-:W4:Y:S04]  /*159c0*/  LDL.LU R11, [R1+0xcc] ;  /* 0x0000cc00010b7983 */ /* 0x000f280000300800 */
[----:B----4-:R-:W-:Y:S04]  /*159d0*/  STL.64 [R1+0x1350], R10 ;  /* 0x0013500a01007387 */ /* 0x010fe80000100a00 */
[----:B--2---:R0:W-:Y:S04]  /*159e0*/  STL.64 [R1+0x1348], R8 ;  /* 0x0013480801007387 */ /* 0x0041e80000100a00 */
[----:B0-----:R-:W2:Y:S04]  /*159f0*/  LDL.LU R8, [R1+0xd0] ;  /* 0x0000d00001087983 */ /* 0x001ea80000300800 */
[----:B------:R-:W2:Y:S04]  /*15a00*/  LDL.LU R9, [R1+0xd4] ;  /* 0x0000d40001097983 */ /* 0x000ea80000300800 */
[----:B------:R-:W2:Y:S04]  /*15a10*/  LDL.LU R10, [R1+0xd8] ;  /* 0x0000d800010a7983 */ /* 0x000ea80000300800 */
[----:B------:R-:W2:Y:S04]  /*15a20*/  LDL.LU R11, [R1+0xdc] ;  /* 0x0000dc00010b7983 */ /* 0x000ea80000300800 */
[----:B------:R-:W-:Y:S04]  /*15a30*/  STL.64 [R1+0x290], R4 ;  /* 0x0002900401007387 */ /* 0x000fe80000100a00 */
[----:B------:R0:W-:Y:S04]  /*15a40*/  STL.64 [R1+0x298], R6 ;  /* 0x0002980601007387 */ /* 0x0001e80000100a00 */
[----:B0-----:R-:W3:Y:S02]  /*15a50*/  LDL.LU.64 R6, [R1+0x1370] ;  /* 0x0013700001067983 */ /* 0x001ee40000300a00 */
[----:B---3--:R-:W-:Y:S02]  /*15a60*/  HMMA.16816.F32 R20, R20, R6, R24 ;  /* 0x000000061414723c */ /* 0x008fe40000001818 */
[----:B------:R-:W2:Y:S04]  /*15a70*/  LDL.LU.64 R26, [R1+0x1368] ;  /* 0x00136800011a7983 */ /* 0x000ea80000300a00 */
[----:B------:R-:W2:-:S13]  /*15a80*/  LDL.LU.64 R24, [R1+0x1360] ;  /* 0x0013600001187983 */ /* 0x000e9a0000300a00 */
[----:B------:R0:W-:Y:S04]  /*15a90*/  STL.64 [R1+0x280], R20 ;  /* 0x0002801401007387 */ /* 0x0001e80000100a00 */
[----:B------:R1:W-:Y:S04]  /*15aa0*/  STL.64 [R1+0x288], R22 ;  /* 0x0002881601007387 */ /* 0x0003e80000100a00 */
[----:B0-----:R-:W3:Y:S04]  /*15ab0*/  LDL.LU R20, [R1+0x70] ;  /* 0x0000700001147983 */ /* 0x001ee80000300800 */
[----:B------:R-:W3:Y:S01]  /*15ac0*/  LDL.LU R21, [R1+0x74] ;  /* 0x0000740001157983 */ /* 0x000ee20000300800 */
[----:B-1----:R-:W-:-:S03]  /*15ad0*/  IMAD.MOV.U32 R22, RZ, RZ, R29 ;  /* 0x000000ffff167224 */ /* 0x002fc600078e001d */
[----:B------:R-:W4:Y:S01]  /*15ae0*/  LDL.LU R29, [R1+0x1358] ;  /* 0x00135800011d7983 */ /* 0x000f220000300800 */
        /* <DEDUP_REMOVED lines=32> */
[----:B------:R-:W2:-:S15]  /*15cf0*/  LDL.LU R19, [R1+0x12d8] ;  /* 0x0012d80001137983 */ /* 0x000e9e0000300800 */
[----:B------:R-:W-:Y:S02]  /*15d00*/  NOP ;  /* 0x0000000000007918 */ /* 0x000fe40000000000 */
[----:B------:R-:W-:Y:S04]  /*15d10*/  STL.64 [R1+0x260], R8 ;  /* 0x0002600801007387 */ /* 0x000fe80000100a00 */
[----:B------:R0:W-:Y:S04]  /*15d20*/  STL.64 [R1+0x268], R10 ;  /* 0x0002680a01007387 */ /* 0x0001e80000100a00 */
[----:B0-----:R-:W5:Y:S04]  /*15d30*/  LDL.LU.64 R10, [R1+0x12d0] ;  /* 0x0012d000010a7983 */ /* 0x001f680000300a00 */
[----:B------:R-:W5:Y:S01]  /*15d40*/  LDL.LU.64 R8, [R1+0x12c8] ;  /* 0x0012c80001087983 */ /* 0x000f620000300a00 */
[----:B------:R-:W-:-:S07]  /*15d50*/  IMAD.MOV.U32 R23, RZ, RZ, R28 ;  /* 0x000000ffff177224 */ /* 0x000fce00078e001c */
[----:B---3--:R-:W-:-:S15]  /*15d60*/  HMMA.16816.F32 R20, R24, R14, R20 ;  /* 0x0000000e1814723c */ /* 0x008fde0000001814 */
[----:B------:R-:W-:-:S04]  /*15d70*/  NOP ;  /* 0x0000000000007918 */ /* 0x000fc80000000000 */
[----:B------:R-:W-:Y:S04]  /*15d80*/  STL.64 [R1+0x250], R20 ;  /* 0x0002501401007387 */ /* 0x000fe80000100a00 */
[----:B------:R-:W-:Y:S04]  /*15d90*/  STL.64 [R1+0x258], R22 ;  /* 0x0002581601007387 */ /* 0x000fe80000100a00 */
[----:B--2---:R-:W-:Y:S01]  /*15da0*/  LDSM.16.M88.4 R20, [R19+UR6+0x1c080] ;  /* 0x01c080061314783b */ /* 0x004fe20008000200 */
[----:B-----5:R-:W-:Y:S03]  /*15db0*/  HMMA.16816.F32 R12, R24, R6, R8 ;  /* 0x00000006180c723c */ /* 0x020fe60000001808 */
[----:B------:R-:W0:Y:S04]  /*15dc0*/  LDSM.16.M88.4 R8, [R19+UR6+0x10080] ;  /* 0x010080061308783b */ /* 0x000e280008000200 */
[----:B------:R-:W-:Y:S04]  /*15dd0*/  LDSM.16.M88.4 R24, [R19+UR6+0x12080] ;  /* 0x012080061318783b */ /* 0x000fe80008000200 */
[----:B----4-:R-:W-:Y:S08]  /*15de0*/  LDSM.16.MT88.4 R4, [R29+0x8000] ;  /* 0x008000001d04783b */ /* 0x010ff00000004200 */
[----:B------:R-:W-:Y:S04]  /*15df0*/  STL.64 [R1+0x240], R12 ;  /* 0x0002400c01007387 */ /* 0x000fe80000100a00 */
[----:B------:R-:W-:Y:S04]  /*15e00*/  STL.64 [R1+0x248], R14 ;  /* 0x0002480e01007387 */ /* 0x000fe80000100a00 */
[----:B------:R-:W1:Y:S04]  /*15e10*/  LDSM.16.M88.4 R12, [R19+UR6+0x16080] ;  /* 0x01608006130c783b */ /* 0x000e680008000200 */
[----:B0-----:R-:W-:Y:S04]  /*15e20*/  STL.64 [R1+0x20], R8 ;  /* 0x0000200801007387 */ /* 0x001fe80000100a00 */
[----:B------:R-:W-:Y:S04]  /*15e30*/  STL.64 [R1+0x28], R10 ;  /* 0x0000280a01007387 */ /* 0x000fe80000100a00 */
[----:B------:R-:W0:Y:S04]  /*15e40*/  LDSM.16.M88.4 R8, [R19+UR6+0x14080] ;  /* 0x014080061308783b */ /* 0x000e280008000200 */
[----:B-1----:R-:W-:Y:S04]  /*15e50*/  STL.64 [R1+0x12b0], R14 ;  /* 0x0012b00e01007387 */ /* 0x002fe80000100a00 */
[----:B0-----:R-:W-:Y:S04]  /*15e60*/  STL.64 [R1], R8 ;  /* 0x0000000801007387 */ /* 0x001fe80000100a00 */
[----:B------:R-:W-:Y:S04]  /*15e70*/  STL.64 [R1+0x8], R10 ;  /* 0x0000080a01007387 */ /* 0x000fe80000100a00 */
[----:B------:R0:W-:Y:S04]  /*15e80*/  STL.64 [R1+0x12a8], R12 ;  /* 0x0012a80c01007387 */ /* 0x0001e80000100a00 */
[----:B------:R-:W1:Y:S04]  /*15e90*/  LDSM.16.M88.4 R8, [R19+UR6+0x18080] ;  /* 0x018080061308783b */ /* 0x000e680008000200 */
[----:B0-----:R-:W2:Y:S04]  /*15ea0*/  LDL.LU R12, [R1+0x3e0] ;  /* 0x0003e000010c7983 */ /* 0x001ea80000300800 */
[----:B------:R-:W2:Y:S04]  /*15eb0*/  LDL.LU R13, [R1+0x3e4] ;  /* 0x0003e400010d7983 */ /* 0x000ea80000300800 */
[----:B------:R-:W3:Y:S04]  /*15ec0*/  LDL.LU R14, [R1+0x3e8] ;  /* 0x0003e800010e7983 */ /* 0x000ee80000300800 */
[----:B------:R-:W3:Y:S01]  /*15ed0*/  LDL.LU R15, [R1+0x3ec] ;  /* 0x0003ec00010f7983 */ /* 0x000ee20000300800 */
[----:B-1----:R-:W-:-:S02]  /*15ee0*/  IMAD.MOV.U32 R2, RZ, RZ, R8 ;  /* 0x000000ffff027224 */ /* 0x002fc400078e0008 */
[----:B------:R-:W-:Y:S01]  /*15ef0*/  IMAD.MOV.U32 R3, RZ, RZ, R9 ;  /* 0x000000ffff037224 */ /* 0x000fe200078e0009 */
[----:B---3--:R-:W-:Y:S04]  /*15f00*/  STL.64 [R1+0x12c0], R14 ;  /* 0x0012c00e01007387 */ /* 0x008fe80000100a00 */
[----:B--2---:R0:W-:Y:S04]  /*15f10*/  STL.64 [R1+0x12b8], R12 ;  /* 0x0012b80c01007387 */ /* 0x0041e80000100a00 */
[----:B0-----:R-:W2:Y:S04]  /*15f20*/  LDL.64 R12, [R1+0x20] ;  /* 0x00002000010c7983 */ /* 0x001ea80000100a00 */
[----:B------:R-:W-:Y:S04]  /*15f30*/  STL.64 [R1+0x18], R26 ;  /* 0x0000181a01007387 */ /* 0x000fe80000100a00 */
[----:B------:R-:W-:Y:S04]  /*15f40*/  STL.64 [R1+0x30], R8 ;  /* 0x0000300801007387 */ /* 0x000fe80000100a00 */
[----:B------:R-:W-:Y:S04]  /*15f50*/  STL.64 [R1+0x38], R10 ;  /* 0x0000380a01007387 */ /* 0x000fe80000100a00 */
[----:B------:R-:W0:Y:S04]  /*15f60*/  LDSM.16.M88.4 R8, [R19+UR6+0x1a080] ;  /* 0x01a080061308783b */ /* 0x000e280008000200 */
[----:B------:R-:W-:Y:S04]  /*15f70*/  LDSM.16.M88.4 R16, [R19+UR6+0x1e080] ;  /* 0x01e080061310783b */ /* 0x000fe80008000200 */
[----:B0-----:R-:W-:Y:S04]  /*15f80*/  STL.64 [R1+0x90], R8 ;  /* 0x0000900801007387 */ /* 0x001fe80000100a00 */
[----:B------:R-:W-:Y:S04]  /*15f90*/  STL.64 [R1+0x98], R10 ;  /* 0x0000980a01007387 */ /* 0x000fe80000100a00 */
[----:B------:R-:W0:Y:S04]  /*15fa0*/  LDSM.16.MT88.4 R8, [R29+0x8080] ;  /* 0x008080001d08783b */ /* 0x000e280000004200 */
[----:B------:R-:W-:Y:S04]  /*15fb0*/  STL.64 [R1+0x80], R20 ;  /* 0x0000801401007387 */ /* 0x000fe80000100a00 */
[----:B------:R-:W-:Y:S04]  /*15fc0*/  STL.64 [R1+0x88], R22 ;  /* 0x0000881601007387 */ /* 0x000fe80000100a00 */
[----:B------:R-:W1:Y:S04]  /*15fd0*/  LDSM.16.MT88.4 R20, [R29+0x8100] ;  /* 0x008100001d14783b */ /* 0x000e680000004200 */
[----:B0-----:R-:W-:Y:S04]  /*15fe0*/  STL.64 [R1+0x1260], R10 ;  /* 0x0012600a01007387 */ /* 0x001fe80000100a00 */
[----:B------:R-:W-:Y:S04]  /*15ff0*/  STL.64 [R1+0x70], R16 ;  /* 0x0000701001007387 */ /* 0x000fe80000100a00 */
[----:B------:R-:W-:Y:S04]  /*16000*/  STL.64 [R1+0x78], R18 ;  /* 0x0000781201007387 */ /* 0x000fe80000100a00 */
[----:B------:R0:W-:Y:S04]  /*16010*/  STL.64 [R1+0x1258], R8 ;  /* 0x0012580801007387 */ /* 0x0001e80000100a00 */
[----:B------:R-:W3:Y:S04]  /*16020*/  LDSM.16.MT88.4 R16, [R29+0x8180] ;  /* 0x008180001d10783b */ /* 0x000ee80000004200 */
[----:B0-----:R-:W2:Y:S04]  /*16030*/  LDL.LU R8, [R1+0x3f0] ;  /* 0x0003f00001087983 */ /* 0x001ea80000300800 */
[----:B------:R-:W2:Y:S04]  /*16040*/  LDL.LU R9, [R1+0x3f4] ;  /* 0x0003f40001097983 */ /* 0x000ea80000300800 */
[----:B------:R-:W2:Y:S04]  /*16050*/  LDL.LU R10, [R1+0x3f8] ;  /* 0x0003f800010a7983 */ /* 0x000ea80000300800 */
[----:B------:R-:W2:Y:S04]  /*16060*/  LDL.LU R11, [R1+0x3fc] ;  /* 0x0003fc00010b7983 */ /* 0x000ea80000300800 */
[----:B-1----:R-:W-:Y:S04]  /*16070*/  STL.64 [R1+0x11f8], R22 ;  /* 0x0011f81601007387 */ /* 0x002fe80000100a00 */
[----:B------:R0:W-:Y:S04]  /*16080*/  STL.64 [R1+0x11f0], R20 ;  /* 0x0011f01401007387 */ /* 0x0001e80000100a00 */
[----:B0-----:R-:W4:Y:S04]  /*16090*/  LDL.64 R20, [R1+0x80] ;  /* 0x0000800001147983 */ /* 0x001f280000100a00 */
[----:B----4-:R0:W-:Y:S04]  /*160a0*/  STL.64 [R1+0x1278], R20 ;  /* 0x0012781401007387 */ /* 0x0101e80000100a00 */
[----:B0-----:R-:W4:Y:S04]  /*160b0*/  LDL.LU R20, [R1+0x3b0] ;  /* 0x0003b00001147983 */ /* 0x001f280000300800 */
[----:B------:R-:W4:Y:S04]  /*160c0*/  LDL.LU R21, [R1+0x3b4] ;  /* 0x0003b40001157983 */ /* 0x000f280000300800 */
[----:B------:R-:W4:Y:S04]  /*160d0*/  LDL.LU R22, [R1+0x3b8] ;  /* 0x0003b80001167983 */ /* 0x000f280000300800 */
[----:B---3--:R-:W-:Y:S04]  /*160e0*/  STL.64 [R1+0x1168], R18 ;  /* 0x0011681201007387 */ /* 0x008fe80000100a00 */
[----:B------:R0:W-:Y:S04]  /*160f0*/  STL.64 [R1+0x1160], R16 ;  /* 0x0011601001007387 */ /* 0x0001e80000100a00 */
[----:B0-----:R-:W3:Y:S01]  /*16100*/  LDL.64 R16, [R1+0x70] ;  /* 0x0000700001107983 */ /* 0x001ee20000100a00 */
[----:B--2---:R-:W-:Y:S03]  /*16110*/  HMMA.16816.F32 R8, R4, R12, R8 ;  /* 0x0000000c0408723c */ /* 0x004fe60000001808 */
[----:B---3--:R0:W-:Y:S04]  /*16120*/  STL.64 [R1+0x1280], R16 ;  /* 0x0012801001007387 */ /* 0x0081e80000100a00 */
[----:B0-----:R-:W2:-:S12]  /*16130*/  LDL.LU.64 R16, [R1] ;  /* 0x0000000001107983 */ /* 0x001e980000300a00 */
[----:B------:R0:W-:Y:S04]  /*16140*/  STL.64 [R1+0x230], R8 ;  /* 0x0002300801007387 */ /* 0x0001e80000100a00 */
[----:B------:R-:W-:Y:S04]  /*16150*/  STL.64 [R1+0x238], R10 ;  /* 0x0002380a01007387 */ /* 0x000fe80000100a00 */
[----:B------:R-:W3:Y:S01]  /*16160*/  LDL.LU.64 R14, [R1+0x12c0] ;  /* 0x0012c000010e7983 */ /* 0x000ee20000300a00 */
[----:B0-----:R-:W-:Y:S02]  /*16170*/  IMAD.MOV.U32 R9, RZ, RZ, R12 ;  /* 0x000000ffff097224 */ /* 0x001fe400078e000c */
[----:B------:R-:W-:-:S02]  /*16180*/  IMAD.MOV.U32 R8, RZ, RZ, R13 ;  /* 0x000000ffff087224 */ /* 0x000fc400078e000d */
[----:B------:R-:W3:Y:S01]  /*16190*/  LDL.LU.64 R12, [R1+0x12b8] ;  /* 0x0012b800010c7983 */ /* 0x000ee20000300a00 */
[----:B------:R-:W-:Y:S02]  /*161a0*/  IMAD.MOV.U32 R23, RZ, RZ, R0 ;  /* 0x000000ffff177224 */ /* 0x000fe400078e0000 */
[----:B------:R-:W-:Y:S01]  /*161b0*/  IMAD.MOV.U32 R28, RZ, RZ, R27 ;  /* 0x000000ffff1c7224 */ /* 0x000fe200078e001b */
[----:B---3--:R-:W-:-:S15]  /*161c0*/  HMMA.16816.F32 R12, R4, R24, R12 ;  /* 0x00000018040c723c */ /* 0x008fde000000180c */
[----:B------:R-:W-:-:S04]  /*161d0*/  NOP ;  /* 0x0000000000007918 */ /* 0x000fc80000000000 */
[----:B------:R-:W-:Y:S04]  /*161e0*/  STL.64 [R1+0x220], R12 ;  /* 0x0002200c01007387 */ /* 0x000fe80000100a00 */
[----:B------:R0:W-:Y:S01]  /*161f0*/  STL [R1+0x228], R14 ;  /* 0x0002280e01007387 */ /* 0x0001e20000100800 */
[----:B------:R-:W-:-:S03]  /*16200*/  IMAD.MOV.U32 R0, RZ, RZ, R15 ;  /* 0x000000ffff007224 */ /* 0x000fc600078e000f */
[----:B0-----:R-:W3:Y:S04]  /*16210*/  LDL.LU.64 R14, [R1+0x12b0] ;  /* 0x0012b000010e7983 */ /* 0x001ee80000300a00 */
[----:B------:R-:W4:Y:S04]  /*16220*/  LDL.LU.64 R12, [R1+0x12a8] ;  /* 0x0012a800010c7983 */ /* 0x000f280000300a00 */
[----:B------:R0:W-:Y:S04]  /*16230*/  STL.64 [R1+0x1240], R24 ;  /* 0x0012401801007387 */ /* 0x0001e80000100a00 */
[----:B0-----:R-:W2:Y:S04]  /*16240*/  LDL.LU R24, [R1+0x3c0] ;  /* 0x0003c00001187983 */ /* 0x001ea80000300800 */
[----:B------:R-:W2:Y:S04]  /*16250*/  LDL.LU R25, [R1+0x3c4] ;  /* 0x0003c40001197983 */ /* 0x000ea80000300800 */
[----:B------:R-:W2:Y:S04]  /*16260*/  LDL.LU R26, [R1+0x3c8] ;  /* 0x0003c800011a7983 */ /* 0x000ea80000300800 */
[----:B------:R-:W2:Y:S04]  /*16270*/  LDL.LU R27, [R1+0x3cc] ;  /* 0x0003cc00011b7983 */ /* 0x000ea80000300800 */
[----:B------:R-:W-:Y:S01]  /*16280*/  STL [R1+0x1140], R0 ;  /* 0x0011400001007387 */ /* 0x000fe20000100800 */
[----:B--2---:R-:W-:-:S15]  /*16290*/  HMMA.16816.F32 R24, R4, R16, R24 ;  /* 0x000000100418723c */ /* 0x004fde0000001818 */
[----:B------:R-:W-:-:S04]  /*162a0*/  NOP ;  /* 0x0000000000007918 */ /* 0x000fc80000000000 */
[----:B------:R-:W-:Y:S04]  /*162b0*/  STL.64 [R1+0x210], R24 ;  /* 0x0002101801007387 */ /* 0x000fe80000100a00 */
[----:B------:R0:W-:Y:S02]  /*162c0*/  STL.64 [R1+0x218], R26 ;  /* 0x0002181a01007387 */ /* 0x0001e40000100a00 */
[----:B0-----:R-:W-:Y:S02]  /*162d0*/  IMAD.MOV.U32 R27, RZ, RZ, R16 ;  /* 0x000000ffff1b7224 */ /* 0x001fe400078e0010 */
[----:B------:R-:W-:Y:S02]  /*162e0*/  IMAD.MOV.U32 R26, RZ, RZ, R17 ;  /* 0x000000ffff1a7224 */ /* 0x000fe400078e0011 */
[----:B----4-:R-:W-:-:S15]  /*162f0*/  HMMA.16816.F32 R16, R4, R12, R20 ;  /* 0x0000000c0410723c */ /* 0x010fde0000001814 */
[----:B------:R-:W-:-:S04]  /*16300*/  NOP ;  /* 0x0000000000007918 */ /* 0x000fc80000000000 */
[----:B------:R0:W-:Y:S04]  /*16310*/  STL.64 [R1+0x200], R16 ;  /* 0x0002001001007387 */ /* 0x0001e80000100a00 */
[----:B------:R1:W-:Y:S01]  /*16320*/  STL [R1+0x208], R18 ;  /* 0x0002081201007387 */ /* 0x0003e20000100800 */
[----:B------:R-:W-:-:S03]  /*16330*/  IMAD.MOV.U32 R0, RZ, RZ, R19 ;  /* 0x000000ffff007224 */ /* 0x000fc600078e0013 */
[----:B0-----:R-:W2:Y:S04]  /*16340*/  LDL.LU R16, [R1+0x3a0] ;  /* 0x0003a00001107983 */ /* 0x001ea80000300800 */
[----:B------:R-:W2:Y:S04]  /*16350*/  LDL.LU R17, [R1+0x3a4] ;  /* 0x0003a40001117983 */ /* 0x000ea80000300800 */
[----:B-1----:R-:W4:Y:S04]  /*16360*/  LDL.LU R18, [R1+0x3a8] ;  /* 0x0003a80001127983 */ /* 0x002f280000300800 */
[----:B------:R-:W4:Y:S04]  /*16370*/  LDL.LU R19, [R1+0x3ac] ;  /* 0x0003ac0001137983 */ /* 0x000f280000300800 */
[----:B----4-:R-:W-:Y:S04]  /*16380*/  STL.64 [R1+0x1290], R18 ;  /* 0x0012901201007387 */ /* 0x010fe80000100a00 */
[----:B--2---:R0:W-:Y:S02]  /*16390*/  STL.64 [R1+0x1288], R16 ;  /* 0x0012881001007387 */ /* 0x0041e40000100a00 */
[----:B0-----:R-:W-:-:S02]  /*163a0*/  IMAD.MOV.U32 R16, RZ, RZ, R2 ;  /* 0x000000ffff107224 */ /* 0x001fc400078e0002 */
[----:B------:R-:W-:Y:S01]  /*163b0*/  IMAD.MOV.U32 R17, RZ, RZ, R3 ;  /* 0x000000ffff117224 */ /* 0x000fe200078e0003 */
[----:B------:R-:W2:Y:S04]  /*163c0*/  LDL.LU R2, [R1+0x12a4] ;  /* 0x0012a40001027983 */ /* 0x000ea80000300800 */
[----:B------:R-:W4:Y:S04]  /*163d0*/  LDL.LU R3, [R1+0x12a0] ;  /* 0x0012a00001037983 */ /* 0x000f280000300800 */
[----:B------:R-:W5:Y:S01]  /*163e0*/  LDL.64 R20, [R1+0x90] ;  /* 0x0000900001147983 */ /* 0x000f620000100a00 */
[----:B------:R-:W-:-:S02]  /*163f0*/  IMAD.MOV.U32 R24, RZ, RZ, R9 ;  /* 0x000000ffff187224 */ /* 0x000fc400078e0009 */
[----:B------:R-:W-:Y:S01]  /*16400*/  IMAD.MOV.U32 R25, RZ, RZ, R8 ;  /* 0x000000ffff197224 */ /* 0x000fe200078e0008 */
[----:B-----5:R0:W-:Y:S04]  /*16410*/  STL.64 [R1+0x1298], R20 ;  /* 0x0012981401007387 */ /* 0x0201e80000100a00 */
[----:B0-----:R-:W5:Y:S04]  /*16420*/  LDL.LU R20, [R1+0x1f0] ;  /* 0x0001f00001147983 */ /* 0x001f680000300800 */
[----:B------:R-:W5:Y:S04]  /*16430*/  LDL.LU R21, [R1+0x1f4] ;  /* 0x0001f40001157983 */ /* 0x000f680000300800 */
[----:B------:R-:W5:Y:S04]  /*16440*/  LDL.LU R22, [R1+0x1f8] ;  /* 0x0001f80001167983 */ /* 0x000f680000300800 */
[----:B------:R-:W5:Y:S04]  /*16450*/  LDL.LU R23, [R1+0x1fc] ;  /* 0x0001fc0001177983 */ /* 0x000f680000300800 */
[----:B------:R-:W-:Y:S04]  /*16460*/  STL.64 [R1+0x1270], R26 ;  /* 0x0012701a01007387 */ /* 0x000fe80000100a00 */
[----:B------:R0:W-:Y:S04]  /*16470*/  STL.64 [R1+0x1268], R24 ;  /* 0x0012681801007387 */ /* 0x0001e80000100a00 */
        /* <DEDUP_REMOVED lines=8> */
[----:B---3--:R-:W-:Y:S04]  /*16500*/  STL.64 [R1+0x1228], R14 ;  /* 0x0012280e01007387 */ /* 0x008fe80000100a00 */
[----:B------:R0:W-:Y:S04]  /*16510*/  STL.64 [R1+0x1220], R12 ;  /* 0x0012200c01007387 */ /* 0x0001e80000100a00 */
[----:B0-----:R-:W3:Y:S04]  /*16520*/  LDL.LU R12, [R1+0x350] ;  /* 0x00035000010c7983 */ /* 0x001ee80000300800 */
[----:B------:R-:W3:Y:S04]  /*16530*/  LDL.LU R13, [R1+0x354] ;  /* 0x00035400010d7983 */ /* 0x000ee80000300800 */
[----:B------:R-:W2:Y:S04]  /*16540*/  LDL.LU R14, [R1+0x358] ;  /* 0x00035800010e7983 */ /* 0x000ea80000300800 */
[----:B------:R-:W2:Y:S04]  /*16550*/  LDL.LU R15, [R1+0x35c] ;  /* 0x00035c00010f7983 */ /* 0x000ea80000300800 */
[----:B--2---:R-:W-:Y:S04]  /*16560*/  STL.64 [R1+0x1238], R14 ;  /* 0x0012380e01007387 */ /* 0x004fe80000100a00 */
[----:B---3--:R0:W-:Y:S04]  /*16570*/  STL.64 [R1+0x1230], R12 ;  /* 0x0012300c01007387 */ /* 0x0081e80000100a00 */
[----:B0-----:R-:W2:Y:S04]  /*16580*/  LDL.LU R12, [R1+0x360] ;  /* 0x00036000010c7983 */ /* 0x001ea80000300800 */
[----:B------:R-:W2:Y:S04]  /*16590*/  LDL.LU R13, [R1+0x364] ;  /* 0x00036400010d7983 */ /* 0x000ea80000300800 */
[----:B------:R-:W3:Y:S04]  /*165a0*/  LDL.LU R14, [R1+0x368] ;  /* 0x00036800010e7983 */ /* 0x000ee80000300800 */
[----:B------:R-:W3:Y:S01]  /*165b0*/  LDL.LU R15, [R1+0x36c] ;  /* 0x00036c00010f7983 */ /* 0x000ee20000300800 */
[C---:B-----5:R-:W-:Y:S03]  /*165c0*/  HMMA.16816.F32 R16, R4.reuse, R16, R20 ;  /* 0x000000100410723c */ /* 0x060fe60000001814 */
[----:B---3--:R-:W-:Y:S04]  /*165d0*/  STL.64 [R1+0x1250], R14 ;  /* 0x0012500e01007387 */ /* 0x008fe80000100a00 */
[----:B--2---:R0:W-:Y:S04]  /*165e0*/  STL.64 [R1+0x1248], R12 ;  /* 0x0012480c01007387 */ /* 0x0041e80000100a00 */
[----:B0-----:R-:W2:Y:S04]  /*165f0*/  LDL.LU R12, [R1+0x370] ;  /* 0x00037000010c7983 */ /* 0x001ea80000300800 */
[----:B------:R-:W2:Y:S04]  /*16600*/  LDL.LU R13, [R1+0x374] ;  /* 0x00037400010d7983 */ /* 0x000ea80000300800 */
[----:B------:R-:W2:Y:S04]  /*16610*/  LDL.LU R14, [R1+0x378] ;  /* 0x00037800010e7983 */ /* 0x000ea80000300800 */
[----:B------:R-:W2:Y:S04]  /*16620*/  LDL.LU R15, [R1+0x37c] ;  /* 0x00037c00010f7983 */ /* 0x000ea80000300800 */
[----:B------:R-:W-:Y:S04]  /*16630*/  STL [R1+0x1144], R0 ;  /* 0x0011440001007387 */ /* 0x000fe80000100800 */
[----:B------:R-:W3:Y:S04]  /*16640*/  LDL.LU.64 R20, [R1+0x1298] ;  /* 0x0012980001147983 */ /* 0x000ee80000300a00 */
[----:B------:R-:W-:Y:S04]  /*16650*/  STL.64 [R1+0x1f0], R16 ;  /* 0x0001f01001007387 */ /* 0x000fe80000100a00 */
[----:B------:R0:W-:Y:S04]  /*16660*/  STL.64 [R1+0x1f8], R18 ;  /* 0x0001f81201007387 */ /* 0x0001e80000100a00 */
[----:B0-----:R-:W3:Y:S04]  /*16670*/  LDL.LU.64 R18, [R1+0x1290] ;  /* 0x0012900001127983 */ /* 0x001ee80000300a00 */
[----:B------:R-:W3:Y:S02]  /*16680*/  LDL.LU.64 R16, [R1+0x1288] ;  /* 0x0012880001107983 */ /* 0x000ee40000300a00 */
[----:B---3--:R-:W-:Y:S01]  /*16690*/  HMMA.16816.F32 R16, R4, R20, R16 ;  /* 0x000000140410723c */ /* 0x008fe20000001810 */
[----:B------:R-:W-:-:S15]  /*166a0*/  IMAD.MOV.U32 R0, RZ, RZ, R21 ;  /* 0x000000ffff007224 */ /* 0x000fde00078e0015 */
[----:B------:R-:W-:-:S03]  /*166b0*/  NOP ;  /* 0x0000000000007918 */ /* 0x000fc60000000000 */
[----:B------:R0:W-:Y:S04]  /*166c0*/  STL.64 [R1+0x1e0], R16 ;  /* 0x0001e01001007387 */ /* 0x0001e80000100a00 */
[----:B------:R1:W-:Y:S04]  /*166d0*/  STL.64 [R1+0x1e8], R18 ;  /* 0x0001e81201007387 */ /* 0x0003e80000100a00 */
[----:B0-----:R-:W3:Y:S01]  /*166e0*/  LDL.LU.64 R16, [R1+0x1280] ;  /* 0x0012800001107983 */ /* 0x001ee20000300a00 */
[----:B-1----:R-:W-:-:S03]  /*166f0*/  IMAD.MOV.U32 R18, RZ, RZ, R20 ;  /* 0x000000ffff127224 */ /* 0x002fc600078e0014 */
[----:B------:R-:W5:Y:S02]  /*16700*/  LDL.LU.64 R20, [R1+0x1278] ;  /* 0x0012780001147983 */ /* 0x000f640000300a00 */
[----:B-----5:R-:W-:-:S15]  /*16710*/  HMMA.16816.F32 R24, R4, R20, R24 ;  /* 0x000000140418723c */ /* 0x020fde0000001818 */
[----:B------:R-:W-:-:S04]  /*16720*/  NOP ;  /* 0x0000000000007918 */ /* 0x000fc80000000000 */
[----:B------:R-:W-:Y:S04]  /*16730*/  STL.64 [R1+0x1d0], R24 ;  /* 0x0001d01801007387 */ /* 0x000fe80000100a00 */
[----:B------:R0:W-:Y:S04]  /*16740*/  STL.64 [R1+0x1d8], R26 ;  /* 0x0001d81a01007387 */ /* 0x0001e80000100a00 */
[----:B0-----:R-:W5:Y:S04]  /*16750*/  LDL.LU.64 R26, [R1+0x1270] ;  /* 0x00127000011a7983 */ /* 0x001f680000300a00 */
[----:B------:R-:W2:Y:S04]  /*16760*/  LDL.LU.64 R24, [R1+0x1268] ;  /* 0x0012680001187983 */ /* 0x000ea80000300a00 */
[----:B------:R0:W-:Y:S02]  /*16770*/  STL.64 [R1+0x1200], R20 ;  /* 0x0012001401007387 */ /* 0x0001e40000100a00 */
[----:B0-----:R-:W-:-:S02]  /*16780*/  IMAD.MOV.U32 R20, RZ, RZ, R18 ;  /* 0x000000ffff147224 */ /* 0x001fc400078e0012 */
[----:B------:R-:W-:-:S05]  /*16790*/  IMAD.MOV.U32 R21, RZ, RZ, R0 ;  /* 0x000000ffff157224 */ /* 0x000fca00078e0000 */
[----:B------:R0:W-:Y:S04]  /*167a0*/  STL.64 [R1+0x1210], R20 ;  /* 0x0012101401007387 */ /* 0x0001e80000100a00 */
[----:B0-----:R-:W2:Y:S01]  /*167b0*/  LDL.64 R20, [R1+0x30] ;  /* 0x0000300001147983 */ /* 0x001ea20000100a00 */
[----:B---3--:R-:W-:Y:S03]  /*167c0*/  HMMA.16816.F32 R4, R4, R16, R8 ;  /* 0x000000100404723c */ /* 0x008fe60000001808 */
[----:B--2---:R0:W-:Y:S04]  /*167d0*/  STL.64 [R1+0x1218], R20 ;  /* 0x0012181401007387 */ /* 0x0041e80000100a00 */
[----:B0-----:R-:W2:Y:S04]  /*167e0*/  LDL.LU R20, [R1+0x340] ;  /* 0x0003400001147983 */ /* 0x001ea80000300800 */
[----:B------:R-:W2:Y:S04]  /*167f0*/  LDL.LU R21, [R1+0x344] ;  /* 0x0003440001157983 */ /* 0x000ea80000300800 */
[----:B------:R-:W2:Y:S04]  /*16800*/  LDL.LU R22, [R1+0x348] ;  /* 0x0003480001167983 */ /* 0x000ea80000300800 */
[----:B------:R-:W2:Y:S04]  /*16810*/  LDL.LU R23, [R1+0x34c] ;  /* 0x00034c0001177983 */ /* 0x000ea80000300800 */
[----:B------:R-:W3:Y:S04]  /*16820*/  LDL.LU.64 R10, [R1+0x1260] ;  /* 0x00126000010a7983 */ /* 0x000ee80000300a00 */
[----:B------:R-:W3:Y:S04]  /*16830*/  LDL.LU.64 R8, [R1+0x1258] ;  /* 0x0012580001087983 */ /* 0x000ee80000300a00 */
[----:B------:R0:W-:Y:S04]  /*16840*/  STL.64 [R1+0x1208], R16 ;  /* 0x0012081001007387 */ /* 0x0001e80000100a00 */
[----:B0-----:R-:W2:Y:S04]  /*16850*/  LDL.LU R16, [R1+0x320] ;  /* 0x0003200001107983 */ /* 0x001ea80000300800 */
[----:B------:R5:W-:Y:S02]  /*16860*/  STL.64 [R1+0x1c0], R4 ;  /* 0x0001c00401007387 */ /* 0x000be40000100a00 */
[----:B-----5:R-:W-:-:S02]  /*16870*/  IMAD.MOV.U32 R4, RZ, RZ, R27 ;  /* 0x000000ffff047224 */ /* 0x020fc400078e001b */
[----:B------:R-:W-:Y:S01]  /*16880*/  IMAD.MOV.U32 R5, RZ, RZ, R26 ;  /* 0x000000ffff057224 */ /* 0x000fe200078e001a */
[----:B------:R-:W-:Y:S04]  /*16890*/  STL.64 [R1+0x1c8], R6 ;  /* 0x0001c80601007387 */ /* 0x000fe80000100a00 */
[----:B------:R-:W5:Y:S04]  /*168a0*/  LDL.LU R17, [R1+0x324] ;  /* 0x0003240001117983 */ /* 0x000f680000300800 */
[----:B------:R-:W5:Y:S04]  /*168b0*/  LDL.LU R18, [R1+0x328] ;  /* 0x0003280001127983 */ /* 0x000f680000300800 */
[----:B------:R-:W5:Y:S01]  /*168c0*/  LDL.LU R19, [R1+0x32c] ;  /* 0x00032c0001137983 */ /* 0x000f620000300800 */
[----:B---3--:R-:W-:Y:S03]  /*168d0*/  HMMA.16816.F32 R24, R8, R24, R12 ;  /* 0x000000180818723c */ /* 0x008fe6000000180c */
[----:B------:R-:W3:Y:S04]  /*168e0*/  LDL.LU.64 R14, [R1+0x1250] ;  /* 0x00125000010e7983 */ /* 0x000ee80000300a00 */
[----:B------:R-:W3:-:S12]  /*168f0*/  LDL.LU.64 R12, [R1+0x1248] ;  /* 0x00124800010c7983 */ /* 0x000ed80000300a00 */
[----:B------:R0:W-:Y:S04]  /*16900*/  STL.64 [R1+0x1b0], R24 ;  /* 0x0001b01801007387 */ /* 0x0001e80000100a00 */
[----:B------:R-:W-:Y:S04]  /*16910*/  STL.64 [R1+0x1b8], R26 ;  /* 0x0001b81a01007387 */ /* 0x000fe80000100a00 */
[----:B0-----:R-:W3:Y:S02]  /*16920*/  LDL.LU.64 R24, [R1+0x1240] ;  /* 0x0012400001187983 */ /* 0x001ee40000300a00 */
[----:B---3--:R-:W-:-:S15]  /*16930*/  HMMA.16816.F32 R12, R8, R24, R12 ;  /* 0x00000018080c723c */ /* 0x008fde000000180c */
[----:B------:R-:W-:-:S04]  /*16940*/  NOP ;  /* 0x0000000000007918 */ /* 0x000fc80000000000 */
[----:B------:R-:W-:Y:S04]  /*16950*/  STL.64 [R1+0x1a0], R12 ;  /* 0x0001a00c01007387 */ /* 0x000fe80000100a00 */
[----:B------:R0:W-:Y:S04]  /*16960*/  STL.64 [R1+0x1a8], R14 ;  /* 0x0001a80e01007387 */ /* 0x0001e80000100a00 */
[----:B0-----:R-:W3:Y:S04]  /*16970*/  LDL.LU.64 R14, [R1+0x1238] ;  /* 0x00123800010e7983 */ /* 0x001ee80000300a00 */
[----:B------:R-:W3:Y:S04]  /*16980*/  LDL.LU.64 R12, [R1+0x1230] ;  /* 0x00123000010c7983 */ /* 0x000ee80000300a00 */
[----:B------:R0:W-:Y:S04]  /*16990*/  STL.64 [R1+0x11d8], R24 ;  /* 0x0011d81801007387 */ /* 0x0001e80000100a00 */
[----:B0-----:R-:W2:Y:S04]  /*169a0*/  LDL.LU R24, [R1+0x300] ;  /* 0x0003000001187983 */ /* 0x001ea80000300800 */
[----:B------:R-:W2:Y:S04]  /*169b0*/  LDL.LU R25, [R1+0x304] ;  /* 0x0003040001197983 */ /* 0x000ea80000300800 */
[----:B------:R-:W2:Y:S04]  /*169c0*/  LDL.LU R26, [R1+0x308] ;  /* 0x00030800011a7983 */ /* 0x000ea80000300800 */
[----:B------:R-:W2:Y:S01]  /*169d0*/  LDL.LU R27, [R1+0x30c] ;  /* 0x00030c00011b7983 */ /* 0x000ea20000300800 */
[----:B---3--:R-:W-:-:S15]  /*169e0*/  HMMA.16816.F32 R12, R8, R4, R12 ;  /* 0x00000004080c723c */ /* 0x008fde000000180c */
[----:B------:R-:W-:-:S04]  /*169f0*/  NOP ;  /* 0x0000000000007918 */ /* 0x000fc80000000000 */
[----:B------:R-:W-:Y:S04]  /*16a00*/  STL.64 [R1+0x190], R12 ;  /* 0x0001900c01007387 */ /* 0x000fe80000100a00 */
[----:B------:R0:W-:Y:S04]  /*16a10*/  STL.64 [R1+0x198], R14 ;  /* 0x0001980e01007387 */ /* 0x0001e80000100a00 */
[----:B0-----:R-:W3:Y:S04]  /*16a20*/  LDL.LU.64 R14, [R1+0x1228] ;  /* 0x00122800010e7983 */ /* 0x001ee80000300a00 */
[----:B------:R-:W2:Y:S04]  /*16a30*/  LDL.LU.64 R12, [R1+0x1220] ;  /* 0x00122000010c7983 */ /* 0x000ea80000300a00 */
[----:B------:R0:W-:Y:S04]  /*16a40*/  STL.64 [R1+0x11d0], R4 ;  /* 0x0011d00401007387 */ /* 0x0001e80000100a00 */
[----:B0-----:R-:W3:Y:S04]  /*16a50*/  LDL.LU R4, [R1+0x310] ;  /* 0x0003100001047983 */ /* 0x001ee80000300800 */
[----:B------:R-:W3:Y:S04]  /*16a60*/  LDL.LU R5, [R1+0x314] ;  /* 0x0003140001057983 */ /* 0x000ee80000300800 */
[----:B------:R-:W3:Y:S04]  /*16a70*/  LDL.LU R6, [R1+0x318] ;  /* 0x0003180001067983 */ /* 0x000ee80000300800 */
[----:B------:R-:W3:Y:S01]  /*16a80*/  LDL.LU R7, [R1+0x31c] ;  /* 0x00031c0001077983 */ /* 0x000ee20000300800 */
[----:B--2---:R-:W-:-:S15]  /*16a90*/  HMMA.16816.F32 R20, R8, R12, R20 ;  /* 0x0000000c0814723c */ /* 0x004fde0000001814 */
[----:B------:R-:W-:-:S04]  /*16aa0*/  NOP ;  /* 0x0000000000007918 */ /* 0x000fc80000000000 */
[----:B------:R0:W-:Y:S04]  /*16ab0*/  STL.64 [R1+0x180], R20 ;  /* 0x0001801401007387 */ /* 0x0001e80000100a00 */
[----:B------:R-:W-:Y:S04]  /*16ac0*/  STL.64 [R1+0x188], R22 ;  /* 0x0001881601007387 */ /* 0x000fe80000100a00 */
[----:B0-----:R-:W2:Y:S04]  /*16ad0*/  LDL.LU.64 R20, [R1+0x1218] ;  /* 0x0012180001147983 */ /* 0x001ea80000300a00 */
[----:B---3--:R-:W-:Y:S04]  /*16ae0*/  STL.64 [R1+0x11c8], R14 ;  /* 0x0011c80e01007387 */ /* 0x008fe80000100a00 */
[----:B------:R0:W-:Y:S04]  /*16af0*/  STL.64 [R1+0x11c0], R12 ;  /* 0x0011c00c01007387 */ /* 0x0001e80000100a00 */
[----:B0-----:R-:W2:Y:S04]  /*16b00*/  LDL.LU R12, [R1+0x330] ;  /* 0x00033000010c7983 */ /* 0x001ea80000300800 */
[----:B------:R-:W2:Y:S04]  /*16b10*/  LDL.LU R13, [R1+0x334] ;  /* 0x00033400010d7983 */ /* 0x000ea80000300800 */
[----:B------:R-:W2:Y:S04]  /*16b20*/  LDL.LU R14, [R1+0x338] ;  /* 0x00033800010e7983 */ /* 0x000ea80000300800 */
[----:B------:R-:W2:Y:S02]  /*16b30*/  LDL.LU R15, [R1+0x33c] ;  /* 0x00033c00010f7983 */ /* 0x000ea40000300800 */
[----:B--2---:R-:W-:Y:S01]  /*16b40*/  HMMA.16816.F32 R12, R8, R20, R12 ;  /* 0x00000014080c723c */ /* 0x004fe2000000180c */
[----:B------:R-:W-:-:S15]  /*16b50*/  IMAD.MOV.U32 R0, RZ, RZ, R21 ;  /* 0x000000ffff007224 */ /* 0x000fde00078e0015 */
[----:B------:R-:W-:-:S03]  /*16b60*/  NOP ;  /* 0x0000000000007918 */ /* 0x000fc60000000000 */
[----:B------:R0:W-:Y:S04]  /*16b70*/  STL.64 [R1+0x170], R12 ;  /* 0x0001700c01007387 */ /* 0x0001e80000100a00 */
[----:B------:R-:W-:Y:S01]  /*16b80*/  STL.64 [R1+0x178], R14 ;  /* 0x0001780e01007387 */ /* 0x000fe20000100a00 */
[----:B0-----:R-:W-:-:S03]  /*16b90*/  IMAD.MOV.U32 R12, RZ, RZ, R20 ;  /* 0x000000ffff0c7224 */ /* 0x001fc600078e0014 */
[----:B------:R-:W5:Y:S02]  /*16ba0*/  LDL.LU.64 R20, [R1+0x1210] ;  /* 0x0012100001147983 */ /* 0x000f640000300a00 */
[----:B-----5:R-:W-:Y:S02]  /*16bb0*/  HMMA.16816.F32 R20, R8, R20, R16 ;  /* 0x000000140814723c */ /* 0x020fe40000001810 */
[----:B------:R-:W2:-:S15]  /*16bc0*/  LDL.LU.64 R16, [R1+0x1208] ;  /* 0x0012080001107983 */ /* 0x000e9e0000300a00 */
[----:B------:R-:W-:Y:S02]  /*16bd0*/  NOP ;  /* 0x0000000000007918 */ /* 0x000fe40000000000 */
[----:B------:R0:W-:Y:S04]  /*16be0*/  STL.64 [R1+0x160], R20 ;  /* 0x0001601401007387 */ /* 0x0001e80000100a00 */
[----:B------:R1:W-:Y:S04]  /*16bf0*/  STL.64 [R1+0x168], R22 ;  /* 0x0001681601007387 */ /* 0x0003e80000100a00 */
[----:B0-----:R-:W3:Y:S02]  /*16c00*/  LDL.LU.64 R20, [R1+0x1200] ;  /* 0x0012000001147983 */ /* 0x001ee40000300a00 */
[C---:B---3--:R-:W-:Y:S08]  /*16c10*/  HMMA.16816.F32 R4, R8.reuse, R20, R4 ;  /* 0x000000140804723c */ /* 0x048ff00000001804 */
[----:B--2---:R-:W-:Y:S01]  /*16c20*/  HMMA.16816.F32 R8, R8, R16, R24 ;  /* 0x000000100808723c */ /* 0x004fe20000001818 */
[----:B------:R-:W-:-:S02]  /*16c30*/  IMAD.MOV.U32 R14, RZ, RZ, R20 ;  /* 0x000000ffff0e7224 */ /* 0x000fc400078e0014 */
[----:B------:R-:W-:-:S08]  /*16c40*/  IMAD.MOV.U32 R13, RZ, RZ, R21 ;  /* 0x000000ffff0d7224 */ /* 0x000fd000078e0015 */
[----:B------:R0:W-:Y:S04]  /*16c50*/  STL.64 [R1+0x150], R4 ;  /* 0x0001500401007387 */ /* 0x0001e80000100a00 */
[----:B------:R2:W-:Y:S04]  /*16c60*/  STL.64 [R1+0x158], R6 ;  /* 0x0001580601007387 */ /* 0x0005e80000100a00 */
[----:B-1----:R-:W3:Y:S04]  /*16c70*/  LDL.LU.64 R22, [R1+0x11f8] ;  /* 0x0011f80001167983 */ /* 0x002ee80000300a00 */
[----:B------:R-:W3:Y:S04]  /*16c80*/  LDL.LU.64 R20, [R1+0x11f0] ;  /* 0x0011f00001147983 */ /* 0x000ee80000300a00 */
[----:B------:R-:W3:Y:S04]  /*16c90*/  LDL.LU.64 R24, [R1+0x20] ;  /* 0x0000200001187983 */ /* 0x000ee80000300a00 */
[----:B0-----:R-:W5:Y:S04]  /*16ca0*/  LDL.LU R4, [R1+0x2e0] ;  /* 0x0002e00001047983 */ /* 0x001f680000300800 */
[----:B------:R-:W-:Y:S04]  /*16cb0*/  STL.64 [R1+0x130], R8 ;  /* 0x0001300801007387 */ /* 0x000fe80000100a00 */
[----:B------:R-:W-:Y:S04]  /*16cc0*/  STL.64 [R1+0x138], R10 ;  /* 0x0001380a01007387 */ /* 0x000fe80000100a00 */
[----:B------:R-:W5:Y:S04]  /*16cd0*/  LDL.LU R5, [R1+0x2e4] ;  /* 0x0002e40001057983 */ /* 0x000f680000300800 */
[----:B--2---:R-:W2:Y:S04]  /*16ce0*/  LDL.LU R6, [R1+0x2e8] ;  /* 0x0002e80001067983 */ /* 0x004ea80000300800 */
[----:B------:R-:W2:Y:S04]  /*16cf0*/  LDL.LU R7, [R1+0x2ec] ;  /* 0x0002ec0001077983 */ /* 0x000ea80000300800 */
[----:B--2---:R-:W-:Y:S04]  /*16d00*/  STL.64 [R1+0x11e8], R6 ;  /* 0x0011e80601007387 */ /* 0x004fe80000100a00 */
[----:B-----5:R0:W-:Y:S04]  /*16d10*/  STL.64 [R1+0x11e0], R4 ;  /* 0x0011e00401007387 */ /* 0x0201e80000100a00 */
[----:B0-----:R-:W3:Y:S04]  /*16d20*/  LDL.LU R4, [R1+0x2f0] ;  /* 0x0002f00001047983 */ /* 0x001ee80000300800 */
[----:B------:R-:W3:Y:S04]  /*16d30*/  LDL.LU R5, [R1+0x2f4] ;  /* 0x0002f40001057983 */ /* 0x000ee80000300800 */
[----:B------:R-:W3:Y:S04]  /*16d40*/  LDL.LU R6, [R1+0x2f8] ;  /* 0x0002f80001067983 */ /* 0x000ee80000300800 */
[----:B------:R-:W3:Y:S04]  /*16d50*/  LDL.LU R7, [R1+0x2fc] ;  /* 0x0002fc0001077983 */ /* 0x000ee80000300800 */
[----:B------:R-:W2:Y:S04]  /*16d60*/  LDL.64 R8, [R1+0x90] ;  /* 0x0000900001087983 */ /* 0x000ea80000100a00 */
[----:B--2---:R0:W-:Y:S04]  /*16d70*/  STL.64 [R1+0x11a0], R8 ;  /* 0x0011a00801007387 */ /* 0x0041e80000100a00 */
[----:B------:R1:W-:Y:S01]  /*16d80*/  STL.64 [R1+0x1180], R16 ;  /* 0x0011801001007387 */ /* 0x0003e20000100a00 */
[----:B0-----:R-:W-:-:S02]  /*16d90*/  IMAD.MOV.U32 R8, RZ, RZ, R12 ;  /* 0x000000ffff087224 */ /* 0x001fc400078e000c */
[----:B------:R-:W-:Y:S02]  /*16da0*/  IMAD.MOV.U32 R9, RZ, RZ, R0 ;  /* 0x000000ffff097224 */ /* 0x000fe400078e0000 */
[----:B-1----:R-:W-:Y:S02]  /*16db0*/  IMAD.MOV.U32 R16, RZ, RZ, R14 ;  /* 0x000000ffff107224 */ /* 0x002fe400078e000e */
[----:B------:R-:W-:Y:S01]  /*16dc0*/  IMAD.MOV.U32 R17, RZ, RZ, R13 ;  /* 0x000000ffff117224 */ /* 0x000fe200078e000d */
[----:B------:R-:W-:Y:S04]  /*16dd0*/  STL.64 [R1+0x11b8], R8 ;  /* 0x0011b80801007387 */ /* 0x000fe80000100a00 */
[----:B------:R0:W-:Y:S04]  /*16de0*/  STL.64 [R1+0x1198], R16 ;  /* 0x0011981001007387 */ /* 0x0001e80000100a00 */
[----:B0-----:R-:W2:Y:S04]  /*16df0*/  LDL.LU R16, [R1+0x2a0] ;  /* 0x0002a00001107983 */ /* 0x001ea80000300800 */
[----:B------:R-:W2:Y:S04]  /*16e00*/  LDL.LU R17, [R1+0x2a4] ;  /* 0x0002a40001117983 */ /* 0x000ea80000300800 */
[----:B------:R-:W5:Y:S04]  /*16e10*/  LDL.LU R18, [R1+0x2a8] ;  /* 0x0002a80001127983 */ /* 0x000f680000300800 */
[----:B------:R-:W5:Y:S01]  /*16e20*/  LDL.LU R19, [R1+0x2ac] ;  /* 0x0002ac0001137983 */ /* 0x000f620000300800 */
[----:B---3--:R-:W-:Y:S03]  /*16e30*/  HMMA.16816.F32 R4, R20, R24, R4 ;  /* 0x000000181404723c */ /* 0x008fe60000001804 */
        /* <DEDUP_REMOVED lines=8> */
[----:B-----5:R-:W-:Y:S04]  /*16ec0*/  STL.64 [R1+0x11b0], R18 ;  /* 0x0011b01201007387 */ /* 0x020fe80000100a00 */
[----:B--2---:R0:W-:Y:S04]  /*16ed0*/  STL.64 [R1+0x11a8], R16 ;  /* 0x0011a81001007387 */ /* 0x0041e80000100a00 */
[----:B0-----:R-:W2:Y:S04]  /*16ee0*/  LDL.LU R16, [R1+0x2b0] ;  /* 0x0002b00001107983 */ /* 0x001ea80000300800 */
[----:B------:R-:W2:Y:S04]  /*16ef0*/  LDL.LU R17, [R1+0x2b4] ;  /* 0x0002b40001117983 */ /* 0x000ea80000300800 */
[----:B------:R-:W-:Y:S04]  /*16f00*/  STL.64 [R1+0x120], R4 ;  /* 0x0001200401007387 */ /* 0x000fe80000100a00 */
[----:B------:R0:W-:Y:S01]  /*16f10*/  STL.64 [R1+0x128], R6 ;  /* 0x0001280601007387 */ /* 0x0001e20000100a00 */
[----:B----4-:R-:W-:-:S02]  /*16f20*/  IMAD.MOV.U32 R18, RZ, RZ, R3 ;  /* 0x000000ffff127224 */ /* 0x010fc400078e0003 */
[----:B------:R-:W-:Y:S02]  /*16f30*/  IMAD.MOV.U32 R19, RZ, RZ, R2 ;  /* 0x000000ffff137224 */ /* 0x000fe400078e0002 */
[----:B------:R-:W-:Y:S02]  /*16f40*/  IMAD.MOV.U32 R3, RZ, RZ, R24 ;  /* 0x000000ffff037224 */ /* 0x000fe400078e0018 */
[----:B------:R-:W-:Y:S01]  /*16f50*/  IMAD.MOV.U32 R2, RZ, RZ, R25 ;  /* 0x000000ffff027224 */ /* 0x000fe200078e0019 */
[----:B0-----:R-:W4:Y:S04]  /*16f60*/  LDL.LU.64 R6, [R1+0x11e8] ;  /* 0x0011e80001067983 */ /* 0x001f280000300a00 */
[----:B------:R-:W4:Y:S04]  /*16f70*/  LDL.LU.64 R4, [R1+0x11e0] ;  /* 0x0011e00001047983 */ /* 0x000f280000300a00 */
[----:B------:R-:W4:Y:S02]  /*16f80*/  LDL.LU.64 R24, [R1+0x11d8] ;  /* 0x0011d80001187983 */ /* 0x000f240000300a00 */
[----:B----4-:R-:W-:-:S15]  /*16f90*/  HMMA.16816.F32 R4, R20, R24, R4 ;  /* 0x000000181404723c */ /* 0x010fde0000001804 */
[----:B------:R-:W-:-:S04]  /*16fa0*/  NOP ;  /* 0x0000000000007918 */ /* 0x000fc80000000000 */
[----:B------:R0:W-:Y:S04]  /*16fb0*/  STL.64 [R1+0x110], R4 ;  /* 0x0001100401007387 */ /* 0x0001e80000100a00 */
[----:B------:R-:W-:Y:S04]  /*16fc0*/  STL.64 [R1+0x118], R6 ;  /* 0x0001180601007387 */ /* 0x000fe80000100a00 */
[----:B0-----:R-:W3:Y:S04]  /*16fd0*/  LDL.LU.64 R4, [R1+0x11d0] ;  /* 0x0011d00001047983 */ /* 0x001ee80000300a00 */
[----:B------:R0:W-:Y:S04]  /*16fe0*/  STL.64 [R1+0x1158], R24 ;  /* 0x0011581801007387 */ /* 0x0001e80000100a00 */
        /* <DEDUP_REMOVED lines=10> */
[C---:B---3--:R-:W-:Y:S03]  /*17090*/  HMMA.16816.F32 R12, R20.reuse, R4, R12 ;  /* 0x00000004140c723c */ /* 0x048fe6000000180c */
[----:B-----5:R-:W-:Y:S04]  /*170a0*/  STL.64 [R1+0x1190], R26 ;  /* 0x0011901a01007387 */ /* 0x020fe80000100a00 */
[----:B----4-:R0:W-:Y:S04]  /*170b0*/  STL.64 [R1+0x1188], R24 ;  /* 0x0011881801007387 */ /* 0x0101e80000100a00 */
[----:B0-----:R-:W3:Y:S04]  /*170c0*/  LDL.LU R24, [R1+0x290] ;  /* 0x0002900001187983 */ /* 0x001ee80000300800 */
[----:B------:R-:W3:Y:S04]  /*170d0*/  LDL.LU R25, [R1+0x294] ;  /* 0x0002940001197983 */ /* 0x000ee80000300800 */
[----:B------:R-:W3:Y:S04]  /*170e0*/  LDL.LU R26, [R1+0x298] ;  /* 0x00029800011a7983 */ /* 0x000ee80000300800 */
[----:B------:R-:W3:Y:S04]  /*170f0*/  LDL.LU R27, [R1+0x29c] ;  /* 0x00029c00011b7983 */ /* 0x000ee80000300800 */
[----:B------:R-:W-:Y:S04]  /*17100*/  STL.64 [R1+0x100], R12 ;  /* 0x0001000c01007387 */ /* 0x000fe80000100a00 */
[----:B------:R0:W-:Y:S04]  /*17110*/  STL.64 [R1+0x108], R14 ;  /* 0x0001080e01007387 */ /* 0x0001e80000100a00 */
[----:B0-----:R-:W4:Y:S04]  /*17120*/  LDL.LU.64 R14, [R1+0x11c8] ;  /* 0x0011c800010e7983 */ /* 0x001f280000300a00 */
[----:B------:R-:W5:Y:S04]  /*17130*/  LDL.LU.64 R12, [R1+0x11c0] ;  /* 0x0011c000010c7983 */ /* 0x000f680000300a00 */
[----:B------:R0:W-:Y:S04]  /*17140*/  STL.64 [R1+0x1150], R4 ;  /* 0x0011500401007387 */ /* 0x0001e80000100a00 */
[----:B0-----:R-:W2:Y:S04]  /*17150*/  LDL.LU R4, [R1+0x60] ;  /* 0x0000600001047983 */ /* 0x001ea80000300800 */
[----:B------:R-:W2:Y:S04]  /*17160*/  LDL.LU R5, [R1+0x64] ;  /* 0x0000640001057983 */ /* 0x000ea80000300800 */
[----:B------:R-:W2:Y:S04]  /*17170*/  LDL.LU R6, [R1+0x68] ;  /* 0x0000680001067983 */ /* 0x000ea80000300800 */
[----:B------:R-:W2:Y:S01]  /*17180*/  LDL.LU R7, [R1+0x6c] ;  /* 0x00006c0001077983 */ /* 0x000ea20000300800 */
[----:B-----5:R-:W-:-:S15]  /*17190*/  HMMA.16816.F32 R8, R20, R12, R8 ;  /* 0x0000000c1408723c */ /* 0x020fde0000001808 */
[----:B------:R-:W-:-:S04]  /*171a0*/  NOP ;  /* 0x0000000000007918 */ /* 0x000fc80000000000 */
[----:B------:R0:W-:Y:S04]  /*171b0*/  STL.64 [R1+0xf0], R8 ;  /* 0x0000f00801007387 */ /* 0x0001e80000100a00 */
[----:B------:R2:W-:Y:S04]  /*171c0*/  STL.64 [R1+0xf8], R10 ;  /* 0x0000f80a01007387 */ /* 0x0005e80000100a00 */
[----:B0-----:R-:W2:Y:S02]  /*171d0*/  LDL.LU.64 R8, [R1+0x11b8] ;  /* 0x0011b80001087983 */ /* 0x001ea40000300a00 */
[----:B--2---:R-:W-:Y:S02]  /*171e0*/  HMMA.16816.F32 R8, R20, R8, R16 ;  /* 0x000000081408723c */ /* 0x004fe40000001810 */
[----:B------:R-:W2:Y:S04]  /*171f0*/  LDL.LU.64 R18, [R1+0x11b0] ;  /* 0x0011b00001127983 */ /* 0x000ea80000300a00 */
[----:B------:R-:W2:-:S13]  /*17200*/  LDL.LU.64 R16, [R1+0x11a8] ;  /* 0x0011a80001107983 */ /* 0x000e9a0000300a00 */
[----:B------:R0:W-:Y:S04]  /*17210*/  STL.64 [R1+0xe0], R8 ;  /* 0x0000e00801007387 */ /* 0x0001e80000100a00 */
[----:B------:R-:W-:Y:S04]  /*17220*/  STL.64 [R1+0xe8], R10 ;  /* 0x0000e80a01007387 */ /* 0x000fe80000100a00 */
[----:B0-----:R-:W2:Y:S02]  /*17230*/  LDL.LU.64 R8, [R1+0x11a0] ;  /* 0x0011a00001087983 */ /* 0x001ea40000300a00 */
[----:B--2---:R-:W-:-:S15]  /*17240*/  HMMA.16816.F32 R16, R20, R8, R16 ;  /* 0x000000081410723c */ /* 0x004fde0000001810 */
[----:B------:R-:W-:-:S04]  /*17250*/  NOP ;  /* 0x0000000000007918 */ /* 0x000fc80000000000 */
[----:B------:R0:W-:Y:S04]  /*17260*/  STL.64 [R1+0xd0], R16 ;  /* 0x0000d01001007387 */ /* 0x0001e80000100a00 */
[----:B------:R3:W-:Y:S04]  /*17270*/  STL.64 [R1+0xd8], R18 ;  /* 0x0000d81201007387 */ /* 0x0007e80000100a00 */
[----:B0-----:R-:W3:Y:S01]  /*17280*/  LDL.LU.64 R16, [R1+0x1198] ;  /* 0x0011980001107983 */ /* 0x001ee20000300a00 */
[----:B------:R-:W-:-:S03]  /*17290*/  IMAD.MOV.U32 R0, RZ, RZ, R9 ;  /* 0x000000ffff007224 */ /* 0x000fc600078e0009 */
[----:B------:R-:W2:Y:S04]  /*172a0*/  LDL.LU R8, [R1+0x40] ;  /* 0x0000400001087983 */ /* 0x000ea80000300800 */
[----:B------:R-:W2:Y:S04]  /*172b0*/  LDL.LU R9, [R1+0x44] ;  /* 0x0000440001097983 */ /* 0x000ea80000300800 */
[----:B------:R-:W2:Y:S04]  /*172c0*/  LDL.LU R10, [R1+0x48] ;  /* 0x00004800010a7983 */ /* 0x000ea80000300800 */
[----:B------:R-:W2:Y:S04]  /*172d0*/  LDL.LU R11, [R1+0x4c] ;  /* 0x00004c00010b7983 */ /* 0x000ea80000300800 */
[----:B------:R-:W-:Y:S01]  /*172e0*/  STL [R1+0x1148], R0 ;  /* 0x0011480001007387 */ /* 0x000fe20000100800 */
[----:B---3--:R-:W-:Y:S03]  /*172f0*/  HMMA.16816.F32 R16, R20, R16, R24 ;  /* 0x000000101410723c */ /* 0x008fe60000001818 */
[----:B------:R-:W3:Y:S04]  /*17300*/  LDL.LU.64 R26, [R1+0x1190] ;  /* 0x00119000011a7983 */ /* 0x000ee80000300a00 */
[----:B------:R-:W3:-:S12]  /*17310*/  LDL.LU.64 R24, [R1+0x1188] ;  /* 0x0011880001187983 */ /* 0x000ed80000300a00 */
[----:B------:R0:W-:Y:S04]  /*17320*/  STL.64 [R1+0xc0], R16 ;  /* 0x0000c01001007387 */ /* 0x0001e80000100a00 */
[----:B------:R1:W-:Y:S04]  /*17330*/  STL.64 [R1+0xc8], R18 ;  /* 0x0000c81201007387 */ /* 0x0003e80000100a00 */
[----:B0-----:R-:W3:Y:S02]  /*17340*/  LDL.LU.64 R16, [R1+0x1180] ;  /* 0x0011800001107983 */ /* 0x001ee40000300a00 */
[----:B---3--:R-:W-:Y:S02]  /*17350*/  HMMA.16816.F32 R20, R20, R16, R24 ;  /* 0x000000101414723c */ /* 0x008fe40000001818 */
[----:B------:R-:W3:Y:S04]  /*17360*/  LDL.LU.64 R26, [R1+0x1178] ;  /* 0x00117800011a7983 */ /* 0x000ee80000300a00 */
[----:B------:R-:W3:Y:S04]  /*17370*/  LDL.LU.64 R24, [R1+0x1170] ;  /* 0x0011700001187983 */ /* 0x000ee80000300a00 */
[----:B-1----:R-:W3:Y:S01]  /*17380*/  LDL.LU.64 R18, [R1+0x1168] ;  /* 0x0011680001127983 */ /* 0x002ee20000300a00 */
[----:B------:R-:W-:-:S08]  /*17390*/  IMAD.MOV.U32 R0, RZ, RZ, R17 ;  /* 0x000000ffff007224 */ /* 0x000fd000078e0011 */
[----:B------:R0:W-:Y:S04]  /*173a0*/  STL.64 [R1+0xb0], R20 ;  /* 0x0000b01401007387 */ /* 0x0001e80000100a00 */
[----:B------:R3:W-:Y:S04]  /*173b0*/  STL.64 [R1+0xb8], R22 ;  /* 0x0000b81601007387 */ /* 0x0007e80000100a00 */
[----:B------:R-:W3:Y:S01]  /*173c0*/  LDL.LU.64 R16, [R1+0x1160] ;  /* 0x0011600001107983 */ /* 0x000ee20000300a00 */
[----:B0-----:R-:W-:Y:S02]  /*173d0*/  IMAD.MOV.U32 R20, RZ, RZ, R3 ;  /* 0x000000ffff147224 */ /* 0x001fe400078e0003 */
[----:B------:R-:W-:-:S07]  /*173e0*/  IMAD.MOV.U32 R21, RZ, RZ, R2 ;  /* 0x000000ffff157224 */ /* 0x000fce00078e0002 */
[----:B---3--:R-:W-:Y:S01]  /*173f0*/  HMMA.16816.F32 R20, R16, R20, R24 ;  /* 0x000000141014723c */ /* 0x008fe20000001818 */
[----:B------:R-:W3:-:S15]  /*17400*/  LDL.LU.64 R24, [R1+0x1158] ;  /* 0x0011580001187983 */ /* 0x000ede0000300a00 */
[----:B------:R-:W-:-:S03]  /*17410*/  NOP ;  /* 0x0000000000007918 */ /* 0x000fc60000000000 */
[----:B------:R-:W-:Y:S01]  /*17420*/  IMAD.MOV.U32 R3, RZ, RZ, R22 ;  /* 0x000000ffff037224 */ /* 0x000fe200078e0016 */
[----:B------:R-:W-:Y:S01]  /*17430*/  STL.64 [R1+0xa0], R20 ;  /* 0x0000a01401007387 */ /* 0x000fe20000100a00 */
[----:B------:R-:W-:-:S03]  /*17440*/  IMAD.MOV.U32 R2, RZ, RZ, R23 ;  /* 0x000000ffff027224 */ /* 0x000fc600078e0017 */
[----:B------:R-:W0:Y:S04]  /*17450*/  LDSM.16.MT88.4 R20, [R29+0xa000] ;  /* 0x00a000001d14783b */ /* 0x000e280000004200 */
[----:B------:R-:W-:Y:S04]  /*17460*/  STL [R1+0xfc4], R2 ;  /* 0x000fc40201007387 */ /* 0x000fe80000100800 */
[----:B------:R-:W-:Y:S04]  /*17470*/  STL [R1+0xfc0], R3 ;  /* 0x000fc00301007387 */ /* 0x000fe80000100800 */
[----:B0-----:R-:W-:Y:S04]  /*17480*/  STL.64 [R1+0x1108], R22 ;  /* 0x0011081601007387 */ /* 0x001fe80000100a00 */
[----:B------:R0:W-:Y:S04]  /*17490*/  STL.64 [R1+0x1100], R20 ;  /* 0x0011001401007387 */ /* 0x0001e80000100a00 */
[----:B0-----:R-:W5:Y:S04]  /*174a0*/  LDL.LU R20, [R1+0x50] ;  /* 0x0000500001147983 */ /* 0x001f680000300800 */
[----:B------:R-:W5:Y:S04]  /*174b0*/  LDL.LU R21, [R1+0x54] ;  /* 0x0000540001157983 */ /* 0x000f680000300800 */
[----:B------:R-:W5:Y:S04]  /*174c0*/  LDL.LU R22, [R1+0x58] ;  /* 0x0000580001167983 */ /* 0x000f680000300800 */
[----:B------:R-:W5:Y:S01]  /*174d0*/  LDL.LU R23, [R1+0x5c] ;  /* 0x00005c0001177983 */ /* 0x000f620000300800 */
[----:B---3--:R-:W-:Y:S03]  /*174e0*/  HMMA.16816.F32 R24, R16, R24, R4 ;  /* 0x000000181018723c */ /* 0x008fe60000001804 */
[----:B------:R-:W5:-:S15]  /*174f0*/  LDL.LU.64 R4, [R1+0x1150] ;  /* 0x0011500001047983 */ /* 0x000f5e0000300a00 */
[----:B------:R-:W-:Y:S01]  /*17500*/  NOP ;  /* 0x0000000000007918 */ /* 0x000fe20000000000 */
[----:B------:R-:W-:Y:S04]  /*17510*/  STL.64 [R1+0x60], R24 ;  /* 0x0000601801007387 */ /* 0x000fe80000100a00 */
[----:B------:R-:W-:Y:S04]  /*17520*/  STL.64 [R1+0x68], R26 ;  /* 0x0000681a01007387 */ /* 0x000fe80000100a00 */
[----:B------:R-:W0:Y:S04]  /*17530*/  LDSM.16.MT88.4 R24, [R29+0xa080] ;  /* 0x00a080001d18783b */ /* 0x000e280000004200 */
[----:B0-----:R-:W-:Y:S04]  /*17540*/  STL.64 [R1+0x1088], R26 ;  /* 0x0010881a01007387 */ /* 0x001fe80000100a00 */
[----:B------:R-:W-:Y:S01]  /*17550*/  STL.64 [R1+0x1080], R24 ;  /* 0x0010801801007387 */ /* 0x000fe20000100a00 */
[----:B-----5:R-:W-:-:S15]  /*17560*/  HMMA.16816.F32 R4, R16, R4, R20 ;  /* 0x000000041004723c */ /* 0x020fde0000001814 */
[----:B------:R-:W-:-:S04]  /*17570*/  NOP ;  /* 0x0000000000007918 */ /* 0x000fc80000000000 */
[----:B------:R-:W-:Y:S01]  /*17580*/  IMAD.MOV.U32 R2, RZ, RZ, R6 ;  /* 0x000000ffff027224 */ /* 0x000fe200078e0006 */
[----:B------:R-:W-:Y:S01]  /*17590*/  STL.64 [R1+0x50], R4 ;  /* 0x0000500401007387 */ /* 0x000fe20000100a00 */
[----:B------:R-:W-:-:S03]  /*175a0*/  IMAD.MOV.U32 R3, RZ, RZ, R7 ;  /* 0x000000ffff037224 */ /* 0x000fc600078e0007 */
[----:B------:R-:W0:Y:S04]  /*175b0*/  LDSM.16.MT88.4 R4, [R29+0xa100] ;  /* 0x00a100001d04783b */ /* 0x000e280000004200 */
[----:B------:R-:W3:Y:S04]  /*175c0*/  LDL.LU R20, [R1+0x140] ;  /* 0x0001400001147983 */ /* 0x000ee80000300800 */
[----:B------:R-:W3:Y:S04]  /*175d0*/  LDL.LU R21, [R1+0x144] ;  /* 0x0001440001157983 */ /* 0x000ee80000300800 */
[----:B------:R-:W3:Y:S04]  /*175e0*/  LDL.LU R22, [R1+0x148] ;  /* 0x0001480001167983 */ /* 0x000ee80000300800 */
[----:B------:R-:W3:Y:S04]  /*175f0*/  LDL.LU R23, [R1+0x14c] ;  /* 0x00014c0001177983 */ /* 0x000ee80000300800 */
[----:B------:R-:W-:Y:S04]  /*17600*/  STL [R1+0xff4], R3 ;  /* 0x000ff40301007387 */ /* 0x000fe80000100800 */
[----:B------:R-:W-:Y:S04]  /*17610*/  STL [R1+0xff0], R2 ;  /* 0x000ff00201007387 */ /* 0x000fe80000100800 */
[----:B0-----:R0:W-:Y:S04]  /*17620*/  STL.64 [R1+0x1000], R6 ;  /* 0x0010000601007387 */ /* 0x0011e80000100a00 */
[----:B------:R-:W-:Y:S04]  /*17630*/  STL.64 [R1+0xff8], R4 ;  /* 0x000ff80401007387 */ /* 0x000fe80000100a00 */
[----:B0-----:R-:W5:Y:S01]  /*17640*/  LDL R6, [R1+0x18] ;  /* 0x0000180001067983 */ /* 0x001f620000100800 */
[----:B--2---:R-:W-:Y:S01]  /*17650*/  HMMA.16816.F32 R8, R16, R12, R8 ;  /* 0x0000000c1008723c */ /* 0x004fe20000001808 */
[----:B------:R-:W-:-:S05]  /*17660*/  IMAD.MOV.U32 R7, RZ, RZ, R28 ;  /* 0x000000ffff077224 */ /* 0x000fca00078e001c */
[----:B-----5:R-:W-:-:S13]  /*17670*/  STL.64 [R1+0x10f8], R6 ;  /* 0x0010f80601007387 */ /* 0x020fda0000100a00 */
[----:B------:R-:W-:Y:S04]  /*17680*/  STL.64 [R1+0x40], R8 ;  /* 0x0000400801007387 */ /* 0x000fe80000100a00 */
[----:B------:R-:W-:Y:S04]  /*17690*/  STL [R1+0x48], R10 ;  /* 0x0000480a01007387 */ /* 0x000fe80000100800 */
[----:B----4-:R-:W-:Y:S04]  /*176a0*/  STL.64 [R1+0x1138], R14 ;  /* 0x0011380e01007387 */ /* 0x010fe80000100a00 */
[----:B------:R-:W2:Y:S04]  /*176b0*/  LDL.LU R24, [R1+0x1d0] ;  /* 0x0001d00001187983 */ /* 0x000ea80000300800 */
[----:B------:R-:W2:Y:S04]  /*176c0*/  LDL.LU R25, [R1+0x1d4] ;  /* 0x0001d40001197983 */ /* 0x000ea80000300800 */
[----:B------:R-:W4:Y:S04]  /*176d0*/  LDL.LU R26, [R1+0x1d8] ;  /* 0x0001d800011a7983 */ /* 0x000f280000300800 */
[----:B------:R-:W4:Y:S01]  /*176e0*/  LDL.LU R27, [R1+0x1dc] ;  /* 0x0001dc00011b7983 */ /* 0x000f220000300800 */
[----:B------:R-:W-:-:S03]  /*176f0*/  IMAD.MOV.U32 R28, RZ, RZ, R11 ;  /* 0x000000ffff1c7224 */ /* 0x000fc600078e000b */
[----:B------:R-:W0:Y:S04]  /*17700*/  LDSM.16.MT88.4 R8, [R29+0xa180] ;  /* 0x00a180001d08783b */ /* 0x000e280000004200 */
[----:B----4-:R-:W-:Y:S04]  /*17710*/  STL.64 [R1+0x1098], R26 ;  /* 0x0010981a01007387 */ /* 0x010fe80000100a00 */
[----:B--2---:R1:W-:Y:S04]  /*17720*/  STL.64 [R1+0x1090], R24 ;  /* 0x0010901801007387 */ /* 0x0043e80000100a00 */
[----:B-1----:R-:W2:Y:S04]  /*17730*/  LDL.LU R24, [R1+0x1e0] ;  /* 0x0001e00001187983 */ /* 0x002ea80000300800 */
[----:B------:R-:W2:Y:S04]  /*17740*/  LDL.LU R25, [R1+0x1e4] ;  /* 0x0001e40001197983 */ /* 0x000ea80000300800 */
[----:B------:R-:W4:Y:S04]  /*17750*/  LDL.LU R26, [R1+0x1e8] ;  /* 0x0001e800011a7983 */ /* 0x000f280000300800 */
[----:B------:R-:W4:Y:S04]  /*17760*/  LDL.LU R27, [R1+0x1ec] ;  /* 0x0001ec00011b7983 */ /* 0x000f280000300800 */
[----:B----4-:R-:W-:Y:S04]  /*17770*/  STL.64 [R1+0x10a8], R26 ;  /* 0x0010a81a01007387 */ /* 0x010fe80000100a00 */
[----:B--2---:R1:W-:Y:S04]  /*17780*/  STL.64 [R1+0x10a0], R24 ;  /* 0x0010a01801007387 */ /* 0x0043e80000100a00 */
[----:B-1----:R-:W3:Y:S04]  /*17790*/  LDL.LU.64 R24, [R1+0x30] ;  /* 0x0000300001187983 */ /* 0x002ee80000300a00 */
[----:B------:R-:W2:Y:S04]  /*177a0*/  LDL.64 R26, [R1+0x38] ;  /* 0x00003800011a7983 */ /* 0x000ea80000100a00 */
[----:B0-----:R-:W-:Y:S04]  /*177b0*/  STL.64 [R1+0xf88], R10 ;  /* 0x000f880a01007387 */ /* 0x001fe80000100a00 */
[----:B------:R0:W-:Y:S04]  /*177c0*/  STL.64 [R1+0xf80], R8 ;  /* 0x000f800801007387 */ /* 0x0001e80000100a00 */
[----:B0-----:R-:W4:Y:S01]  /*177d0*/  LDL.LU R8, [R1+0x70] ;  /* 0x0000700001087983 */ /* 0x001f220000300800 */
[----:B------:R-:W-:-:S03]  /*177e0*/  IMAD.MOV.U32 R9, RZ, RZ, R0 ;  /* 0x000000ffff097224 */ /* 0x000fc600078e0000 */
[----:B------:R-:W5:Y:S04]  /*177f0*/  LDL.LU R0, [R1+0x1148] ;  /* 0x0011480001007983 */ /* 0x000f680000300800 */
[----:B------:R-:W2:Y:S04]  /*17800*/  LDL R10, [R1+0x78] ;  /* 0x00007800010a7983 */ /* 0x000ea80000100800 */
[----:B------:R-:W2:Y:S01]  /*17810*/  LDL R11, [R1+0x7c] ;  /* 0x00007c00010b7983 */ /* 0x000ea20000100800 */
[----:B---3--:R-:W-:Y:S03]  /*17820*/  HMMA.16816.F32 R4, R16, R24, R20 ;  /* 0x000000181004723c */ /* 0x008fe60000001814 */
[----:B--2---:R-:W-:Y:S04]  /*17830*/  STL.64 [R1+0x1118], R10 ;  /* 0x0011180a01007387 */ /* 0x004fe80000100a00 */
[----:B----4-:R0:W-:Y:S04]  /*17840*/  STL.64 [R1+0x1110], R8 ;  /* 0x0011100801007387 */ /* 0x0101e80000100a00 */
[----:B------:R-:W2:Y:S08]  /*17850*/  LDL.LU R20, [R1+0x240] ;  /* 0x0002400001147983 */ /* 0x000eb00000300800 */
[----:B------:R-:W-:Y:S04]  /*17860*/  STL.64 [R1+0x140], R4 ;  /* 0x0001400401007387 */ /* 0x000fe80000100a00 */
[----:B------:R-:W-:Y:S04]  /*17870*/  STL.64 [R1+0x148], R6 ;  /* 0x0001480601007387 */ /* 0x000fe80000100a00 */
[----:B------:R-:W2:Y:S04]  /*17880*/  LDL.LU R21, [R1+0x244] ;  /* 0x0002440001157983 */ /* 0x000ea80000300800 */
[----:B------:R-:W3:Y:S04]  /*17890*/  LDL.LU R22, [R1+0x248] ;  /* 0x0002480001167983 */ /* 0x000ee80000300800 */
[----:B------:R-:W3:Y:S04]  /*178a0*/  LDL.LU R23, [R1+0x24c] ;  /* 0x00024c0001177983 */ /* 0x000ee80000300800 */
[----:B------:R-:W4:Y:S04]  /*178b0*/  LDL.LU R12, [R1+0x260] ;  /* 0x00026000010c7983 */ /* 0x000f280000300800 */
[----:B------:R-:W4:Y:S04]  /*178c0*/  LDL.LU R13, [R1+0x264] ;  /* 0x00026400010d7983 */ /* 0x000f280000300800 */
[----:B------:R-:W4:Y:S04]  /*178d0*/  LDL.LU R14, [R1+0x268] ;  /* 0x00026800010e7983 */ /* 0x000f280000300800 */
[----:B------:R-:W4:Y:S04]  /*178e0*/  LDL.LU R15, [R1+0x26c] ;  /* 0x00026c00010f7983 */ /* 0x000f280000300800 */
[----:B---3--:R-:W-:Y:S04]  /*178f0*/  STL.64 [R1+0x1128], R22 ;  /* 0x0011281601007387 */ /* 0x008fe80000100a00 */
[----:B--2---:R-:W-:Y:S04]  /*17900*/  STL.64 [R1+0x1120], R20 ;  /* 0x0011201401007387 */ /* 0x004fe80000100a00 */
[----:B0-----:R-:W2:Y:S04]  /*17910*/  LDL.LU R8, [R1+0x80] ;  /* 0x0000800001087983 */ /* 0x001ea80000300800 */
[----:B------:R-:W2:Y:S04]  /*17920*/  LDL.LU R9, [R1+0x84] ;  /* 0x0000840001097983 */ /* 0x000ea80000300800 */
[----:B--2---:R0:W-:Y:S04]  /*17930*/  STL.64 [R1+0x1130], R8 ;  /* 0x0011300801007387 */ /* 0x0041e80000100a00 */
[----:B0-----:R-:W4:Y:S01]  /*17940*/  LDL.LU R8, [R1+0x90] ;  /* 0x0000900001087983 */ /* 0x001f220000300800 */
[----:B-----5:R-:W-:-:S03]  /*17950*/  IMAD.MOV.U32 R9, RZ, RZ, R0 ;  /* 0x000000ffff097224 */ /* 0x020fc600078e0000 */
[----:B------:R-:W2:Y:S04]  /*17960*/  LDL.LU R0, [R1+0x1144] ;  /* 0x0011440001007983 */ /* 0x000ea80000300800 */
[----:B------:R-:W3:Y:S04]  /*17970*/  LDL.LU R20, [R1+0x250] ;  /* 0x0002500001147983 */ /* 0x000ee80000300800 */
[----:B------:R-:W3:Y:S04]  /*17980*/  LDL.LU R21, [R1+0x254] ;  /* 0x0002540001157983 */ /* 0x000ee80000300800 */
[----:B------:R-:W3:Y:S04]  /*17990*/  LDL.LU R22, [R1+0x258] ;  /* 0x0002580001167983 */ /* 0x000ee80000300800 */
[----:B------:R-:W3:Y:S04]  /*179a0*/  LDL.LU R23, [R1+0x25c] ;  /* 0x00025c0001177983 */ /* 0x000ee80000300800 */
[----:B------:R0:W-:Y:S04]  /*179b0*/  STL.64 [R1+0x10b8], R26 ;  /* 0x0010b81a01007387 */ /* 0x0001e80000100a00 */
[----:B------:R-:W5:Y:S04]  /*179c0*/  LDL.LU R24, [R1+0x200] ;  /* 0x0002000001187983 */ /* 0x000f680000300800 */
[----:B------:R-:W5:Y:S04]  /*179d0*/  LDL.LU R25, [R1+0x204] ;  /* 0x0002040001197983 */ /* 0x000f680000300800 */
[----:B0-----:R-:W3:Y:S01]  /*179e0*/  LDL.LU R26, [R1+0x208] ;  /* 0x00020800011a7983 */ /* 0x001ee20000300800 */
[----:B--2---:R-:W-:-:S03]  /*179f0*/  IMAD.MOV.U32 R27, RZ, RZ, R0 ;  /* 0x000000ffff1b7224 */ /* 0x004fc600078e0000 */
[----:B------:R-:W2:Y:S04]  /*17a00*/  LDL.LU R0, [R1+0x1140] ;  /* 0x0011400001007983 */ /* 0x000ea80000300800 */
[----:B------:R-:W2:Y:S04]  /*17a10*/  LDL.LU R4, [R1+0x230] ;  /* 0x0002300001047983 */ /* 0x000ea80000300800 */
[----:B------:R-:W2:Y:S04]  /*17a20*/  LDL.LU R5, [R1+0x234] ;  /* 0x0002340001057983 */ /* 0x000ea80000300800 */
[----:B------:R-:W2:Y:S04]  /*17a30*/  LDL.LU R6, [R1+0x238] ;  /* 0x0002380001067983 */ /* 0x000ea80000300800 */
[----:B------:R-:W2:Y:S04]  /*17a40*/  LDL.LU R7, [R1+0x23c] ;  /* 0x00023c0001077983 */ /* 0x000ea80000300800 */
[----:B---3--:R0:W-:Y:S04]  /*17a50*/  STL.64 [R1+0x10c8], R26 ;  /* 0x0010c81a01007387 */ /* 0x0081e80000100a00 */
[----:B-----5:R1:W-:Y:S04]  /*17a60*/  STL.64 [R1+0x10c0], R24 ;  /* 0x0010c01801007387 */ /* 0x0203e80000100a00 */
[----:B0-----:R-:W3:Y:S04]  /*17a70*/  LDL R26, [R1+0x8] ;  /* 0x00000800011a7983 */ /* 0x001ee80000100800 */
[----:B------:R-:W3:Y:S01]  /*17a80*/  LDL R27, [R1+0xc] ;  /* 0x00000c00011b7983 */ /* 0x000ee20000100800 */
[----:B----4-:R-:W-:Y:S03]  /*17a90*/  HMMA.16816.F32 R8, R16, R8, R12 ;  /* 0x000000081008723c */ /* 0x010fe6000000180c */
[----:B---3--:R0:W-:Y:S04]  /*17aa0*/  STL.64 [R1+0x10e0], R26 ;  /* 0x0010e01a01007387 */ /* 0x0081e80000100a00 */
[----:B-1----:R-:W3:Y:S04]  /*17ab0*/  LDL.LU R24, [R1+0x220] ;  /* 0x0002200001187983 */ /* 0x002ee80000300800 */
[----:B------:R-:W3:Y:S04]  /*17ac0*/  LDL.LU R25, [R1+0x224] ;  /* 0x0002240001197983 */ /* 0x000ee80000300800 */
[----:B0-----:R-:W4:Y:S01]  /*17ad0*/  LDL.LU R26, [R1+0x228] ;  /* 0x00022800011a7983 */ /* 0x001f220000300800 */
[----:B--2---:R-:W-:-:S03]  /*17ae0*/  IMAD.MOV.U32 R27, RZ, RZ, R0 ;  /* 0x000000ffff1b7224 */ /* 0x004fc600078e0000 */
[----:B------:R-:W-:Y:S02]  /*17af0*/  IMAD.MOV.U32 R0, RZ, RZ, R9 ;  /* 0x000000ffff007224 */ /* 0x000fe400078e0009 */
[----:B----4-:R0:W-:Y:S04]  /*17b00*/  STL.64 [R1+0x10f0], R26 ;  /* 0x0010f01a01007387 */ /* 0x0101e80000100a00 */
[----:B---3--:R-:W-:Y:S04]  /*17b10*/  STL.64 [R1+0x10e8], R24 ;  /* 0x0010e81801007387 */ /* 0x008fe80000100a00 */
[----:B0-----:R-:W2:Y:S04]  /*17b20*/  LDL.64 R26, [R1+0x28] ;  /* 0x00002800011a7983 */ /* 0x001ea80000100a00 */
[----:B------:R-:W3:Y:S04]  /*17b30*/  LDL.LU.64 R14, [R1+0x1138] ;  /* 0x00113800010e7983 */ /* 0x000ee80000300a00 */
[----:B------:R0:W-:Y:S04]  /*17b40*/  STL [R1+0x260], R8 ;  /* 0x0002600801007387 */ /* 0x0001e80000100800 */
[----:B0-----:R-:W4:Y:S01]  /*17b50*/  LDL.LU.64 R8, [R1+0x1130] ;  /* 0x0011300001087983 */ /* 0x001f220000300a00 */
[----:B------:R-:W-:-:S02]  /*17b60*/  IMAD.MOV.U32 R13, RZ, RZ, R10 ;  /* 0x000000ffff0d7224 */ /* 0x000fc400078e000a */
[----:B------:R-:W-:Y:S01]  /*17b70*/  IMAD.MOV.U32 R12, RZ, RZ, R11 ;  /* 0x000000ffff0c7224 */ /* 0x000fe200078e000b */
[----:B---3--:R-:W-:Y:S01]  /*17b80*/  STL.64 [R1+0x10d8], R14 ;  /* 0x0010d80e01007387 */ /* 0x008fe20000100a00 */
[C---:B----4-:R-:W-:Y:S03]  /*17b90*/  HMMA.16816.F32 R8, R16.reuse, R8, R20 ;  /* 0x000000081008723c */ /* 0x050fe60000001814 */
[----:B------:R0:W-:Y:S04]  /*17ba0*/  STL.64 [R1+0x10d0], R12 ;  /* 0x0010d00c01007387 */ /* 0x0001e80000100a00 */
[----:B0-----:R-:W3:Y:S04]  /*17bb0*/  LDL.LU R12, [R1+0x210] ;  /* 0x00021000010c7983 */ /* 0x001ee80000300800 */
[----:B------:R-:W3:Y:S04]  /*17bc0*/  LDL.LU R13, [R1+0x214] ;  /* 0x00021400010d7983 */ /* 0x000ee80000300800 */
[----:B------:R-:W3:Y:S04]  /*17bd0*/  LDL.LU R14, [R1+0x218] ;  /* 0x00021800010e7983 */ /* 0x000ee80000300800 */
[----:B------:R-:W3:Y:S04]  /*17be0*/  LDL.LU R15, [R1+0x21c] ;  /* 0x00021c00010f7983 */ /* 0x000ee80000300800 */
[----:B------:R-:W4:Y:S04]  /*17bf0*/  LDL.LU.64 R22, [R1+0x1128] ;  /* 0x0011280001167983 */ /* 0x000f280000300a00 */
[----:B------:R-:W4:Y:S04]  /*17c00*/  LDL.LU.64 R20, [R1+0x1120] ;  /* 0x0011200001147983 */ /* 0x000f280000300a00 */
[----:B------:R-:W-:Y:S04]  /*17c10*/  STL.64 [R1+0x250], R8 ;  /* 0x0002500801007387 */ /* 0x000fe80000100a00 */
[----:B------:R0:W-:Y:S04]  /*17c20*/  STL.64 [R1+0x258], R10 ;  /* 0x0002580a01007387 */ /* 0x0001e80000100a00 */
[----:B0-----:R-:W5:Y:S04]  /*17c30*/  LDL.LU.64 R10, [R1+0x1118] ;  /* 0x00111800010a7983 */ /* 0x001f680000300a00 */
[----:B------:R-:W4:Y:S02]  /*17c40*/  LDL.LU.64 R8, [R1+0x1110] ;  /* 0x0011100001087983 */ /* 0x000f240000300a00 */
[----:B----4-:R-:W-:Y:S02]  /*17c50*/  HMMA.16816.F32 R16, R16, R8, R20 ;  /* 0x000000081010723c */ /* 0x010fe40000001814 */
[----:B------:R-:W2:Y:S04]  /*17c60*/  LDL.LU.64 R22, [R1+0x1108] ;  /* 0x0011080001167983 */ /* 0x000ea80000300a00 */
[----:B------:R-:W2:Y:S04]  /*17c70*/  LDL.LU.64 R20, [R1+0x1100] ;  /* 0x0011000001147983 */ /* 0x000ea80000300a00 */
[----:B-----5:R0:W-:Y:S04]  /*17c80*/  STL.64 [R1+0x10b0], R10 ;  /* 0x0010b00a01007387 */ /* 0x0201e80000100a00 */
[----:B------:R-:W4:Y:S04]  /*17c90*/  LDL.LU R8, [R1+0x1f0] ;  /* 0x0001f00001087983 */ /* 0x000f280000300800 */
[----:B------:R-:W4:Y:S04]  /*17ca0*/  LDL.LU R9, [R1+0x1f4] ;  /* 0x0001f40001097983 */ /* 0x000f280000300800 */
[----:B0-----:R-:W4:Y:S04]  /*17cb0*/  LDL.LU R10, [R1+0x1f8] ;  /* 0x0001f800010a7983 */ /* 0x001f280000300800 */
[----:B------:R-:W4:Y:S04]  /*17cc0*/  LDL.LU R11, [R1+0x1fc] ;  /* 0x0001fc00010b7983 */ /* 0x000f280000300800 */
[----:B------:R0:W-:Y:S04]  /*17cd0*/  STL.64 [R1+0xf18], R18 ;  /* 0x000f181201007387 */ /* 0x0001e80000100a00 */
[----:B------:R-:W-:Y:S04]  /*17ce0*/  STL.64 [R1+0xf10], R16 ;  /* 0x000f101001007387 */ /* 0x000fe80000100a00 */
[----:B0-----:R-:W5:Y:S04]  /*17cf0*/  LDL.LU R18, [R1+0x88] ;  /* 0x0000880001127983 */ /* 0x001f680000300800 */
[----:B------:R-:W5:Y:S01]  /*17d00*/  LDL.LU R19, [R1+0x8c] ;  /* 0x00008c0001137983 */ /* 0x000f620000300800 */
[----:B--2---:R-:W-:-:S15]  /*17d10*/  HMMA.16816.F32 R4, R20, R26, R4 ;  /* 0x0000001a1404723c */ /* 0x004fde0000001804 */
[----:B------:R-:W-:-:S04]  /*17d20*/  NOP ;  /* 0x0000000000007918 */ /* 0x000fc80000000000 */
[----:B------:R0:W-:Y:S04]  /*17d30*/  STL.64 [R1+0x230], R4 ;  /* 0x0002300401007387 */ /* 0x0001e80000100a00 */
[----:B------:R1:W-:Y:S01]  /*17d40*/  STL.64 [R1+0x238], R6 ;  /* 0x0002380601007387 */ /* 0x0003e20000100a00 */
[----:B0-----:R-:W-:-:S03]  /*17d50*/  IMAD.MOV.U32 R5, RZ, RZ, R26 ;  /* 0x000000ffff057224 */ /* 0x001fc600078e001a */
[----:B-1----:R-:W2:Y:S01]  /*17d60*/  LDL.LU.64 R6, [R1+0x10f8] ;  /* 0x0010f80001067983 */ /* 0x002ea20000300a00 */
[----:B------:R-:W-:-:S03]  /*17d70*/  IMAD.MOV.U32 R4, RZ, RZ, R27 ;  /* 0x000000ffff047224 */ /* 0x000fc600078e001b */
[----:B------:R-:W2:Y:S04]  /*17d80*/  LDL.LU.64 R26, [R1+0x10f0] ;  /* 0x0010f000011a7983 */ /* 0x000ea80000300a00 */
[----:B------:R-:W2:Y:S02]  /*17d90*/  LDL.LU.64 R24, [R1+0x10e8] ;  /* 0x0010e80001187983 */ /* 0x000ea40000300a00 */
[----:B--2---:R-:W-:-:S15]  /*17da0*/  HMMA.16816.F32 R24, R20, R6, R24 ;  /* 0x000000061418723c */ /* 0x004fde0000001818 */
[----:B------:R-:W-:-:S04]  /*17db0*/  NOP ;  /* 0x0000000000007918 */ /* 0x000fc80000000000 */
[----:B------:R-:W-:Y:S04]  /*17dc0*/  STL.64 [R1+0x2b0], R24 ;  /* 0x0002b01801007387 */ /* 0x000fe80000100a00 */
[----:B------:R0:W-:Y:S04]  /*17dd0*/  STL.64 [R1+0x2b8], R26 ;  /* 0x0002b81a01007387 */ /* 0x0001e80000100a00 */
[----:B0-----:R-:W3:Y:S04]  /*17de0*/  LDL.LU.64 R26, [R1+0x10e0] ;  /* 0x0010e000011a7983 */ /* 0x001ee80000300a00 */
[----:B------:R-:W-:Y:S01]  /*17df0*/  STL.64 [R1+0x1068], R6 ;  /* 0x0010680601007387 */ /* 0x000fe20000100a00 */
[----:B---3--:R-:W-:Y:S03]  /*17e00*/  HMMA.16816.F32 R24, R20, R26, R12 ;  /* 0x0000001a1418723c */ /* 0x008fe6000000180c */
[----:B------:R-:W2:Y:S04]  /*17e10*/  LDL.LU.64 R14, [R1+0x10d8] ;  /* 0x0010d800010e7983 */ /* 0x000ea80000300a00 */
[----:B------:R-:W3:-:S12]  /*17e20*/  LDL.LU.64 R12, [R1+0x10d0] ;  /* 0x0010d000010c7983 */ /* 0x000ed80000300a00 */
[----:B------:R-:W-:Y:S04]  /*17e30*/  STL.64 [R1+0x240], R24 ;  /* 0x0002401801007387 */ /* 0x000fe80000100a00 */
[----:B------:R0:W-:Y:S04]  /*17e40*/  STL.64 [R1+0x248], R26 ;  /* 0x0002481a01007387 */ /* 0x0001e80000100a00 */
[----:B0-----:R-:W2:Y:S04]  /*17e50*/  LDL.LU.64 R26, [R1+0x10c8] ;  /* 0x0010c800011a7983 */ /* 0x001ea80000300a00 */
[----:B------:R-:W2:Y:S02]  /*17e60*/  LDL.LU.64 R24, [R1+0x10c0] ;  /* 0x0010c00001187983 */ /* 0x000ea40000300a00 */
[----:B--2---:R-:W-:-:S15]  /*17e70*/  HMMA.16816.F32 R24, R20, R14, R24 ;  /* 0x0000000e1418723c */ /* 0x004fde0000001818 */
[----:B------:R-:W-:-:S04]  /*17e80*/  NOP ;  /* 0x0000000000007918 */ /* 0x000fc80000000000 */
[----:B------:R-:W-:Y:S04]  /*17e90*/  STL.64 [R1+0x220], R24 ;  /* 0x0002201801007387 */ /* 0x000fe80000100a00 */
[----:B------:R0:W-:Y:S04]  /*17ea0*/  STL.64 [R1+0x228], R26 ;  /* 0x0002281a01007387 */ /* 0x0001e80000100a00 */
[----:B0-----:R-:W4:Y:S04]  /*17eb0*/  LDL.LU.64 R26, [R1+0x10b8] ;  /* 0x0010b800011a7983 */ /* 0x001f280000300a00 */
[----:B------:R0:W-:Y:S04]  /*17ec0*/  STL.64 [R1+0x1048], R14 ;  /* 0x0010480e01007387 */ /* 0x0001e80000100a00 */
[----:B---3--:R-:W-:Y:S04]  /*17ed0*/  STL.64 [R1+0x1040], R12 ;  /* 0x0010400c01007387 */ /* 0x008fe80000100a00 */
[----:B0-----:R-:W2:Y:S04]  /*17ee0*/  LDL R14, [R1+0x98] ;  /* 0x00009800010e7983 */ /* 0x001ea80000100800 */
[----:B------:R-:W2:Y:S01]  /*17ef0*/  LDL R15, [R1+0x9c] ;  /* 0x00009c00010f7983 */ /* 0x000ea20000100800 */
[----:B----4-:R-:W-:Y:S01]  /*17f00*/  HMMA.16816.F32 R8, R20, R26, R8 ;  /* 0x0000001a1408723c */ /* 0x010fe20000001808 */
[----:B------:R-:W-:-:S02]  /*17f10*/  IMAD.MOV.U32 R3, RZ, RZ, R26 ;  /* 0x000000ffff037224 */ /* 0x000fc400078e001a */
[----:B------:R-:W-:-:S15]  /*17f20*/  IMAD.MOV.U32 R2, RZ, RZ, R27 ;  /* 0x000000ffff027224 */ /* 0x000fde00078e001b */
[----:B------:R-:W-:Y:S01]  /*17f30*/  NOP ;  /* 0x0000000000007918 */ /* 0x000fe20000000000 */
[----:B------:R-:W-:Y:S04]  /*17f40*/  STL.64 [R1+0x210], R8 ;  /* 0x0002100801007387 */ /* 0x000fe80000100a00 */
[----:B------:R0:W-:Y:S04]  /*17f50*/  STL.64 [R1+0x218], R10 ;  /* 0x0002180a01007387 */ /* 0x0001e80000100a00 */
[----:B0-----:R-:W3:Y:S04]  /*17f60*/  LDL.LU.64 R10, [R1+0x10b0] ;  /* 0x0010b000010a7983 */ /* 0x001ee80000300a00 */
[----:B------:R-:W2:Y:S04]  /*17f70*/  LDL.LU.64 R26, [R1+0x10a8] ;  /* 0x0010a800011a7983 */ /* 0x000ea80000300a00 */
[----:B------:R-:W2:Y:S02]  /*17f80*/  LDL.LU.64 R24, [R1+0x10a0] ;  /* 0x0010a00001187983 */ /* 0x000ea40000300a00 */
[----:B--2---:R-:W-:Y:S02]  /*17f90*/  HMMA.16816.F32 R12, R20, R14, R24 ;  /* 0x0000000e140c723c */ /* 0x004fe40000001818 */
[----:B------:R-:W5:Y:S04]  /*17fa0*/  LDL.LU.64 R26, [R1+0x1098] ;  /* 0x00109800011a7983 */ /* 0x000f680000300a00 */
[----:B------:R-:W5:-:S13]  /*17fb0*/  LDL.LU.64 R24, [R1+0x1090] ;  /* 0x0010900001187983 */ /* 0x000f5a0000300a00 */
[----:B------:R-:W-:Y:S04]  /*17fc0*/  STL.64 [R1+0x200], R12 ;  /* 0x0002000c01007387 */ /* 0x000fe80000100a00 */
[----:B------:R5:W-:Y:S02]  /*17fd0*/  STL.64 [R1+0x208], R14 ;  /* 0x0002080e01007387 */ /* 0x000be40000100a00 */
[----:B-----5:R-:W-:Y:S02]  /*17fe0*/  HMMA.16816.F32 R12, R20, R18, R24 ;  /* 0x00000012140c723c */ /* 0x020fe40000001818 */
[----:B------:R-:W3:-:S15]  /*17ff0*/  LDL.LU R24, [R1+0x1c0] ;  /* 0x0001c00001187983 */ /* 0x000ede0000300800 */
[----:B------:R-:W-:Y:S02]  /*18000*/  NOP ;  /* 0x0000000000007918 */ /* 0x000fe40000000000 */
[----:B------:R-:W-:Y:S04]  /*18010*/  STL.64 [R1+0x1e0], R12 ;  /* 0x0001e00c01007387 */ /* 0x000fe80000100a00 */
[----:B------:R0:W-:Y:S04]  /*18020*/  STL.64 [R1+0x1e8], R14 ;  /* 0x0001e80e01007387 */ /* 0x0001e80000100a00 */
[----:B------:R-:W3:Y:S04]  /*18030*/  LDL.LU R25, [R1+0x1c4] ;  /* 0x0001c40001197983 */ /* 0x000ee80000300800 */
[----:B------:R-:W3:Y:S04]  /*18040*/  LDL.LU R26, [R1+0x1c8] ;  /* 0x0001c800011a7983 */ /* 0x000ee80000300800 */
[----:B------:R-:W3:Y:S04]  /*18050*/  LDL.LU R27, [R1+0x1cc] ;  /* 0x0001cc00011b7983 */ /* 0x000ee80000300800 */
[----:B0-----:R-:W2:Y:S04]  /*18060*/  LDL.LU.64 R14, [R1+0x8] ;  /* 0x00000800010e7983 */ /* 0x001ea80000300a00 */
[----:B--2---:R0:W-:Y:S04]  /*18070*/  STL.64 [R1+0x1060], R14 ;  /* 0x0010600e01007387 */ /* 0x0041e80000100a00 */
        /* <DEDUP_REMOVED lines=8> */
[----:B------:R-:W2:Y:S04]  /*18100*/  LDL.LU R14, [R1+0x1b8] ;  /* 0x0001b800010e7983 */ /* 0x000ea80000300800 */
[----:B------:R-:W2:Y:S04]  /*18110*/  LDL.LU R15, [R1+0x1bc] ;  /* 0x0001bc00010f7983 */ /* 0x000ea80000300800 */
[----:B------:R0:W-:Y:S04]  /*18120*/  STL.64 [R1+0x1018], R18 ;  /* 0x0010181201007387 */ /* 0x0001e80000100a00 */
[----:B------:R-:W4:Y:S04]  /*18130*/  LDL.LU R16, [R1+0x160] ;  /* 0x0001600001107983 */ /* 0x000f280000300800 */
[----:B------:R-:W4:Y:S04]  /*18140*/  LDL.LU R17, [R1+0x164] ;  /* 0x0001640001117983 */ /* 0x000f280000300800 */
[----:B0-----:R-:W5:Y:S04]  /*18150*/  LDL.LU R18, [R1+0x168] ;  /* 0x0001680001127983 */ /* 0x001f680000300800 */
[----:B------:R-:W5:Y:S04]  /*18160*/  LDL.LU R19, [R1+0x16c] ;  /* 0x00016c0001137983 */ /* 0x000f680000300800 */
[----:B-----5:R0:W-:Y:S04]  /*18170*/  STL.64 [R1+0x1028], R18 ;  /* 0x0010281201007387 */ /* 0x0201e80000100a00 */
[----:B----4-:R1:W-:Y:S01]  /*18180*/  STL.64 [R1+0x1020], R16 ;  /* 0x0010201001007387 */ /* 0x0103e20000100a00 */
[----:B0-----:R-:W-:-:S02]  /*18190*/  IMAD.MOV.U32 R18, RZ, RZ, R3 ;  /* 0x000000ffff127224 */ /* 0x001fc400078e0003 */
[----:B------:R-:W-:-:S05]  /*181a0*/  IMAD.MOV.U32 R19, RZ, RZ, R2 ;  /* 0x000000ffff137224 */ /* 0x000fca00078e0002 */
[----:B------:R0:W-:Y:S04]  /*181b0*/  STL.64 [R1+0x1038], R18 ;  /* 0x0010381201007387 */ /* 0x0001e80000100a00 */
[----:B-1----:R-:W4:Y:S04]  /*181c0*/  LDL.LU R16, [R1+0x180] ;  /* 0x0001800001107983 */ /* 0x002f280000300800 */
[----:B------:R-:W4:Y:S04]  /*181d0*/  LDL.LU R17, [R1+0x184] ;  /* 0x0001840001117983 */ /* 0x000f280000300800 */
[----:B0-----:R-:W5:Y:S04]  /*181e0*/  LDL.LU R18, [R1+0x188] ;  /* 0x0001880001127983 */ /* 0x001f680000300800 */
[----:B------:R-:W5:Y:S01]  /*181f0*/  LDL.LU R19, [R1+0x18c] ;  /* 0x00018c0001137983 */ /* 0x000f620000300800 */
[----:B---3--:R-:W-:Y:S03]  /*18200*/  HMMA.16816.F32 R20, R20, R10, R24 ;  /* 0x0000000a1414723c */ /* 0x008fe60000001818 */
[----:B-----5:R-:W-:Y:S04]  /*18210*/  STL.64 [R1+0x1058], R18 ;  /* 0x0010581201007387 */ /* 0x020fe80000100a00 */
[----:B----4-:R0:W-:Y:S04]  /*18220*/  STL.64 [R1+0x1050], R16 ;  /* 0x0010501001007387 */ /* 0x0101e80000100a00 */
[----:B0-----:R-:W3:Y:S04]  /*18230*/  LDL.LU R16, [R1+0x190] ;  /* 0x0001900001107983 */ /* 0x001ee80000300800 */
[----:B------:R-:W3:Y:S04]  /*18240*/  LDL.LU R17, [R1+0x194] ;  /* 0x0001940001117983 */ /* 0x000ee80000300800 */
[----:B------:R-:W3:Y:S04]  /*18250*/  LDL.LU R18, [R1+0x198] ;  /* 0x0001980001127983 */ /* 0x000ee80000300800 */
[----:B------:R-:W3:Y:S04]  /*18260*/  LDL.LU R19, [R1+0x19c] ;  /* 0x00019c0001137983 */ /* 0x000ee80000300800 */
[----:B------:R-:W2:Y:S04]  /*18270*/  LDL.LU.64 R26, [R1+0x1088] ;  /* 0x00108800011a7983 */ /* 0x000ea80000300a00 */
[----:B------:R-:W2:Y:S01]  /*18280*/  LDL.LU.64 R24, [R1+0x1080] ;  /* 0x0010800001187983 */ /* 0x000ea20000300a00 */
[----:B------:R-:W-:-:S02]  /*18290*/  IMAD.MOV.U32 R6, RZ, RZ, R5 ;  /* 0x000000ffff067224 */ /* 0x000fc400078e0005 */
[----:B------:R-:W-:Y:S01]  /*182a0*/  IMAD.MOV.U32 R7, RZ, RZ, R4 ;  /* 0x000000ffff077224 */ /* 0x000fe200078e0004 */
[----:B------:R0:W-:Y:S04]  /*182b0*/  STL.64 [R1+0x1030], R10 ;  /* 0x0010300a01007387 */ /* 0x0001e80000100a00 */
[----:B------:R-:W4:Y:S04]  /*182c0*/  LDL.LU R8, [R1+0x170] ;  /* 0x0001700001087983 */ /* 0x000f280000300800 */
[----:B------:R1:W-:Y:S04]  /*182d0*/  STL.64 [R1+0x1c0], R20 ;  /* 0x0001c01401007387 */ /* 0x0003e80000100a00 */
[----:B------:R5:W-:Y:S04]  /*182e0*/  STL.64 [R1+0x1c8], R22 ;  /* 0x0001c81601007387 */ /* 0x000be80000100a00 */
[----:B------:R-:W4:Y:S04]  /*182f0*/  LDL.LU R9, [R1+0x174] ;  /* 0x0001740001097983 */ /* 0x000f280000300800 */
[----:B0-----:R-:W4:Y:S04]  /*18300*/  LDL.LU R10, [R1+0x178] ;  /* 0x00017800010a7983 */ /* 0x001f280000300800 */
[----:B------:R-:W4:Y:S04]  /*18310*/  LDL.LU R11, [R1+0x17c] ;  /* 0x00017c00010b7983 */ /* 0x000f280000300800 */
[----:B-1----:R-:W3:Y:S04]  /*18320*/  LDL.LU R20, [R1+0x150] ;  /* 0x0001500001147983 */ /* 0x002ee80000300800 */
[----:B------:R-:W3:Y:S04]  /*18330*/  LDL.LU R21, [R1+0x154] ;  /* 0x0001540001157983 */ /* 0x000ee80000300800 */
[----:B-----5:R-:W5:Y:S04]  /*18340*/  LDL.LU R22, [R1+0x158] ;  /* 0x0001580001167983 */ /* 0x020f680000300800 */
[----:B------:R-:W5:Y:S01]  /*18350*/  LDL.LU R23, [R1+0x15c] ;  /* 0x00015c0001177983 */ /* 0x000f620000300800 */
[----:B--2---:R-:W-:Y:S03]  /*18360*/  HMMA.16816.F32 R4, R24, R6, R12 ;  /* 0x000000061804723c */ /* 0x004fe6000000180c */
[----:B------:R-:W2:Y:S04]  /*18370*/  LDL.LU.64 R14, [R1+0x1078] ;  /* 0x00107800010e7983 */ /* 0x000ea80000300a00 */
[----:B------:R-:W2:-:S12]  /*18380*/  LDL.LU.64 R12, [R1+0x1070] ;  /* 0x00107000010c7983 */ /* 0x000e980000300a00 */
[----:B------:R-:W-:Y:S04]  /*18390*/  STL.64 [R1+0x1d0], R4 ;  /* 0x0001d00401007387 */ /* 0x000fe80000100a00 */
[----:B------:R0:W-:Y:S04]  /*183a0*/  STL.64 [R1+0x1d8], R6 ;  /* 0x0001d80601007387 */ /* 0x0001e80000100a00 */
[----:B0-----:R-:W2:Y:S02]  /*183b0*/  LDL.LU.64 R6, [R1+0x1068] ;  /* 0x0010680001067983 */ /* 0x001ea40000300a00 */
[----:B--2---:R-:W-:Y:S02]  /*183c0*/  HMMA.16816.F32 R4, R24, R6, R12 ;  /* 0x000000061804723c */ /* 0x004fe4000000180c */
[----:B------:R-:W3:-:S15]  /*183d0*/  LDL.LU.64 R14, [R1+0x1060] ;  /* 0x00106000010e7983 */ /* 0x000ede0000300a00 */
[----:B------:R-:W-:Y:S02]  /*183e0*/  NOP ;  /* 0x0000000000007918 */ /* 0x000fe40000000000 */
[----:B------:R0:W-:Y:S04]  /*183f0*/  STL.64 [R1+0x2a0], R4 ;  /* 0x0002a00401007387 */ /* 0x0001e80000100a00 */
[----:B------:R1:W-:Y:S04]  /*18400*/  STL.64 [R1+0x2a8], R6 ;  /* 0x0002a80601007387 */ /* 0x0003e80000100a00 */
[----:B0-----:R-:W2:Y:S04]  /*18410*/  LDL.LU R4, [R1+0x130] ;  /* 0x0001300001047983 */ /* 0x001ea80000300800 */
[----:B------:R-:W2:Y:S04]  /*18420*/  LDL.LU R5, [R1+0x134] ;  /* 0x0001340001057983 */ /* 0x000ea80000300800 */
[----:B-1----:R-:W2:Y:S04]  /*18430*/  LDL.LU R6, [R1+0x138] ;  /* 0x0001380001067983 */ /* 0x002ea80000300800 */
[----:B------:R-:W2:Y:S01]  /*18440*/  LDL.LU R7, [R1+0x13c] ;  /* 0x00013c0001077983 */ /* 0x000ea20000300800 */
[----:B---3--:R-:W-:Y:S01]  /*18450*/  HMMA.16816.F32 R16, R24, R14, R16 ;  /* 0x0000000e1810723c */ /* 0x008fe20000001810 */
[----:B------:R-:W-:-:S02]  /*18460*/  IMAD.MOV.U32 R3, RZ, RZ, R14 ;  /* 0x000000ffff037224 */ /* 0x000fc400078e000e */
[----:B------:R-:W-:Y:S01]  /*18470*/  IMAD.MOV.U32 R2, RZ, RZ, R15 ;  /* 0x000000ffff027224 */ /* 0x000fe200078e000f */
[----:B--2---:R0:W-:Y:S04]  /*18480*/  STL.64 [R1+0x1010], R6 ;  /* 0x0010100601007387 */ /* 0x0041e80000100a00 */
[----:B------:R-:W-:Y:S04]  /*18490*/  STL.64 [R1+0x1008], R4 ;  /* 0x0010080401007387 */ /* 0x000fe80000100a00 */
[----:B0-----:R-:W2:Y:S07]  /*184a0*/  LDL.LU.64 R6, [R1+0x98] ;  /* 0x0000980001067983 */ /* 0x001eae0000300a00 */
[----:B------:R-:W-:Y:S04]  /*184b0*/  STL.64 [R1+0x1b0], R16 ;  /* 0x0001b01001007387 */ /* 0x000fe80000100a00 */
[----:B------:R0:W-:Y:S04]  /*184c0*/  STL.64 [R1+0x1b8], R18 ;  /* 0x0001b81201007387 */ /* 0x0001e80000100a00 */
[----:B0-----:R-:W3:Y:S04]  /*184d0*/  LDL.LU.64 R18, [R1+0x1058] ;  /* 0x0010580001127983 */ /* 0x001ee80000300a00 */
[----:B------:R-:W3:Y:S04]  /*184e0*/  LDL.LU.64 R16, [R1+0x1050] ;  /* 0x0010500001107983 */ /* 0x000ee80000300a00 */
[----:B------:R-:W3:Y:S04]  /*184f0*/  LDL.LU.64 R14, [R1+0x1048] ;  /* 0x00104800010e7983 */ /* 0x000ee80000300a00 */
[----:B------:R-:W2:Y:S01]  /*18500*/  LDL.LU.64 R12, [R1+0x1040] ;  /* 0x00104000010c7983 */ /* 0x000ea20000300a00 */
[----:B---3--:R-:W-:-:S15]  /*18510*/  HMMA.16816.F32 R16, R24, R14, R16 ;  /* 0x0000000e1810723c */ /* 0x008fde0000001810 */
[----:B------:R-:W-:-:S04]  /*18520*/  NOP ;  /* 0x0000000000007918 */ /* 0x000fc80000000000 */
[----:B------:R-:W-:Y:S04]  /*18530*/  STL.64 [R1+0x1a0], R16 ;  /* 0x0001a01001007387 */ /* 0x000fe80000100a00 */
[----:B------:R0:W-:Y:S04]  /*18540*/  STL.64 [R1+0x1a8], R18 ;  /* 0x0001a81201007387 */ /* 0x0001e80000100a00 */
[----:B0-----:R-:W4:Y:S04]  /*18550*/  LDL.LU.64 R18, [R1+0x1038] ;  /* 0x0010380001127983 */ /* 0x001f280000300a00 */
[----:B------:R-:W-:Y:S04]  /*18560*/  STL.64 [R1+0xfd8], R14 ;  /* 0x000fd80e01007387 */ /* 0x000fe80000100a00 */
[----:B--2---:R0:W-:Y:S04]  /*18570*/  STL.64 [R1+0xfd0], R12 ;  /* 0x000fd00c01007387 */ /* 0x0041e80000100a00 */
[----:B0-----:R-:W2:Y:S04]  /*18580*/  LDL.LU R12, [R1+0x110] ;  /* 0x00011000010c7983 */ /* 0x001ea80000300800 */
[----:B------:R-:W2:Y:S04]  /*18590*/  LDL.LU R13, [R1+0x114] ;  /* 0x00011400010d7983 */ /* 0x000ea80000300800 */
[----:B------:R-:W3:Y:S04]  /*185a0*/  LDL.LU R14, [R1+0x118] ;  /* 0x00011800010e7983 */ /* 0x000ee80000300800 */
[----:B------:R-:W3:Y:S01]  /*185b0*/  LDL.LU R15, [R1+0x11c] ;  /* 0x00011c00010f7983 */ /* 0x000ee20000300800 */
[C---:B----4-:R-:W-:Y:S03]  /*185c0*/  HMMA.16816.F32 R16, R24.reuse, R18, R8 ;  /* 0x000000121810723c */ /* 0x050fe60000001808 */
[----:B---3--:R0:W-:Y:S04]  /*185d0*/  STL.64 [R1+0xfe8], R14 ;  /* 0x000fe80e01007387 */ /* 0x0081e80000100a00 */
[----:B--2---:R-:W-:Y:S04]  /*185e0*/  STL.64 [R1+0xfe0], R12 ;  /* 0x000fe00c01007387 */ /* 0x004fe80000100a00 */
[----:B0-----:R-:W2:Y:S04]  /*185f0*/  LDL.LU.64 R14, [R1+0x28] ;  /* 0x00002800010e7983 */ /* 0x001ea80000300a00 */
[----:B------:R-:W3:Y:S04]  /*18600*/  LDL.LU.64 R10, [R1+0x1030] ;  /* 0x00103000010a7983 */ /* 0x000ee80000300a00 */
[----:B------:R-:W-:Y:S04]  /*18610*/  STL.64 [R1+0x190], R16 ;  /* 0x0001901001007387 */ /* 0x000fe80000100a00 */
[----:B------:R0:W-:Y:S04]  /*18620*/  STL.64 [R1+0x198], R18 ;  /* 0x0001981201007387 */ /* 0x0001e80000100a00 */
[----:B0-----:R-:W4:Y:S04]  /*18630*/  LDL.LU.64 R18, [R1+0x1028] ;  /* 0x0010280001127983 */ /* 0x001f280000300a00 */
[----:B------:R-:W4:Y:S02]  /*18640*/  LDL.LU.64 R16, [R1+0x1020] ;  /* 0x0010200001107983 */ /* 0x000f240000300a00 */
[----:B----4-:R-:W-:-:S15]  /*18650*/  HMMA.16816.F32 R16, R24, R6, R16 ;  /* 0x000000061810723c */ /* 0x010fde0000001810 */
[----:B------:R-:W-:-:S04]  /*18660*/  NOP ;  /* 0x0000000000007918 */ /* 0x000fc80000000000 */
[----:B------:R-:W-:Y:S04]  /*18670*/  STL.64 [R1+0x180], R16 ;  /* 0x0001801001007387 */ /* 0x000fe80000100a00 */
[----:B------:R0:W-:Y:S04]  /*18680*/  STL.64 [R1+0x188], R18 ;  /* 0x0001881201007387 */ /* 0x0001e80000100a00 */
[----:B0-----:R-:W5:Y:S01]  /*18690*/  LDL.LU.64 R18, [R1+0x1018] ;  /* 0x0010180001127983 */ /* 0x001f620000300a00 */
[----:B------:R-:W-:Y:S02]  /*186a0*/  IMAD.MOV.U32 R9, RZ, RZ, R6 ;  /* 0x000000ffff097224 */ /* 0x000fe400078e0006 */
[----:B------:R-:W-:-:S02]  /*186b0*/  IMAD.MOV.U32 R8, RZ, RZ, R7 ;  /* 0x000000ffff087224 */ /* 0x000fc400078e0007 */
[----:B-----5:R-:W-:-:S15]  /*186c0*/  HMMA.16816.F32 R4, R24, R18, R20 ;  /* 0x000000121804723c */ /* 0x020fde0000001814 */
[----:B------:R-:W-:-:S04]  /*186d0*/  NOP ;  /* 0x0000000000007918 */ /* 0x000fc80000000000 */
[----:B------:R-:W-:Y:S02]  /*186e0*/  IMAD.MOV.U32 R21, RZ, RZ, R6 ;  /* 0x000000ffff157224 */ /* 0x000fe400078e0006 */
[----:B------:R-:W-:Y:S02]  /*186f0*/  IMAD.MOV.U32 R20, RZ, RZ, R7 ;  /* 0x000000ffff147224 */ /* 0x000fe400078e0007 */
[----:B------:R-:W-:Y:S02]  /*18700*/  IMAD.MOV.U32 R23, RZ, RZ, R4 ;  /* 0x000000ffff177224 */ /* 0x000fe400078e0004 */
[----:B------:R-:W-:Y:S01]  /*18710*/  IMAD.MOV.U32 R22, RZ, RZ, R5 ;  /* 0x000000ffff167224 */ /* 0x000fe200078e0005 */
[----:B------:R-:W3:Y:S04]  /*18720*/  LDL.LU.64 R6, [R1+0x1010] ;  /* 0x0010100001067983 */ /* 0x000ee80000300a00 */
[----:B------:R-:W3:Y:S04]  /*18730*/  LDL.LU.64 R4, [R1+0x1008] ;  /* 0x0010080001047983 */ /* 0x000ee80000300a00 */
[----:B------:R0:W-:Y:S04]  /*18740*/  STL.64 [R1+0xfa0], R18 ;  /* 0x000fa01201007387 */ /* 0x0001e80000100a00 */
[----:B------:R-:W4:Y:S04]  /*18750*/  LDL.LU R16, [R1+0x100] ;  /* 0x0001000001107983 */ /* 0x000f280000300800 */
[----:B------:R-:W4:Y:S04]  /*18760*/  LDL.LU R17, [R1+0x104] ;  /* 0x0001040001117983 */ /* 0x000f280000300800 */
[----:B0-----:R-:W4:Y:S04]  /*18770*/  LDL.LU R18, [R1+0x108] ;  /* 0x0001080001127983 */ /* 0x001f280000300800 */
[----:B------:R-:W4:Y:S04]  /*18780*/  LDL.LU R19, [R1+0x10c] ;  /* 0x00010c0001137983 */ /* 0x000f280000300800 */
[----:B------:R0:W-:Y:S04]  /*18790*/  STL.64 [R1+0xf08], R22 ;  /* 0x000f081601007387 */ /* 0x0001e80000100a00 */
[----:B------:R-:W-:Y:S01]  /*187a0*/  STL.64 [R1+0xf00], R20 ;  /* 0x000f001401007387 */ /* 0x000fe20000100a00 */
[----:B0-----:R-:W-:-:S02]  /*187b0*/  IMAD.MOV.U32 R22, RZ, RZ, R9 ;  /* 0x000000ffff167224 */ /* 0x001fc400078e0009 */
[----:B------:R-:W-:-:S05]  /*187c0*/  IMAD.MOV.U32 R23, RZ, RZ, R8 ;  /* 0x000000ffff177224 */ /* 0x000fca00078e0008 */
[----:B------:R0:W-:Y:S04]  /*187d0*/  STL.64 [R1+0xfa8], R22 ;  /* 0x000fa81601007387 */ /* 0x0001e80000100a00 */
[----:B0-----:R-:W5:Y:S01]  /*187e0*/  LDL.LU.64 R22, [R1+0x18] ;  /* 0x0000180001167983 */ /* 0x001f620000300a00 */
[----:B---3--:R-:W-:Y:S03]  /*187f0*/  HMMA.16816.F32 R24, R24, R10, R4 ;  /* 0x0000000a1818723c */ /* 0x008fe60000001804 */
[----:B------:R-:W2:Y:S04]  /*18800*/  LDL.LU.64 R6, [R1+0x1000] ;  /* 0x0010000001067983 */ /* 0x000ea80000300a00 */
[----:B------:R-:W2:Y:S04]  /*18810*/  LDL.LU.64 R4, [R1+0xff8] ;  /* 0x000ff80001047983 */ /* 0x000ea80000300a00 */
[----:B------:R0:W-:Y:S04]  /*18820*/  STL.64 [R1+0xf98], R10 ;  /* 0x000f980a01007387 */ /* 0x0001e80000100a00 */
[----:B------:R-:W2:Y:S04]  /*18830*/  LDL.LU R8, [R1+0x120] ;  /* 0x0001200001087983 */ /* 0x000ea80000300800 */
[----:B------:R-:W-:Y:S04]  /*18840*/  STL.64 [R1+0x160], R24 ;  /* 0x0001601801007387 */ /* 0x000fe80000100a00 */
[----:B------:R1:W-:Y:S04]  /*18850*/  STL.64 [R1+0x168], R26 ;  /* 0x0001681a01007387 */ /* 0x0003e80000100a00 */
[----:B------:R-:W2:Y:S04]  /*18860*/  LDL.LU R9, [R1+0x124] ;  /* 0x0001240001097983 */ /* 0x000ea80000300800 */
[----:B0-----:R-:W2:Y:S04]  /*18870*/  LDL.LU R10, [R1+0x128] ;  /* 0x00012800010a7983 */ /* 0x001ea80000300800 */
[----:B------:R-:W2:Y:S01]  /*18880*/  LDL.LU R11, [R1+0x12c] ;  /* 0x00012c00010b7983 */ /* 0x000ea20000300800 */
[----:B-1----:R-:W-:-:S02]  /*18890*/  IMAD.MOV.U32 R26, RZ, RZ, R3 ;  /* 0x000000ffff1a7224 */ /* 0x002fc400078e0003 */
[----:B------:R-:W-:Y:S01]  /*188a0*/  IMAD.MOV.U32 R27, RZ, RZ, R2 ;  /* 0x000000ffff1b7224 */ /* 0x000fe200078e0002 */
[----:B------:R-:W3:Y:S04]  /*188b0*/  LDL.LU R3, [R1+0xff4] ;  /* 0x000ff40001037983 */ /* 0x000ee80000300800 */
[----:B------:R-:W3:Y:S01]  /*188c0*/  LDL.LU R2, [R1+0xff0] ;  /* 0x000ff00001027983 */ /* 0x000ee20000300800 */
[----:B--2---:R-:W-:-:S15]  /*188d0*/  HMMA.16816.F32 R8, R4, R14, R8 ;  /* 0x0000000e0408723c */ /* 0x004fde0000001808 */
[----:B------:R-:W-:-:S04]  /*188e0*/  NOP ;  /* 0x0000000000007918 */ /* 0x000fc80000000000 */
[----:B------:R0:W-:Y:S04]  /*188f0*/  STL.64 [R1+0x150], R8 ;  /* 0x0001500801007387 */ /* 0x0001e80000100a00 */
[----:B------:R5:W-:Y:S01]  /*18900*/  STL.64 [R1+0x158], R10 ;  /* 0x0001580a01007387 */ /* 0x000be20000100a00 */
[----:B0-----:R-:W-:Y:S02]  /*18910*/  IMAD.MOV.U32 R9, RZ, RZ, R14 ;  /* 0x000000ffff097224 */ /* 0x001fe400078e000e */
[----:B------:R-:W-:Y:S02]  /*18920*/  IMAD.MOV.U32 R8, RZ, RZ, R15 ;  /* 0x000000ffff087224 */ /* 0x000fe400078e000f */
[----:B------:R-:W2:Y:S04]  /*18930*/  LDL.LU.64 R14, [R1+0xfe8] ;  /* 0x000fe800010e7983 */ /* 0x000ea80000300a00 */
[----:B------:R-:W2:Y:S01]  /*18940*/  LDL.LU.64 R12, [R1+0xfe0] ;  /* 0x000fe000010c7983 */ /* 0x000ea20000300a00 */
[----:B----4-:R-:W-:Y:S01]  /*18950*/  HMMA.16816.F32 R16, R4, R26, R16 ;  /* 0x0000001a0410723c */ /* 0x010fe20000001810 */
[----:B-----5:R-:W-:-:S02]  /*18960*/  IMAD.MOV.U32 R11, RZ, RZ, R22 ;  /* 0x000000ffff0b7224 */ /* 0x020fc400078e0016 */
[----:B------:R-:W-:-:S05]  /*18970*/  IMAD.MOV.U32 R10, RZ, RZ, R23 ;  /* 0x000000ffff0a7224 */ /* 0x000fca00078e0017 */
[----:B--2---:R-:W-:-:S15]  /*18980*/  HMMA.16816.F32 R12, R4, R22, R12 ;  /* 0x00000016040c723c */ /* 0x004fde000000180c */
[----:B------:R-:W-:-:S04]  /*18990*/  NOP ;  /* 0x0000000000007918 */ /* 0x000fc80000000000 */
[----:B------:R-:W-:Y:S04]  /*189a0*/  STL.64 [R1+0x130], R12 ;  /* 0x0001300c01007387 */ /* 0x000fe80000100a00 */
[----:B------:R0:W-:Y:S04]  /*189b0*/  STL.64 [R1+0x138], R14 ;  /* 0x0001380e01007387 */ /* 0x0001e80000100a00 */
[----:B0-----:R-:W2:Y:S04]  /*189c0*/  LDL.LU.64 R14, [R1+0xfd8] ;  /* 0x000fd800010e7983 */ /* 0x001ea80000300a00 */
[----:B------:R-:W4:Y:S04]  /*189d0*/  LDL.LU.64 R12, [R1+0xfd0] ;  /* 0x000fd000010c7983 */ /* 0x000f280000300a00 */
[----:B------:R0:W-:Y:S04]  /*189e0*/  STL.64 [R1+0xf50], R26 ;  /* 0x000f501a01007387 */ /* 0x0001e80000100a00 */
[----:B------:R-:W-:Y:S04]  /*189f0*/  STL.64 [R1+0x120], R16 ;  /* 0x0001201001007387 */ /* 0x000fe80000100a00 */
[----:B------:R-:W-:Y:S01]  /*18a00*/  STL.64 [R1+0x128], R18 ;  /* 0x0001281201007387 */ /* 0x000fe20000100a00 */
[----:B0-----:R-:W-:-:S02]  /*18a10*/  IMAD.MOV.U32 R26, RZ, RZ, R11 ;  /* 0x000000ffff1a7224 */ /* 0x001fc400078e000b */
[----:B------:R-:W-:-:S05]  /*18a20*/  IMAD.MOV.U32 R27, RZ, RZ, R10 ;  /* 0x000000ffff1b7224 */ /* 0x000fca00078e000a */
[----:B------:R-:W-:Y:S04]  /*18a30*/  STL.64 [R1+0xf68], R26 ;  /* 0x000f681a01007387 */ /* 0x000fe80000100a00 */
[----:B------:R-:W5:Y:S04]  /*18a40*/  LDL.LU.64 R22, [R1+0x38] ;  /* 0x0000380001167983 */ /* 0x000f680000300a00 */
[----:B-----5:R0:W-:Y:S04]  /*18a50*/  STL.64 [R1+0xfc8], R22 ;  /* 0x000fc81601007387 */ /* 0x0201e80000100a00 */
[----:B------:R-:W2:Y:S04]  /*18a60*/  LDL.LU R20, [R1+0xf0] ;  /* 0x0000f00001147983 */ /* 0x000ea80000300800 */
[----:B------:R-:W2:Y:S04]  /*18a70*/  LDL.LU R21, [R1+0xf4] ;  /* 0x0000f40001157983 */ /* 0x000ea80000300800 */
[----:B0-----:R-:W2:Y:S04]  /*18a80*/  LDL.LU R22, [R1+0xf8] ;  /* 0x0000f80001167983 */ /* 0x001ea80000300800 */
[----:B------:R-:W2:Y:S04]  /*18a90*/  LDL.LU R23, [R1+0xfc] ;  /* 0x0000fc0001177983 */ /* 0x000ea80000300800 */
[----:B------:R-:W5:Y:S04]  /*18aa0*/  LDL.LU R16, [R1+0xd0] ;  /* 0x0000d00001107983 */ /* 0x000f680000300800 */
[----:B------:R-:W5:Y:S04]  /*18ab0*/  LDL.LU R17, [R1+0xd4] ;  /* 0x0000d40001117983 */ /* 0x000f680000300800 */
[----:B------:R-:W3:Y:S04]  /*18ac0*/  LDL.LU R18, [R1+0xd8] ;  /* 0x0000d80001127983 */ /* 0x000ee80000300800 */
[----:B------:R-:W3:Y:S01]  /*18ad0*/  LDL.LU R19, [R1+0xdc] ;  /* 0x0000dc0001137983 */ /* 0x000ee20000300800 */
[----:B------:R-:W-:-:S02]  /*18ae0*/  IMAD.MOV.U32 R26, RZ, RZ, R9 ;  /* 0x000000ffff1a7224 */ /* 0x000fc400078e0009 */
[----:B------:R-:W-:Y:S01]  /*18af0*/  IMAD.MOV.U32 R27, RZ, RZ, R8 ;  /* 0x000000ffff1b7224 */ /* 0x000fe200078e0008 */
[----:B--2---:R-:W-:Y:S01]  /*18b00*/  HMMA.16816.F32 R20, R4, R14, R20 ;  /* 0x0000000e0414723c */ /* 0x004fe20000001814 */
[----:B---3--:R-:W-:Y:S04]  /*18b10*/  STL.64 [R1+0xfb8], R18 ;  /* 0x000fb81201007387 */ /* 0x008fe80000100a00 */
[----:B-----5:R0:W-:Y:S04]  /*18b20*/  STL.64 [R1+0xfb0], R16 ;  /* 0x000fb01001007387 */ /* 0x0201e80000100a00 */
[----:B0-----:R-:W2:Y:S04]  /*18b30*/  LDL.LU R16, [R1+0xe0] ;  /* 0x0000e00001107983 */ /* 0x001ea80000300800 */
[----:B------:R-:W2:Y:S04]  /*18b40*/  LDL.LU R17, [R1+0xe4] ;  /* 0x0000e40001117983 */ /* 0x000ea80000300800 */
[----:B------:R-:W2:Y:S04]  /*18b50*/  LDL.LU R18, [R1+0xe8] ;  /* 0x0000e80001127983 */ /* 0x000ea80000300800 */
        /* <DEDUP_REMOVED lines=8> */
[----:B0-----:R-:W5:Y:S04]  /*18be0*/  LDL.LU R26, [R1+0xb8] ;  /* 0x0000b800011a7983 */ /* 0x001f680000300800 */
[----:B------:R-:W5:Y:S04]  /*18bf0*/  LDL.LU R27, [R1+0xbc] ;  /* 0x0000bc00011b7983 */ /* 0x000f680000300800 */
[----:B------:R-:W-:Y:S04]  /*18c00*/  STL.64 [R1+0x110], R20 ;  /* 0x0001101401007387 */ /* 0x000fe80000100a00 */
[----:B------:R0:W-:Y:S04]  /*18c10*/  STL.64 [R1+0x118], R22 ;  /* 0x0001181601007387 */ /* 0x0001e80000100a00 */
[----:B0-----:R-:W2:Y:S04]  /*18c20*/  LDL.LU.64 R22, [R1+0xfc8] ;  /* 0x000fc80001167983 */ /* 0x001ea80000300a00 */
[----:B------:R-:W-:Y:S04]  /*18c30*/  STL.64 [R1+0xf48], R14 ;  /* 0x000f480e01007387 */ /* 0x000fe80000100a00 */
[----:B----4-:R0:W-:Y:S04]  /*18c40*/  STL.64 [R1+0xf40], R12 ;  /* 0x000f400c01007387 */ /* 0x0101e80000100a00 */
[----:B0-----:R-:W4:Y:S04]  /*18c50*/  LDL.LU R12, [R1+0x50] ;  /* 0x00005000010c7983 */ /* 0x001f280000300800 */
[----:B------:R-:W4:Y:S01]  /*18c60*/  LDL.LU R13, [R1+0x54] ;  /* 0x00005400010d7983 */ /* 0x000f220000300800 */
[----:B------:R-:W-:-:S02]  /*18c70*/  IMAD.MOV.U32 R14, RZ, RZ, R2 ;  /* 0x000000ffff0e7224 */ /* 0x000fc400078e0002 */
[----:B------:R-:W-:Y:S01]  /*18c80*/  IMAD.MOV.U32 R15, RZ, RZ, R3 ;  /* 0x000000ffff0f7224 */ /* 0x000fe200078e0003 */
[----:B------:R-:W2:Y:S04]  /*18c90*/  LDL.LU R2, [R1+0xfc4] ;  /* 0x000fc40001027983 */ /* 0x000ea80000300800 */
[----:B------:R-:W2:Y:S04]  /*18ca0*/  LDL.LU R3, [R1+0xfc0] ;  /* 0x000fc00001037983 */ /* 0x000ea80000300800 */
[----:B------:R-:W-:Y:S04]  /*18cb0*/  STL.64 [R1+0xf60], R14 ;  /* 0x000f600e01007387 */ /* 0x000fe80000100a00 */
[----:B----4-:R0:W-:Y:S04]  /*18cc0*/  STL.64 [R1+0xf58], R12 ;  /* 0x000f580c01007387 */ /* 0x0101e80000100a00 */
[----:B0-----:R-:W4:Y:S04]  /*18cd0*/  LDL.LU R12, [R1+0x60] ;  /* 0x00006000010c7983 */ /* 0x001f280000300800 */
[----:B------:R-:W4:Y:S04]  /*18ce0*/  LDL.LU R13, [R1+0x64] ;  /* 0x00006400010d7983 */ /* 0x000f280000300800 */
[----:B------:R-:W3:Y:S04]  /*18cf0*/  LDL.LU R14, [R1+0x68] ;  /* 0x00006800010e7983 */ /* 0x000ee80000300800 */
[----:B------:R-:W3:Y:S01]  /*18d00*/  LDL.LU R15, [R1+0x6c] ;  /* 0x00006c00010f7983 */ /* 0x000ee20000300800 */
[----:B--2---:R-:W-:Y:S03]  /*18d10*/  HMMA.16816.F32 R16, R4, R22, R16 ;  /* 0x000000160410723c */ /* 0x004fe60000001810 */
[----:B---3--:R-:W-:Y:S04]  /*18d20*/  STL.64 [R1+0xf78], R14 ;  /* 0x000f780e01007387 */ /* 0x008fe80000100a00 */
[----:B----4-:R0:W-:Y:S04]  /*18d30*/  STL.64 [R1+0xf70], R12 ;  /* 0x000f700c01007387 */ /* 0x0101e80000100a00 */
[----:B0-----:R-:W2:Y:S04]  /*18d40*/  LDL.LU R12, [R1+0xa0] ;  /* 0x0000a000010c7983 */ /* 0x001ea80000300800 */
[----:B------:R-:W2:Y:S04]  /*18d50*/  LDL.LU R13, [R1+0xa4] ;  /* 0x0000a400010d7983 */ /* 0x000ea80000300800 */
[----:B------:R-:W-:Y:S04]  /*18d60*/  STL.64 [R1+0x100], R16 ;  /* 0x0001001001007387 */ /* 0x000fe80000100a00 */
[----:B------:R0:W-:Y:S01]  /*18d70*/  STL.64 [R1+0x108], R18 ;  /* 0x0001081201007387 */ /* 0x0001e20000100a00 */
[----:B------:R-:W-:-:S02]  /*18d80*/  IMAD.MOV.U32 R14, RZ, RZ, R3 ;  /* 0x000000ffff0e7224 */ /* 0x000fc400078e0003 */
[----:B------:R-:W-:Y:S02]  /*18d90*/  IMAD.MOV.U32 R15, RZ, RZ, R2 ;  /* 0x000000ffff0f7224 */ /* 0x000fe400078e0002 */
[----:B------:R-:W-:Y:S02]  /*18da0*/  IMAD.MOV.U32 R3, RZ, RZ, R22 ;  /* 0x000000ffff037224 */ /* 0x000fe400078e0016 */
[----:B------:R-:W-:Y:S01]  /*18db0*/  IMAD.MOV.U32 R2, RZ, RZ, R23 ;  /* 0x000000ffff027224 */ /* 0x000fe200078e0017 */
[----:B0-----:R-:W3:Y:S04]  /*18dc0*/  LDL.LU.64 R18, [R1+0xfb8] ;  /* 0x000fb80001127983 */ /* 0x001ee80000300a00 */
[----:B------:R-:W3:Y:S04]  /*18dd0*/  LDL.LU.64 R16, [R1+0xfb0] ;  /* 0x000fb00001107983 */ /* 0x000ee80000300a00 */
[----:B------:R-:W3:Y:S02]  /*18de0*/  LDL.LU.64 R22, [R1+0xfa8] ;  /* 0x000fa80001167983 */ /* 0x000ee40000300a00 */
[----:B---3--:R-:W-:-:S15]  /*18df0*/  HMMA.16816.F32 R16, R4, R22, R16 ;  /* 0x000000160410723c */ /* 0x008fde0000001810 */
[----:B------:R-:W-:-:S04]  /*18e00*/  NOP ;  /* 0x0000000000007918 */ /* 0x000fc80000000000 */
[----:B------:R-:W-:Y:S04]  /*18e10*/  STL.64 [R1+0xf0], R16 ;  /* 0x0000f01001007387 */ /* 0x000fe80000100a00 */
[----:B------:R0:W-:Y:S04]  /*18e20*/  STL.64 [R1+0xf8], R18 ;  /* 0x0000f81201007387 */ /* 0x0001e80000100a00 */
[----:B0-----:R-:W3:Y:S04]  /*18e30*/  LDL.LU.64 R18, [R1+0xfa0] ;  /* 0x000fa00001127983 */ /* 0x001ee80000300a00 */
[----:B------:R0:W-:Y:S04]  /*18e40*/  STL.64 [R1+0xf30], R22 ;  /* 0x000f301601007387 */ /* 0x0001e80000100a00 */
[----:B------:R-:W4:Y:S04]  /*18e50*/  LDL.LU R20, [R1+0x40] ;  /* 0x0000400001147983 */ /* 0x000f280000300800 */
[----:B------:R-:W4:Y:S04]  /*18e60*/  LDL.LU R21, [R1+0x44] ;  /* 0x0000440001157983 */ /* 0x000f280000300800 */
[----:B0-----:R-:W4:Y:S01]  /*18e70*/  LDL.LU R22, [R1+0x48] ;  /* 0x0000480001167983 */ /* 0x001f220000300800 */
[----:B---3--:R-:W-:-:S15]  /*18e80*/  HMMA.16816.F32 R8, R4, R18, R8 ;  /* 0x000000120408723c */ /* 0x008fde0000001808 */
[----:B------:R-:W-:-:S04]  /*18e90*/  NOP ;  /* 0x0000000000007918 */ /* 0x000fc80000000000 */
[----:B------:R-:W-:Y:S04]  /*18ea0*/  STL.64 [R1+0xe0], R8 ;  /* 0x0000e00801007387 */ /* 0x000fe80000100a00 */
[----:B------:R0:W-:Y:S04]  /*18eb0*/  STL.64 [R1+0xe8], R10 ;  /* 0x0000e80a01007387 */ /* 0x0001e80000100a00 */
[----:B0-----:R-:W5:Y:S02]  /*18ec0*/  LDL.LU.64 R10, [R1+0xf98] ;  /* 0x000f9800010a7983 */ /* 0x001f640000300a00 */
[----:B-----5:R-:W-:Y:S02]  /*18ed0*/  HMMA.16816.F32 R4, R4, R10, R24 ;  /* 0x0000000a0404723c */ /* 0x020fe40000001818 */
[----:B------:R-:W2:Y:S04]  /*18ee0*/  LDL.LU.64 R26, [R1+0xf90] ;  /* 0x000f9000011a7983 */ /* 0x000ea80000300a00 */
[----:B------:R-:W2:Y:S04]  /*18ef0*/  LDL.LU.64 R10, [R1+0xf88] ;  /* 0x000f8800010a7983 */ /* 0x000ea80000300a00 */
[----:B------:R-:W2:Y:S09]  /*18f00*/  LDL.LU.64 R8, [R1+0xf80] ;  /* 0x000f800001087983 */ /* 0x000eb20000300a00 */
[----:B------:R-:W-:Y:S04]  /*18f10*/  STL.64 [R1+0xd0], R4 ;  /* 0x0000d00401007387 */ /* 0x000fe80000100a00 */
[----:B------:R-:W-:Y:S01]  /*18f20*/  STL.64 [R1+0xd8], R6 ;  /* 0x0000d80601007387 */ /* 0x000fe20000100a00 */
[----:B--2---:R-:W-:Y:S03]  /*18f30*/  HMMA.16816.F32 R24, R8, R26, R12 ;  /* 0x0000001a0818723c */ /* 0x004fe6000000180c */
[----:B------:R-:W2:Y:S04]  /*18f40*/  LDL.LU.64 R14, [R1+0xf78] ;  /* 0x000f7800010e7983 */ /* 0x000ea80000300a00 */
[----:B------:R-:W2:-:S12]  /*18f50*/  LDL.LU.64 R12, [R1+0xf70] ;  /* 0x000f7000010c7983 */ /* 0x000e980000300a00 */
[----:B------:R-:W-:Y:S04]  /*18f60*/  STL.64 [R1+0xc0], R24 ;  /* 0x0000c01801007387 */ /* 0x000fe80000100a00 */
[----:B------:R0:W-:Y:S04]  /*18f70*/  STL.64 [R1+0xc8], R26 ;  /* 0x0000c81a01007387 */ /* 0x0001e80000100a00 */
[----:B0-----:R-:W2:Y:S01]  /*18f80*/  LDL.LU.64 R26, [R1+0xf68] ;  /* 0x000f6800011a7983 */ /* 0x001ea20000300a00 */
[----:B------:R-:W-:Y:S02]  /*18f90*/  IMAD.MOV.U32 R6, RZ, RZ, R3 ;  /* 0x000000ffff067224 */ /* 0x000fe400078e0003 */
[----:B------:R-:W-:Y:S01]  /*18fa0*/  IMAD.MOV.U32 R7, RZ, RZ, R2 ;  /* 0x000000ffff077224 */ /* 0x000fe200078e0002 */
[----:B--2---:R-:W-:Y:S01]  /*18fb0*/  HMMA.16816.F32 R24, R8, R26, R12 ;  /* 0x0000001a0818723c */ /* 0x004fe2000000180c */
[----:B------:R-:W2:Y:S04]  /*18fc0*/  LDL.LU.64 R14, [R1+0xf60] ;  /* 0x000f6000010e7983 */ /* 0x000ea80000300a00 */
[----:B------:R-:W2:-:S14]  /*18fd0*/  LDL.LU.64 R12, [R1+0xf58] ;  /* 0x000f5800010c7983 */ /* 0x000e9c0000300a00 */
[----:B------:R-:W-:Y:S01]  /*18fe0*/  IMAD.MOV.U32 R3, RZ, RZ, R26 ;  /* 0x000000ffff037224 */ /* 0x000fe200078e001a */
[----:B------:R2:W-:Y:S01]  /*18ff0*/  STL [R1+0xb0], R24 ;  /* 0x0000b01801007387 */ /* 0x0005e20000100800 */
[----:B------:R-:W-:-:S03]  /*19000*/  IMAD.MOV.U32 R2, RZ, RZ, R27 ;  /* 0x000000ffff027224 */ /* 0x000fc600078e001b */
[----:B------:R-:W2:Y:S01]  /*19010*/  LDL.LU.64 R26, [R1+0xf50] ;  /* 0x000f5000011a7983 */ /* 0x000ea20000300a00 */
[----:B------:R-:W-:Y:S02]  /*19020*/  IMAD.MOV.U32 R23, RZ, RZ, R28 ;  /* 0x000000ffff177224 */ /* 0x000fe400078e001c */
[----:B------:R-:W-:Y:S01]  /*19030*/  IMAD.MOV.U32 R28, RZ, RZ, R25 ;  /* 0x000000ffff1c7224 */ /* 0x000fe200078e0019 */
[----:B------:R-:W-:Y:S04]  /*19040*/  STL [R1+0xefc], R2 ;  /* 0x000efc0201007387 */ /* 0x000fe80000100800 */
[----:B------:R-:W-:Y:S04]  /*19050*/  STL [R1+0xef8], R3 ;  /* 0x000ef80301007387 */ /* 0x000fe80000100800 */
[----:B------:R-:W-:Y:S01]  /*19060*/  STL [R1+0xe18], R28 ;  /* 0x000e181c01007387 */ /* 0x000fe20000100800 */
[----:B--2---:R-:W-:Y:S03]  /*19070*/  HMMA.16816.F32 R24, R8, R26, R12 ;  /* 0x0000001a0818723c */ /* 0x004fe6000000180c */
[----:B------:R-:W4:Y:S04]  /*19080*/  LDL.LU.64 R14, [R1+0xf48] ;  /* 0x000f4800010e7983 */ /* 0x000f280000300a00 */
[----:B------:R-:W2:-:S12]  /*19090*/  LDL.LU.64 R12, [R1+0xf40] ;  /* 0x000f4000010c7983 */ /* 0x000e980000300a00 */
[----:B------:R0:W-:Y:S04]  /*190a0*/  STL [R1+0xd6c], R24 ;  /* 0x000d6c1801007387 */ /* 0x0001e80000100800 */
[----:B------:R1:W-:Y:S04]  /*190b0*/  STL [R1+0xd68], R25 ;  /* 0x000d681901007387 */ /* 0x0003e80000100800 */
[----:B------:R2:W-:Y:S04]  /*190c0*/  STL [R1+0xd64], R26 ;  /* 0x000d641a01007387 */ /* 0x0005e80000100800 */
[----:B------:R3:W-:Y:S04]  /*190d0*/  STL [R1+0xd60], R27 ;  /* 0x000d601b01007387 */ /* 0x0007e80000100800 */
[----:B0-----:R-:W5:Y:S01]  /*190e0*/  LDL.LU R24, [R1+0x260] ;  /* 0x0002600001187983 */ /* 0x001f620000300800 */
[----:B-1----:R-:W-:-:S03]  /*190f0*/  IMAD.MOV.U32 R25, RZ, RZ, R0 ;  /* 0x000000ffff197224 */ /* 0x002fc600078e0000 */
[----:B------:R-:W5:Y:S01]  /*19100*/  LDL.LU R0, [R1+0xf38] ;  /* 0x000f380001007983 */ /* 0x000f620000300800 */
[C---:B----4-:R-:W-:Y:S01]  /*19110*/  HMMA.16816.F32 R20, R8.reuse, R14, R20 ;  /* 0x0000000e0814723c */ /* 0x050fe20000001814 */
[----:B--2---:R-:W-:Y:S02]  /*19120*/  IMAD.MOV.U32 R26, RZ, RZ, R13 ;  /* 0x000000ffff1a7224 */ /* 0x004fe400078e000d */
[----:B---3--:R-:W-:Y:S02]  /*19130*/  IMAD.MOV.U32 R27, RZ, RZ, R12 ;  /* 0x000000ffff1b7224 */ /* 0x008fe400078e000c */
[----:B------:R-:W0:Y:S04]  /*19140*/  LDSM.16.MT88.4 R12, [R29+0xc000] ;  /* 0x00c000001d0c783b */ /* 0x000e280000004200 */
[----:B0-----:R-:W-:Y:S10]  /*19150*/  STL.64 [R1+0xf28], R14 ;  /* 0x000f280e01007387 */ /* 0x001ff40000100a00 */
[----:B------:R-:W-:Y:S04]  /*19160*/  STL.64 [R1+0xa0], R20 ;  /* 0x0000a01401007387 */ /* 0x000fe80000100a00 */
[----:B------:R-:W-:Y:S04]  /*19170*/  STL.64 [R1+0xa8], R22 ;  /* 0x0000a81601007387 */ /* 0x000fe80000100a00 */
[----:B------:R0:W-:Y:S04]  /*19180*/  STL.64 [R1+0xf20], R12 ;  /* 0x000f200c01007387 */ /* 0x0001e80000100a00 */
[----:B-----5:R-:W1:Y:S04]  /*19190*/  LDSM.16.M88.4 R20, [R0+UR6+0x10080] ;  /* 0x010080060014783b */ /* 0x020e680008000200 */
[----:B0-----:R-:W2:Y:S04]  /*191a0*/  LDL.LU R12, [R1+0x140] ;  /* 0x00014000010c7983 */ /* 0x001ea80000300800 */
[----:B------:R-:W2:Y:S04]  /*191b0*/  LDL.LU R13, [R1+0x144] ;  /* 0x00014400010d7983 */ /* 0x000ea80000300800 */
[----:B------:R-:W2:Y:S04]  /*191c0*/  LDL.LU R14, [R1+0x148] ;  /* 0x00014800010e7983 */ /* 0x000ea80000300800 */
[----:B------:R-:W2:Y:S04]  /*191d0*/  LDL.LU R15, [R1+0x14c] ;  /* 0x00014c00010f7983 */ /* 0x000ea80000300800 */
[----:B-1----:R-:W-:Y:S04]  /*191e0*/  STL.64 [R1+0x60], R20 ;  /* 0x0000601401007387 */ /* 0x002fe80000100a00 */
[----:B------:R0:W-:Y:S04]  /*191f0*/  STL.64 [R1+0x68], R22 ;  /* 0x0000681601007387 */ /* 0x0001e80000100a00 */
[----:B0-----:R-:W3:Y:S01]  /*19200*/  LDL.LU.64 R22, [R1+0xf30] ;  /* 0x000f300001167983 */ /* 0x001ee20000300a00 */
[----:B--2---:R-:W-:Y:S03]  /*19210*/  HMMA.16816.F32 R4, R8, R6, R12 ;  /* 0x000000060804723c */ /* 0x004fe6000000180c */
[----:B------:R-:W2:-:S15]  /*19220*/  LDL.LU R12, [R1+0x250] ;  /* 0x00025000010c7983 */ /* 0x000e9e0000300800 */
[----:B------:R-:W-:Y:S01]  /*19230*/  NOP ;  /* 0x0000000000007918 */ /* 0x000fe20000000000 */
[----:B------:R-:W-:Y:S04]  /*19240*/  STL.64 [R1+0x290], R4 ;  /* 0x0002900401007387 */ /* 0x000fe80000100a00 */
[----:B------:R-:W-:Y:S04]  /*19250*/  STL.64 [R1+0x298], R6 ;  /* 0x0002980601007387 */ /* 0x000fe80000100a00 */
[----:B------:R-:W2:Y:S04]  /*19260*/  LDL.LU R13, [R1+0x254] ;  /* 0x00025400010d7983 */ /* 0x000ea80000300800 */
[----:B------:R-:W2:Y:S04]  /*19270*/  LDL.LU R14, [R1+0x258] ;  /* 0x00025800010e7983 */ /* 0x000ea80000300800 */
[----:B------:R-:W2:Y:S04]  /*19280*/  LDL.LU R15, [R1+0x25c] ;  /* 0x00025c00010f7983 */ /* 0x000ea80000300800 */
[----:B------:R-:W0:Y:S04]  /*19290*/  LDSM.16.M88.4 R4, [R0+UR6+0x12080] ;  /* 0x012080060004783b */ /* 0x000e280008000200 */
[----:B0-----:R-:W-:Y:S04]  /*192a0*/  STL.64 [R1+0x50], R4 ;  /* 0x0000500401007387 */ /* 0x001fe80000100a00 */
[----:B------:R-:W-:Y:S04]  /*192b0*/  STL.64 [R1+0x58], R6 ;  /* 0x0000580601007387 */ /* 0x000fe80000100a00 */
[----:B------:R-:W0:Y:S04]  /*192c0*/  LDSM.16.M88.4 R4, [R0+UR6+0x14080] ;  /* 0x014080060004783b */ /* 0x000e280008000200 */
[----:B0-----:R-:W-:Y:S04]  /*192d0*/  STL.64 [R1+0x40], R4 ;  /* 0x0000400401007387 */ /* 0x001fe80000100a00 */
[----:B------:R-:W-:Y:S04]  /*192e0*/  STL.64 [R1+0x48], R6 ;  /* 0x0000480601007387 */ /* 0x000fe80000100a00 */
[----:B------:R-:W0:Y:S04]  /*192f0*/  LDSM.16.M88.4 R4, [R0+UR6+0x16080] ;  /* 0x016080060004783b */ /* 0x000e280008000200 */
[----:B0-----:R-:W-:Y:S01]  /*19300*/  STL.64 [R1+0x30], R4 ;  /* 0x0000300401007387 */ /* 0x001fe20000100a00 */
[----:B------:R-:W-:-:S03]  /*19310*/  IMAD.MOV.U32 R3, RZ, RZ, R4 ;  /* 0x000000ffff037224 */ /* 0x000fc600078e0004 */
[----:B------:R-:W-:Y:S01]  /*19320*/  STL.64 [R1+0x38], R6 ;  /* 0x0000380601007387 */ /* 0x000fe20000100a00 */
[----:B------:R-:W-:-:S03]  /*19330*/  IMAD.MOV.U32 R28, RZ, RZ, R5 ;  /* 0x000000ffff1c7224 */ /* 0x000fc600078e0005 */
[----:B------:R-:W0:Y:S04]  /*19340*/  LDSM.16.M88.4 R4, [R0+UR6+0x18080] ;  /* 0x018080060004783b */ /* 0x000e280008000200 */
[----:B0-----:R-:W-:Y:S04]  /*19350*/  STL.64 [R1+0x20], R4 ;  /* 0x0000200401007387 */ /* 0x001fe80000100a00 */
[----:B------:R-:W-:Y:S01]  /*19360*/  STL.64 [R1+0x28], R6 ;  /* 0x0000280601007387 */ /* 0x000fe20000100a00 */
[----:B------:R-:W-:-:S03]  /*19370*/  IMAD.MOV.U32 R2, RZ, RZ, R5 ;  /* 0x000000ffff027224 */ /* 0x000fc600078e0005 */
[----:B------:R-:W0:Y:S04]  /*19380*/  LDSM.16.M88.4 R4, [R0+UR6+0x1a080] ;  /* 0x01a080060004783b */ /* 0x000e280008000200 */
[----:B0-----:R-:W-:Y:S04]  /*19390*/  STL.64 [R1+0x10], R4 ;  /* 0x0000100401007387 */ /* 0x001fe80000100a00 */
[----:B------:R-:W-:Y:S04]  /*193a0*/  STL.64 [R1+0x18], R6 ;  /* 0x0000180601007387 */ /* 0x000fe80000100a00 */
[----:B------:R-:W0:Y:S01]  /*193b0*/  LDSM.16.M88.4 R4, [R0+UR6+0x1c080] ;  /* 0x01c080060004783b */ /* 0x000e220008000200 */
[----:B------:R-:W-:-:S02]  /*193c0*/  IMAD.MOV.U32 R17, RZ, RZ, R20 ;  /* 0x000000ffff117224 */ /* 0x000fc400078e0014 */
[----:B------:R-:W-:Y:S02]  /*193d0*/  IMAD.MOV.U32 R16, RZ, RZ, R21 ;  /* 0x000000ffff107224 */ /* 0x000fe400078e0015 */
[----:B---3--:R-:W-:Y:S01]  /*193e0*/  HMMA.16816.F32 R20, R8, R22, R24 ;  /* 0x000000160814723c */ /* 0x008fe20000001818 */
[----:B0-----:R-:W-:Y:S04]  /*193f0*/  STL.64 [R1], R4 ;  /* 0x0000000401007387 */ /* 0x001fe80000100a00 */
[----:B------:R-:W-:Y:S04]  /*19400*/  STL.64 [R1+0x8], R6 ;  /* 0x0000080601007387 */ /* 0x000fe80000100a00 */
[----:B------:R-:W0:Y:S01]  /*19410*/  LDSM.16.M88.4 R4, [R0+UR6+0x1e080] ;  /* 0x01e080060004783b */ /* 0x000e220008000200 */
[----:B------:R-:W-:-:S02]  /*19420*/  IMAD.MOV.U32 R24, RZ, RZ, R17 ;  /* 0x000000ffff187224 */ /* 0x000fc400078e0011 */
[----:B------:R-:W-:-:S07]  /*19430*/  IMAD.MOV.U32 R25, RZ, RZ, R16 ;  /* 0x000000ffff197224 */ /* 0x000fce00078e0010 */
[----:B------:R-:W-:Y:S02]  /*19440*/  IMAD.MOV.U32 R26, RZ, RZ, R20 ;  /* 0x000000ffff1a7224 */ /* 0x000fe400078e0014 */
[----:B------:R-:W-:Y:S01]  /*19450*/  IMAD.MOV.U32 R27, RZ, RZ, R21 ;  /* 0x000000ffff1b7224 */ /* 0x000fe200078e0015 */
[----:B--2---:R-:W-:Y:S01]  /*19460*/  HMMA.16816.F32 R16, R8, R18, R12 ;  /* 0x000000120810723c */ /* 0x004fe2000000180c */
[----:B0-----:R0:W-:Y:S04]  /*19470*/  STL [R1+0xc7c], R6 ;  /* 0x000c7c0601007387 */ /* 0x0011e80000100800 */
[----:B------:R1:W-:Y:S04]  /*19480*/  STL [R1+0xc78], R7 ;  /* 0x000c780701007387 */ /* 0x0003e80000100800 */
[----:B------:R-:W2:Y:S04]  /*19490*/  LDL.LU R20, [R1+0x230] ;  /* 0x0002300001147983 */ /* 0x000ea80000300800 */
[----:B------:R-:W2:Y:S01]  /*194a0*/  LDL.LU R21, [R1+0x234] ;  /* 0x0002340001157983 */ /* 0x000ea20000300800 */
[----:B0-----:R-:W-:-:S02]  /*194b0*/  IMAD.MOV.U32 R6, RZ, RZ, R22 ;  /* 0x000000ffff067224 */ /* 0x001fc400078e0016 */
[----:B-1----:R-:W-:Y:S01]  /*194c0*/  IMAD.MOV.U32 R7, RZ, RZ, R23 ;  /* 0x000000ffff077224 */ /* 0x002fe200078e0017 */
[----:B------:R-:W2:Y:S04]  /*194d0*/  LDL.LU R22, [R1+0x238] ;  /* 0x0002380001167983 */ /* 0x000ea80000300800 */
[----:B------:R-:W2:Y:S04]  /*194e0*/  LDL.LU R23, [R1+0x23c] ;  /* 0x00023c0001177983 */ /* 0x000ea80000300800 */
[----:B------:R-:W-:Y:S04]  /*194f0*/  STL [R1+0xd7c], R7 ;  /* 0x000d7c0701007387 */ /* 0x000fe80000100800 */
[----:B------:R0:W-:Y:S04]  /*19500*/  STL [R1+0xd78], R6 ;  /* 0x000d780601007387 */ /* 0x0001e80000100800 */
[----:B------:R-:W-:Y:S04]  /*19510*/  STL.64 [R1+0xec0], R4 ;  /* 0x000ec00401007387 */ /* 0x000fe80000100a00 */
[----:B0-----:R-:W3:Y:S04]  /*19520*/  LDL.LU R6, [R1+0x78] ;  /* 0x0000780001067983 */ /* 0x001ee80000300800 */
[----:B------:R-:W3:Y:S04]  /*19530*/  LDL.LU R7, [R1+0x7c] ;  /* 0x00007c0001077983 */ /* 0x000ee80000300800 */
[----:B------:R-:W-:Y:S04]  /*19540*/  STL [R1+0xd74], R27 ;  /* 0x000d741b01007387 */ /* 0x000fe80000100800 */
[----:B------:R-:W-:Y:S04]  /*19550*/  STL [R1+0xd70], R26 ;  /* 0x000d701a01007387 */ /* 0x000fe80000100800 */
[----:B------:R-:W2:Y:S04]  /*19560*/  LDL.LU.64 R14, [R1+0xf28] ;  /* 0x000f2800010e7983 */ /* 0x000ea80000300a00 */
[----:B------:R-:W2:Y:S04]  /*19570*/  LDL.LU.64 R12, [R1+0xf20] ;  /* 0x000f2000010c7983 */ /* 0x000ea80000300a00 */
[----:B------:R-:W-:Y:S04]  /*19580*/  STL.64 [R1+0x270], R16 ;  /* 0x0002701001007387 */ /* 0x000fe80000100a00 */
[----:B------:R0:W-:Y:S04]  /*19590*/  STL.64 [R1+0x278], R18 ;  /* 0x0002781201007387 */ /* 0x0001e80000100a00 */
[----:B0-----:R-:W3:Y:S04]  /*195a0*/  LDL.LU.64 R18, [R1+0xf18] ;  /* 0x000f180001127983 */ /* 0x001ee80000300a00 */
[----:B------:R-:W3:Y:S02]  /*195b0*/  LDL.LU.64 R16, [R1+0xf10] ;  /* 0x000f100001107983 */ /* 0x000ee40000300a00 */
[----:B---3--:R-:W-:Y:S02]  /*195c0*/  HMMA.16816.F32 R4, R8, R6, R16 ;  /* 0x000000060804723c */ /* 0x008fe40000001810 */
[----:B------:R-:W3:Y:S04]  /*195d0*/  LDL.LU R8, [R1+0x2b0] ;  /* 0x0002b00001087983 */ /* 0x000ee80000300800 */
[----:B------:R-:W0:-:S13]  /*195e0*/  LDSM.16.MT88.4 R16, [R29+0xc080] ;  /* 0x00c080001d10783b */ /* 0x000e1a0000004200 */
[----:B------:R1:W-:Y:S04]  /*195f0*/  STL.64 [R1+0x1f0], R4 ;  /* 0x0001f00401007387 */ /* 0x0003e80000100a00 */
[----:B------:R4:W-:Y:S04]  /*19600*/  STL.64 [R1+0x1f8], R6 ;  /* 0x0001f80601007387 */ /* 0x0009e80000100a00 */
[----:B------:R-:W3:Y:S04]  /*19610*/  LDL.LU R9, [R1+0x2b4] ;  /* 0x0002b40001097983 */ /* 0x000ee80000300800 */
[----:B------:R-:W3:Y:S04]  /*19620*/  LDL.LU R10, [R1+0x2b8] ;  /* 0x0002b800010a7983 */ /* 0x000ee80000300800 */
[----:B------:R-:W3:Y:S04]  /*19630*/  LDL.LU R11, [R1+0x2bc] ;  /* 0x0002bc00010b7983 */ /* 0x000ee80000300800 */
[----:B-1----:R-:W5:Y:S04]  /*19640*/  LDL.LU R4, [R1+0x210] ;  /* 0x0002100001047983 */ /* 0x002f680000300800 */
[----:B------:R-:W5:Y:S04]  /*19650*/  LDL.LU R5, [R1+0x214] ;  /* 0x0002140001057983 */ /* 0x000f680000300800 */
[----:B----4-:R-:W4:Y:S04]  /*19660*/  LDL.LU R6, [R1+0x218] ;  /* 0x0002180001067983 */ /* 0x010f280000300800 */
[----:B------:R-:W4:Y:S04]  /*19670*/  LDL.LU R7, [R1+0x21c] ;  /* 0x00021c0001077983 */ /* 0x000f280000300800 */
[----:B----4-:R-:W-:Y:S04]  /*19680*/  STL.64 [R1+0xee0], R6 ;  /* 0x000ee00601007387 */ /* 0x010fe80000100a00 */
[----:B-----5:R1:W-:Y:S04]  /*19690*/  STL.64 [R1+0xed8], R4 ;  /* 0x000ed80401007387 */ /* 0x0203e80000100a00 */
[----:B-1----:R-:W4:Y:S04]  /*196a0*/  LDL.64 R4, [R1+0x40] ;  /* 0x0000400001047983 */ /* 0x002f280000100a00 */
[----:B0-----:R-:W-:Y:S04]  /*196b0*/  STL.64 [R1+0xea8], R18 ;  /* 0x000ea81201007387 */ /* 0x001fe80000100a00 */
[----:B------:R0:W-:Y:S04]  /*196c0*/  STL.64 [R1+0xea0], R16 ;  /* 0x000ea01001007387 */ /* 0x0001e80000100a00 */
[----:B0-----:R-:W5:Y:S04]  /*196d0*/  LDL.LU R16, [R1+0x220] ;  /* 0x0002200001107983 */ /* 0x001f680000300800 */
[----:B------:R-:W5:Y:S04]  /*196e0*/  LDL.LU R17, [R1+0x224] ;  /* 0x0002240001117983 */ /* 0x000f680000300800 */
[----:B------:R-:W3:Y:S04]  /*196f0*/  LDL.LU R18, [R1+0x228] ;  /* 0x0002280001127983 */ /* 0x000ee80000300800 */
[----:B------:R-:W3:Y:S01]  /*19700*/  LDL.LU R19, [R1+0x22c] ;  /* 0x00022c0001137983 */ /* 0x000ee20000300800 */
[----:B--2---:R-:W-:Y:S03]  /*19710*/  HMMA.16816.F32 R24, R12, R24, R20 ;  /* 0x000000180c18723c */ /* 0x004fe60000001814 */
[----:B---3--:R-:W-:Y:S04]  /*19720*/  STL.64 [R1+0xef0], R18 ;  /* 0x000ef01201007387 */ /* 0x008fe80000100a00 */
[----:B-----5:R0:W-:Y:S04]  /*19730*/  STL.64 [R1+0xee8], R16 ;  /* 0x000ee81001007387 */ /* 0x0201e80000100a00 */
[----:B0-----:R-:W4:Y:S04]  /*19740*/  LDL.LU R16, [R1+0x240] ;  /* 0x0002400001107983 */ /* 0x001f280000300800 */
[----:B------:R-:W4:Y:S04]  /*19750*/  LDL.LU R17, [R1+0x244] ;  /* 0x0002440001117983 */ /* 0x000f280000300800 */
[----:B------:R-:W4:Y:S04]  /*19760*/  LDL.LU R18, [R1+0x248] ;  /* 0x0002480001127983 */ /* 0x000f280000300800 */
[----:B------:R-:W4:Y:S04]  /*19770*/  LDL.LU R19, [R1+0x24c] ;  /* 0x00024c0001137983 */ /* 0x000f280000300800 */
[----:B------:R-:W2:Y:S04]  /*19780*/  LDL.LU.64 R22, [R1+0xf08] ;  /* 0x000f080001167983 */ /* 0x000ea80000300a00 */
[----:B------:R-:W3:Y:S04]  /*19790*/  LDL.LU.64 R20, [R1+0xf00] ;  /* 0x000f000001147983 */ /* 0x000ee80000300a00 */
[----:B------:R2:W-:Y:S04]  /*197a0*/  STL.64 [R1+0x260], R24 ;  /* 0x0002601801007387 */ /* 0x0005e80000100a00 */
[----:B------:R3:W-:Y:S01]  /*197b0*/  STL.64 [R1+0x268], R26 ;  /* 0x0002681a01007387 */ /* 0x0007e20000100a00 */
[----:B--2---:R-:W-:-:S02]  /*197c0*/  IMAD.MOV.U32 R24, RZ, RZ, R23 ;  /* 0x000000ffff187224 */ /* 0x004fc400078e0017 */
[----:B---3--:R-:W-:Y:S02]  /*197d0*/  IMAD.MOV.U32 R26, RZ, RZ, R21 ;  /* 0x000000ffff1a7224 */ /* 0x008fe400078e0015 */
[----:B------:R-:W-:Y:S02]  /*197e0*/  IMAD.MOV.U32 R27, RZ, RZ, R20 ;  /* 0x000000ffff1b7224 */ /* 0x000fe400078e0014 */
[----:B------:R-:W-:Y:S02]  /*197f0*/  IMAD.MOV.U32 R25, RZ, RZ, R22 ;  /* 0x000000ffff197224 */ /* 0x000fe400078e0016 */
[----:B------:R-:W0:Y:S04]  /*19800*/  LDSM.16.MT88.4 R20, [R29+0xc100] ;  /* 0x00c100001d14783b */ /* 0x000e280000004200 */
[----:B------:R-:W-:Y:S04]  /*19810*/  STL.64 [R1+0xe38], R26 ;  /* 0x000e381a01007387 */ /* 0x000fe80000100a00 */
[----:B------:R1:W-:Y:S04]  /*19820*/  STL.64 [R1+0xe30], R24 ;  /* 0x000e301801007387 */ /* 0x0003e80000100a00 */
[----:B-1----:R-:W2:Y:S04]  /*19830*/  LDL.64 R24, [R1+0x50] ;  /* 0x0000500001187983 */ /* 0x002ea80000100a00 */
[----:B0-----:R-:W-:Y:S04]  /*19840*/  STL.64 [R1+0xe28], R22 ;  /* 0x000e281601007387 */ /* 0x001fe80000100a00 */
[----:B------:R0:W-:Y:S04]  /*19850*/  STL.64 [R1+0xe20], R20 ;  /* 0x000e201401007387 */ /* 0x0001e80000100a00 */
[----:B0-----:R-:W3:Y:S01]  /*19860*/  LDL R20, [R1+0x20] ;  /* 0x0000200001147983 */ /* 0x001ee20000100800 */
[----:B------:R-:W-:-:S03]  /*19870*/  IMAD.MOV.U32 R21, RZ, RZ, R2 ;  /* 0x000000ffff157224 */ /* 0x000fc600078e0002 */
[----:B------:R-:W5:Y:S01]  /*19880*/  LDL.LU R2, [R1+0xefc] ;  /* 0x000efc0001027983 */ /* 0x000f620000300800 */
[----:B--2---:R-:W-:Y:S01]  /*19890*/  HMMA.16816.F32 R8, R12, R24, R8 ;  /* 0x000000180c08723c */ /* 0x004fe20000001808 */
[----:B------:R-:W-:-:S15]  /*198a0*/  IMAD.MOV.U32 R0, RZ, RZ, R25 ;  /* 0x000000ffff007224 */ /* 0x000fde00078e0019 */
[----:B------:R-:W-:-:S03]  /*198b0*/  NOP ;  /* 0x0000000000007918 */ /* 0x000fc60000000000 */
[----:B------:R0:W-:Y:S04]  /*198c0*/  STL.64 [R1+0x250], R8 ;  /* 0x0002500801007387 */ /* 0x0001e80000100a00 */
[----:B------:R1:W-:Y:S01]  /*198d0*/  STL.64 [R1+0x258], R10 ;  /* 0x0002580a01007387 */ /* 0x0003e20000100a00 */
[----:B0-----:R-:W-:-:S03]  /*198e0*/  IMAD.MOV.U32 R8, RZ, RZ, R24 ;  /* 0x000000ffff087224 */ /* 0x001fc600078e0018 */
[----:B------:R-:W2:Y:S04]  /*198f0*/  LDL.LU R24, [R1+0x180] ;  /* 0x0001800001187983 */ /* 0x000ea80000300800 */
[----:B------:R-:W2:Y:S04]  /*19900*/  LDL.LU R25, [R1+0x184] ;  /* 0x0001840001197983 */ /* 0x000ea80000300800 */
[----:B------:R-:W2:Y:S04]  /*19910*/  LDL.LU R26, [R1+0x188] ;  /* 0x00018800011a7983 */ /* 0x000ea80000300800 */
[----:B------:R-:W2:Y:S01]  /*19920*/  LDL.LU R27, [R1+0x18c] ;  /* 0x00018c00011b7983 */ /* 0x000ea20000300800 */
[----:B----4-:R-:W-:Y:S01]  /*19930*/  HMMA.16816.F32 R16, R12, R4, R16 ;  /* 0x000000040c10723c */ /* 0x010fe20000001810 */
[----:B-1----:R-:W-:-:S02]  /*19940*/  IMAD.MOV.U32 R10, RZ, RZ, R4 ;  /* 0x000000ffff0a7224 */ /* 0x002fc400078e0004 */
[----:B------:R-:W-:Y:S01]  /*19950*/  IMAD.MOV.U32 R9, RZ, RZ, R5 ;  /* 0x000000ffff097224 */ /* 0x000fe200078e0005 */
[----:B--2---:R-:W-:Y:S04]  /*19960*/  STL.64 [R1+0xe48], R26 ;  /* 0x000e481a01007387 */ /* 0x004fe80000100a00 */
[----:B------:R0:W-:Y:S02]  /*19970*/  STL.64 [R1+0xe40], R24 ;  /* 0x000e401801007387 */ /* 0x0001e40000100a00 */
[----:B0-----:R-:W-:Y:S02]  /*19980*/  IMAD.MOV.U32 R24, RZ, RZ, R3 ;  /* 0x000000ffff187224 */ /* 0x001fe400078e0003 */
[----:B------:R-:W2:Y:S07]  /*19990*/  LDL.LU R3, [R1+0xef8] ;  /* 0x000ef80001037983 */ /* 0x000eae0000300800 */
[----:B------:R-:W-:Y:S04]  /*199a0*/  STL.64 [R1+0x240], R16 ;  /* 0x0002401001007387 */ /* 0x000fe80000100a00 */
[----:B------:R0:W-:Y:S04]  /*199b0*/  STL.64 [R1+0x248], R18 ;  /* 0x0002481201007387 */ /* 0x0001e80000100a00 */
[----:B0-----:R-:W4:Y:S04]  /*199c0*/  LDL.LU.64 R18, [R1+0xef0] ;  /* 0x000ef00001127983 */ /* 0x001f280000300a00 */
[----:B------:R-:W4:Y:S04]  /*199d0*/  LDL.LU.64 R16, [R1+0xee8] ;  /* 0x000ee80001107983 */ /* 0x000f280000300a00 */
[----:B------:R-:W3:Y:S04]  /*199e0*/  LDL.LU.64 R6, [R1+0xee0] ;  /* 0x000ee00001067983 */ /* 0x000ee80000300a00 */
[----:B------:R-:W3:Y:S01]  /*199f0*/  LDL.LU.64 R4, [R1+0xed8] ;  /* 0x000ed80001047983 */ /* 0x000ee20000300a00 */
[----:B------:R-:W-:-:S05]  /*19a00*/  IMAD.MOV.U32 R25, RZ, RZ, R28 ;  /* 0x000000ffff197224 */ /* 0x000fca00078e001c */
[----:B------:R0:W-:Y:S02]  /*19a10*/  STL.64 [R1+0xe58], R24 ;  /* 0x000e581801007387 */ /* 0x0001e40000100a00 */
[C---:B----4-:R-:W-:Y:S08]  /*19a20*/  HMMA.16816.F32 R16, R12.reuse, R24, R16 ;  /* 0x000000180c10723c */ /* 0x050ff00000001810 */
[----:B---3--:R-:W-:Y:S01]  /*19a30*/  HMMA.16816.F32 R4, R12, R20, R4 ;  /* 0x000000140c04723c */ /* 0x008fe20000001804 */
[----:B0-----:R-:W-:-:S02]  /*19a40*/  IMAD.MOV.U32 R24, RZ, RZ, R10 ;  /* 0x000000ffff187224 */ /* 0x001fc400078e000a */
[----:B------:R-:W-:-:S08]  /*19a50*/  IMAD.MOV.U32 R25, RZ, RZ, R9 ;  /* 0x000000ffff197224 */ /* 0x000fd000078e0009 */
[----:B------:R-:W-:Y:S04]  /*19a60*/  STL.64 [R1+0x230], R16 ;  /* 0x0002301001007387 */ /* 0x000fe80000100a00 */
[----:B------:R-:W-:Y:S04]  /*19a70*/  STL.64 [R1+0x238], R18 ;  /* 0x0002381201007387 */ /* 0x000fe80000100a00 */
[----:B------:R0:W-:Y:S02]  /*19a80*/  STL.64 [R1+0xe70], R24 ;  /* 0x000e701801007387 */ /* 0x0001e40000100a00 */
[----:B0-----:R-:W-:-:S02]  /*19a90*/  IMAD.MOV.U32 R24, RZ, RZ, R8 ;  /* 0x000000ffff187224 */ /* 0x001fc400078e0008 */
[----:B------:R-:W-:-:S05]  /*19aa0*/  IMAD.MOV.U32 R25, RZ, RZ, R0 ;  /* 0x000000ffff197224 */ /* 0x000fca00078e0000 */
[----:B------:R-:W-:Y:S04]  /*19ab0*/  STL.64 [R1+0xe88], R24 ;  /* 0x000e881801007387 */ /* 0x000fe80000100a00 */
[----:B------:R-:W3:Y:S04]  /*19ac0*/  LDL.LU R16, [R1+0x1c0] ;  /* 0x0001c00001107983 */ /* 0x000ee80000300800 */
[----:B------:R0:W-:Y:S04]  /*19ad0*/  STL.64 [R1+0x220], R4 ;  /* 0x0002200401007387 */ /* 0x0001e80000100a00 */
[----:B------:R1:W-:Y:S04]  /*19ae0*/  STL.64 [R1+0x228], R6 ;  /* 0x0002280601007387 */ /* 0x0003e80000100a00 */
[----:B------:R-:W3:Y:S04]  /*19af0*/  LDL.LU R17, [R1+0x1c4] ;  /* 0x0001c40001117983 */ /* 0x000ee80000300800 */
[----:B------:R-:W4:Y:S04]  /*19b00*/  LDL.LU R18, [R1+0x1c8] ;  /* 0x0001c80001127983 */ /* 0x000f280000300800 */
[----:B------:R-:W4:Y:S04]  /*19b10*/  LDL.LU R19, [R1+0x1cc] ;  /* 0x0001cc0001137983 */ /* 0x000f280000300800 */
[----:B0-----:R-:W2:Y:S04]  /*19b20*/  LDL.LU R4, [R1+0x1e0] ;  /* 0x0001e00001047983 */ /* 0x001ea80000300800 */
[----:B------:R-:W2:Y:S04]  /*19b30*/  LDL.LU R5, [R1+0x1e4] ;  /* 0x0001e40001057983 */ /* 0x000ea80000300800 */
[----:B-1----:R-:W2:Y:S04]  /*19b40*/  LDL.LU R6, [R1+0x1e8] ;  /* 0x0001e80001067983 */ /* 0x002ea80000300800 */
[----:B------:R-:W2:Y:S04]  /*19b50*/  LDL.LU R7, [R1+0x1ec] ;  /* 0x0001ec0001077983 */ /* 0x000ea80000300800 */
[----:B------:R-:W3:Y:S04]  /*19b60*/  LDL.LU R8, [R1+0x200] ;  /* 0x0002000001087983 */ /* 0x000ee80000300800 */
[----:B------:R-:W3:Y:S04]  /*19b70*/  LDL.LU R9, [R1+0x204] ;  /* 0x0002040001097983 */ /* 0x000ee80000300800 */
[----:B------:R-:W3:Y:S04]  /*19b80*/  LDL.LU R10, [R1+0x208] ;  /* 0x00020800010a7983 */ /* 0x000ee80000300800 */
[----:B------:R-:W3:Y:S04]  /*19b90*/  LDL.LU R11, [R1+0x20c] ;  /* 0x00020c00010b7983 */ /* 0x000ee80000300800 */
[----:B--2---:R-:W-:Y:S04]  /*19ba0*/  STL.64 [R1+0xed0], R6 ;  /* 0x000ed00601007387 */ /* 0x004fe80000100a00 */
[----:B------:R0:W-:Y:S04]  /*19bb0*/  STL.64 [R1+0xec8], R4 ;  /* 0x000ec80401007387 */ /* 0x0001e80000100a00 */
[----:B0-----:R-:W2:Y:S04]  /*19bc0*/  LDL.64 R4, [R1+0x10] ;  /* 0x0000100001047983 */ /* 0x001ea80000100a00 */
[----:B----4-:R-:W-:Y:S04]  /*19bd0*/  STL.64 [R1+0xeb8], R18 ;  /* 0x000eb81201007387 */ /* 0x010fe80000100a00 */
[----:B---3--:R0:W-:Y:S04]  /*19be0*/  STL.64 [R1+0xeb0], R16 ;  /* 0x000eb01001007387 */ /* 0x0081e80000100a00 */
[----:B0-----:R-:W3:Y:S04]  /*19bf0*/  LDL.64 R16, [R1] ;  /* 0x0000000001107983 */ /* 0x001ee80000100a00 */
[----:B------:R-:W4:Y:S04]  /*19c00*/  LDL.LU.64 R24, [R1+0x60] ;  /* 0x0000600001187983 */ /* 0x000f280000300a00 */
[----:B------:R0:W-:Y:S04]  /*19c10*/  STL.64 [R1+0xe50], R20 ;  /* 0x000e501401007387 */ /* 0x0001e80000100a00 */
[----:B0-----:R-:W2:Y:S04]  /*19c20*/  LDL.LU R20, [R1+0x1a0] ;  /* 0x0001a00001147983 */ /* 0x001ea80000300800 */
[----:B------:R-:W2:Y:S04]  /*19c30*/  LDL.LU R21, [R1+0x1a4] ;  /* 0x0001a40001157983 */ /* 0x000ea80000300800 */
[----:B------:R-:W2:Y:S04]  /*19c40*/  LDL.LU R22, [R1+0x1a8] ;  /* 0x0001a80001167983 */ /* 0x000ea80000300800 */
[----:B------:R-:W2:Y:S04]  /*19c50*/  LDL.LU R23, [R1+0x1ac] ;  /* 0x0001ac0001177983 */ /* 0x000ea80000300800 */
[----:B--2---:R-:W-:Y:S04]  /*19c60*/  STL.64 [R1+0xe68], R22 ;  /* 0x000e681601007387 */ /* 0x004fe80000100a00 */
[----:B------:R0:W-:Y:S04]  /*19c70*/  STL.64 [R1+0xe60], R20 ;  /* 0x000e601401007387 */ /* 0x0001e80000100a00 */
[----:B0-----:R-:W2:Y:S04]  /*19c80*/  LDL.LU R20, [R1+0x1b0] ;  /* 0x0001b00001147983 */ /* 0x001ea80000300800 */
[----:B------:R-:W2:Y:S04]  /*19c90*/  LDL.LU R21, [R1+0x1b4] ;  /* 0x0001b40001157983 */ /* 0x000ea80000300800 */
[----:B------:R-:W2:Y:S04]  /*19ca0*/  LDL.LU R22, [R1+0x1b8] ;  /* 0x0001b80001167983 */ /* 0x000ea80000300800 */
[----:B------:R-:W2:Y:S01]  /*19cb0*/  LDL.LU R23, [R1+0x1bc] ;  /* 0x0001bc0001177983 */ /* 0x000ea20000300800 */
[----:B------:R-:W-:Y:S03]  /*19cc0*/  HMMA.16816.F32 R8, R12, R4, R8 ;  /* 0x000000040c08723c */ /* 0x000fe60000001808 */
[----:B--2---:R-:W-:Y:S04]  /*19cd0*/  STL.64 [R1+0xe80], R22 ;  /* 0x000e801601007387 */ /* 0x004fe80000100a00 */
[----:B------:R0:W-:Y:S04]  /*19ce0*/  STL.64 [R1+0xe78], R20 ;  /* 0x000e781401007387 */ /* 0x0001e80000100a00 */
[----:B0-----:R-:W2:Y:S04]  /*19cf0*/  LDL.LU R20, [R1+0x2a0] ;  /* 0x0002a00001147983 */ /* 0x001ea80000300800 */
[----:B------:R-:W2:Y:S04]  /*19d00*/  LDL.LU R21, [R1+0x2a4] ;  /* 0x0002a40001157983 */ /* 0x000ea80000300800 */
[----:B------:R-:W2:Y:S04]  /*19d10*/  LDL.LU R22, [R1+0x2a8] ;  /* 0x0002a80001167983 */ /* 0x000ea80000300800 */
[----:B------:R-:W2:Y:S01]  /*19d20*/  LDL.LU R23, [R1+0x2ac] ;  /* 0x0002ac0001177983 */ /* 0x000ea20000300800 */
[----:B------:R-:W-:-:S03]  /*19d30*/  IMAD.MOV.U32 R0, RZ, RZ, R5 ;  /* 0x000000ffff007224 */ /* 0x000fc600078e0005 */
[----:B--2---:R-:W-:Y:S04]  /*19d40*/  STL.64 [R1+0xe98], R22 ;  /* 0x000e981601007387 */ /* 0x004fe80000100a00 */
[----:B------:R0:W-:Y:S04]  /*19d50*/  STL.64 [R1+0xe90], R20 ;  /* 0x000e901401007387 */ /* 0x0001e80000100a00 */
[----:B0-----:R-:W2:Y:S04]  /*19d60*/  LDL.LU R20, [R1+0x1d0] ;  /* 0x0001d00001147983 */ /* 0x001ea80000300800 */
[----:B------:R-:W2:Y:S04]  /*19d70*/  LDL.LU R21, [R1+0x1d4] ;  /* 0x0001d40001157983 */ /* 0x000ea80000300800 */
[----:B------:R-:W2:Y:S04]  /*19d80*/  LDL.LU R22, [R1+0x1d8] ;  /* 0x0001d80001167983 */ /* 0x000ea80000300800 */
[----:B------:R-:W2:Y:S04]  /*19d90*/  LDL.LU R23, [R1+0x1dc] ;  /* 0x0001dc0001177983 */ /* 0x000ea80000300800 */
[----:B------:R0:W-:Y:S04]  /*19da0*/  STL.64 [R1+0x210], R8 ;  /* 0x0002100801007387 */ /* 0x0001e80000100a00 */
[----:B------:R-:W-:Y:S04]  /*19db0*/  STL.64 [R1+0x218], R10 ;  /* 0x0002180a01007387 */ /* 0x000fe80000100a00 */
[----:B------:R-:W3:Y:S01]  /*19dc0*/  LDL.LU.64 R6, [R1+0xed0] ;  /* 0x000ed00001067983 */ /* 0x000ee20000300a00 */
[----:B0-----:R-:W-:-:S03]  /*19dd0*/  IMAD.MOV.U32 R8, RZ, RZ, R4 ;  /* 0x000000ffff087224 */ /* 0x001fc600078e0004 */
[----:B------:R-:W3:Y:S02]  /*19de0*/  LDL.LU.64 R4, [R1+0xec8] ;  /* 0x000ec80001047983 */ /* 0x000ee40000300a00 */
[----:B---3--:R-:W-:-:S15]  /*19df0*/  HMMA.16816.F32 R4, R12, R16, R4 ;  /* 0x000000100c04723c */ /* 0x008fde0000001804 */
[----:B------:R-:W-:-:S04]  /*19e00*/  NOP ;  /* 0x0000000000007918 */ /* 0x000fc80000000000 */
[----:B------:R0:W-:Y:S04]  /*19e10*/  STL.64 [R1+0x200], R4 ;  /* 0x0002000401007387 */ /* 0x0001e80000100a00 */
[----:B------:R1:W-:Y:S04]  /*19e20*/  STL.64 [R1+0x208], R6 ;  /* 0x0002080601007387 */ /* 0x0003e80000100a00 */
[----:B0-----:R-:W3:Y:S01]  /*19e30*/  LDL.LU.64 R4, [R1+0xec0] ;  /* 0x000ec00001047983 */ /* 0x001ee20000300a00 */
[----:B-1----:R-:W-:Y:S02]  /*19e40*/  IMAD.MOV.U32 R7, RZ, RZ, R16 ;  /* 0x000000ffff077224 */ /* 0x002fe400078e0010 */
[----:B------:R-:W-:Y:S01]  /*19e50*/  IMAD.MOV.U32 R6, RZ, RZ, R17 ;  /* 0x000000ffff067224 */ /* 0x000fe200078e0011 */
[----:B------:R-:W3:Y:S04]  /*19e60*/  LDL.LU.64 R18, [R1+0xeb8] ;  /* 0x000eb80001127983 */ /* 0x000ee80000300a00 */
[----:B------:R-:W3:Y:S02]  /*19e70*/  LDL.LU.64 R16, [R1+0xeb0] ;  /* 0x000eb00001107983 */ /* 0x000ee40000300a00 */
[----:B---3--:R-:W-:Y:S02]  /*19e80*/  HMMA.16816.F32 R12, R12, R4, R16 ;  /* 0x000000040c0c723c */ /* 0x008fe40000001810 */
[----:B------:R-:W2:Y:S04]  /*19e90*/  LDL.LU.64 R18, [R1+0xea8] ;  /* 0x000ea80001127983 */ /* 0x000ea80000300a00 */
[----:B------:R-:W2:-:S13]  /*19ea0*/  LDL.LU.64 R16, [R1+0xea0] ;  /* 0x000ea00001107983 */ /* 0x000e9a0000300a00 */
[----:B------:R0:W-:Y:S02]  /*19eb0*/  STL.64 [R1+0x1e0], R12 ;  /* 0x0001e00c01007387 */ /* 0x0001e40000100a00 */
[----:B0-----:R-:W-:Y:S02]  /*19ec0*/  IMAD.MOV.U32 R12, RZ, RZ, R8 ;  /* 0x000000ffff0c7224 */ /* 0x001fe400078e0008 */
[----:B------:R-:W0:Y:S04]  /*19ed0*/  LDSM.16.MT88.4 R8, [R29+0xc180] ;  /* 0x00c180001d08783b */ /* 0x000e280000004200 */
[----:B------:R-:W-:Y:S01]  /*19ee0*/  STL.64 [R1+0x1e8], R14 ;  /* 0x0001e80e01007387 */ /* 0x000fe20000100a00 */
[----:B------:R-:W-:Y:S02]  /*19ef0*/  IMAD.MOV.U32 R13, RZ, RZ, R0 ;  /* 0x000000ffff0d7224 */ /* 0x000fe400078e0000 */
[----:B----4-:R-:W-:-:S02]  /*19f00*/  IMAD.MOV.U32 R28, RZ, RZ, R24 ;  /* 0x000000ffff1c7224 */ /* 0x010fc400078e0018 */
[----:B------:R-:W-:Y:S01]  /*19f10*/  IMAD.MOV.U32 R0, RZ, RZ, R25 ;  /* 0x000000ffff007224 */ /* 0x000fe200078e0019 */
[----:B0-----:R-:W-:Y:S04]  /*19f20*/  STL.64 [R1+0xda0], R10 ;  /* 0x000da00a01007387 */ /* 0x001fe80000100a00 */
[----:B------:R0:W-:Y:S04]  /*19f30*/  STL.64 [R1+0xd98], R8 ;  /* 0x000d980801007387 */ /* 0x0001e80000100a00 */
[----:B0-----:R-:W3:Y:S04]  /*19f40*/  LDL.LU R8, [R1+0x190] ;  /* 0x0001900001087983 */ /* 0x001ee80000300800 */
[----:B------:R-:W3:Y:S04]  /*19f50*/  LDL.LU R9, [R1+0x194] ;  /* 0x0001940001097983 */ /* 0x000ee80000300800 */
[----:B------:R-:W3:Y:S04]  /*19f60*/  LDL.LU R10, [R1+0x198] ;  /* 0x00019800010a7983 */ /* 0x000ee80000300800 */
[----:B------:R-:W3:Y:S01]  /*19f70*/  LDL.LU R11, [R1+0x19c] ;  /* 0x00019c00010b7983 */ /* 0x000ee20000300800 */
[----:B--2---:R-:W-:-:S15]  /*19f80*/  HMMA.16816.F32 R20, R16, R24, R20 ;  /* 0x000000181014723c */ /* 0x004fde0000001814 */
[----:B------:R-:W-:-:S04]  /*19f90*/  NOP ;  /* 0x0000000000007918 */ /* 0x000fc80000000000 */
        /* <DEDUP_REMOVED lines=18> */
[----:B------:R-:W3:-:S15]  /*1a0c0*/  LDL.LU.64 R20, [R1+0xe50] ;  /* 0x000e500001147983 */ /* 0x000ede0000300a00 */
[----:B------:R-:W-:Y:S02]  /*1a0d0*/  NOP ;  /* 0x0000000000007918 */ /* 0x000fe40000000000 */
[----:B------:R-:W-:Y:S04]  /*1a0e0*/  STL.64 [R1+0x1a0], R24 ;  /* 0x0001a01801007387 */ /* 0x000fe80000100a00 */
[----:B------:R0:W-:Y:S04]  /*1a0f0*/  STL.64 [R1+0x1a8], R26 ;  /* 0x0001a81a01007387 */ /* 0x0001e80000100a00 */
[----:B0-----:R-:W2:Y:S04]  /*1a100*/  LDL.LU.64 R26, [R1+0xe48] ;  /* 0x000e4800011a7983 */ /* 0x001ea80000300a00 */
[----:B------:R-:W2:Y:S01]  /*1a110*/  LDL.LU.64 R24, [R1+0xe40] ;  /* 0x000e400001187983 */ /* 0x000ea20000300a00 */
[----:B---3--:R-:W-:Y:S03]  /*1a120*/  HMMA.16816.F32 R20, R16, R20, R8 ;  /* 0x000000141014723c */ /* 0x008fe60000001808 */
[----:B------:R-:W3:-:S15]  /*1a130*/  LDL.LU R8, [R1+0xd0] ;  /* 0x0000d00001087983 */ /* 0x000ede0000300800 */
[----:B------:R-:W-:Y:S01]  /*1a140*/  NOP ;  /* 0x0000000000007918 */ /* 0x000fe20000000000 */
[----:B------:R0:W-:Y:S04]  /*1a150*/  STL.64 [R1+0x190], R20 ;  /* 0x0001901401007387 */ /* 0x0001e80000100a00 */
[----:B------:R1:W-:Y:S04]  /*1a160*/  STL.64 [R1+0x198], R22 ;  /* 0x0001981601007387 */ /* 0x0003e80000100a00 */
[----:B------:R-:W3:Y:S04]  /*1a170*/  LDL.LU R9, [R1+0xd4] ;  /* 0x0000d40001097983 */ /* 0x000ee80000300800 */
[----:B------:R-:W4:Y:S04]  /*1a180*/  LDL.LU R10, [R1+0xd8] ;  /* 0x0000d800010a7983 */ /* 0x000f280000300800 */
[----:B------:R-:W4:Y:S04]  /*1a190*/  LDL.LU R11, [R1+0xdc] ;  /* 0x0000dc00010b7983 */ /* 0x000f280000300800 */
[----:B0-----:R-:W3:Y:S04]  /*1a1a0*/  LDL.LU R20, [R1+0x160] ;  /* 0x0001600001147983 */ /* 0x001ee80000300800 */
[----:B------:R-:W5:Y:S04]  /*1a1b0*/  LDL.LU R21, [R1+0x164] ;  /* 0x0001640001157983 */ /* 0x000f680000300800 */
[----:B-1----:R-:W5:Y:S04]  /*1a1c0*/  LDL.LU R22, [R1+0x168] ;  /* 0x0001680001167983 */ /* 0x002f680000300800 */
[----:B------:R-:W5:Y:S01]  /*1a1d0*/  LDL.LU R23, [R1+0x16c] ;  /* 0x00016c0001177983 */ /* 0x000f620000300800 */
[----:B--2---:R-:W-:Y:S03]  /*1a1e0*/  HMMA.16816.F32 R12, R16, R12, R24 ;  /* 0x0000000c100c723c */ /* 0x004fe60000001818 */
[----:B----4-:R-:W-:Y:S04]  /*1a1f0*/  STL.64 [R1+0xdb0], R10 ;  /* 0x000db00a01007387 */ /* 0x010fe80000100a00 */
[----:B---3--:R0:W-:Y:S04]  /*1a200*/  STL.64 [R1+0xda8], R8 ;  /* 0x000da80801007387 */ /* 0x0081e80000100a00 */
[----:B------:R-:W2:Y:S04]  /*1a210*/  LDL.LU.64 R26, [R1+0xe38] ;  /* 0x000e3800011a7983 */ /* 0x000ea80000300a00 */
[----:B------:R-:W2:Y:S04]  /*1a220*/  LDL.LU.64 R24, [R1+0xe30] ;  /* 0x000e300001187983 */ /* 0x000ea80000300a00 */
[----:B------:R-:W-:Y:S04]  /*1a230*/  STL.64 [R1+0x180], R12 ;  /* 0x0001800c01007387 */ /* 0x000fe80000100a00 */
[----:B------:R2:W-:Y:S01]  /*1a240*/  STL.64 [R1+0x188], R14 ;  /* 0x0001880e01007387 */ /* 0x0005e20000100a00 */
[----:B0-----:R-:W-:-:S02]  /*1a250*/  IMAD.MOV.U32 R8, RZ, RZ, R7 ;  /* 0x000000ffff087224 */ /* 0x001fc400078e0007 */
[----:B------:R-:W-:-:S07]  /*1a260*/  IMAD.MOV.U32 R9, RZ, RZ, R6 ;  /* 0x000000ffff097224 */ /* 0x000fce00078e0006 */
[----:B--2---:R-:W-:Y:S01]  /*1a270*/  HMMA.16816.F32 R12, R16, R8, R24 ;  /* 0x00000008100c723c */ /* 0x004fe20000001818 */
[----:B------:R-:W2:-:S15]  /*1a280*/  LDL.LU R24, [R1+0x120] ;  /* 0x0001200001187983 */ /* 0x000e9e0000300800 */
[----:B------:R-:W-:-:S03]  /*1a290*/  NOP ;  /* 0x0000000000007918 */ /* 0x000fc60000000000 */
[----:B------:R0:W-:Y:S04]  /*1a2a0*/  STL.64 [R1+0x170], R12 ;  /* 0x0001700c01007387 */ /* 0x0001e80000100a00 */
[----:B------:R1:W-:Y:S04]  /*1a2b0*/  STL.64 [R1+0x178], R14 ;  /* 0x0001780e01007387 */ /* 0x0003e80000100a00 */
[----:B------:R-:W2:Y:S04]  /*1a2c0*/  LDL.LU R25, [R1+0x124] ;  /* 0x0001240001197983 */ /* 0x000ea80000300800 */
[----:B------:R-:W3:Y:S04]  /*1a2d0*/  LDL.LU R26, [R1+0x128] ;  /* 0x00012800011a7983 */ /* 0x000ee80000300800 */
[----:B------:R-:W3:Y:S04]  /*1a2e0*/  LDL.LU R27, [R1+0x12c] ;  /* 0x00012c00011b7983 */ /* 0x000ee80000300800 */
[----:B0-----:R-:W4:Y:S04]  /*1a2f0*/  LDL.LU R12, [R1+0x130] ;  /* 0x00013000010c7983 */ /* 0x001f280000300800 */
[----:B------:R-:W4:Y:S04]  /*1a300*/  LDL.LU R13, [R1+0x134] ;  /* 0x00013400010d7983 */ /* 0x000f280000300800 */
[----:B-1----:R-:W2:Y:S04]  /*1a310*/  LDL.LU R14, [R1+0x138] ;  /* 0x00013800010e7983 */ /* 0x002ea80000300800 */
[----:B------:R-:W2:Y:S04]  /*1a320*/  LDL.LU R15, [R1+0x13c] ;  /* 0x00013c00010f7983 */ /* 0x000ea80000300800 */
[----:B--2---:R-:W-:Y:S04]  /*1a330*/  STL.64 [R1+0xe10], R14 ;  /* 0x000e100e01007387 */ /* 0x004fe80000100a00 */
[----:B----4-:R0:W-:Y:S04]  /*1a340*/  STL.64 [R1+0xe08], R12 ;  /* 0x000e080c01007387 */ /* 0x0101e80000100a00 */
[----:B0-----:R-:W2:Y:S04]  /*1a350*/  LDL.LU R12, [R1+0x150] ;  /* 0x00015000010c7983 */ /* 0x001ea80000300800 */
[----:B------:R-:W2:Y:S04]  /*1a360*/  LDL.LU R13, [R1+0x154] ;  /* 0x00015400010d7983 */ /* 0x000ea80000300800 */
[----:B------:R-:W2:Y:S04]  /*1a370*/  LDL.LU R14, [R1+0x158] ;  /* 0x00015800010e7983 */ /* 0x000ea80000300800 */
[----:B------:R-:W2:Y:S04]  /*1a380*/  LDL.LU R15, [R1+0x15c] ;  /* 0x00015c00010f7983 */ /* 0x000ea80000300800 */
[----:B---3--:R-:W-:Y:S04]  /*1a390*/  STL.64 [R1+0xe00], R26 ;  /* 0x000e001a01007387 */ /* 0x008fe80000100a00 */
[----:B------:R0:W-:Y:S04]  /*1a3a0*/  STL.64 [R1+0xdf8], R24 ;  /* 0x000df81801007387 */ /* 0x0001e80000100a00 */
[----:B0-----:R-:W3:Y:S04]  /*1a3b0*/  LDL.LU.64 R24, [R1+0x50] ;  /* 0x0000500001187983 */ /* 0x001ee80000300a00 */
[----:B------:R0:W-:Y:S04]  /*1a3c0*/  STL.64 [R1+0xdc0], R8 ;  /* 0x000dc00801007387 */ /* 0x0001e80000100a00 */
[----:B0-----:R-:W4:Y:S04]  /*1a3d0*/  LDL.LU.64 R8, [R1+0x10] ;  /* 0x0000100001087983 */ /* 0x001f280000300a00 */
[----:B----4-:R0:W-:Y:S04]  /*1a3e0*/  STL.64 [R1+0xdd0], R8 ;  /* 0x000dd00801007387 */ /* 0x0101e80000100a00 */
[----:B0-----:R-:W4:Y:S01]  /*1a3f0*/  LDL.LU.64 R8, [R1+0x20] ;  /* 0x0000200001087983 */ /* 0x001f220000300a00 */
[----:B-----5:R-:W-:Y:S03]  /*1a400*/  HMMA.16816.F32 R16, R16, R4, R20 ;  /* 0x000000041010723c */ /* 0x020fe60000001814 */
[----:B----4-:R0:W-:Y:S04]  /*1a410*/  STL.64 [R1+0xde8], R8 ;  /* 0x000de80801007387 */ /* 0x0101e80000100a00 */
[----:B0-----:R-:W4:Y:S04]  /*1a420*/  LDL.LU.64 R8, [R1+0x30] ;  /* 0x0000300001087983 */ /* 0x001f280000300a00 */
[----:B----4-:R0:W-:Y:S04]  /*1a430*/  STL.64 [R1+0xdf0], R8 ;  /* 0x000df00801007387 */ /* 0x0101e80000100a00 */
[----:B0-----:R-:W4:Y:S04]  /*1a440*/  LDL.LU.64 R8, [R1+0x40] ;  /* 0x0000400001087983 */ /* 0x001f280000300a00 */
[----:B------:R-:W2:Y:S04]  /*1a450*/  LDL.LU.64 R22, [R1+0xe28] ;  /* 0x000e280001167983 */ /* 0x000ea80000300a00 */
[----:B------:R-:W2:Y:S04]  /*1a460*/  LDL.LU.64 R20, [R1+0xe20] ;  /* 0x000e200001147983 */ /* 0x000ea80000300a00 */
[----:B------:R0:W-:Y:S04]  /*1a470*/  STL.64 [R1+0xdc8], R4 ;  /* 0x000dc80401007387 */ /* 0x0001e80000100a00 */
[----:B0-----:R-:W5:Y:S04]  /*1a480*/  LDL.LU R4, [R1+0xf0] ;  /* 0x0000f00001047983 */ /* 0x001f680000300800 */
[----:B------:R0:W-:Y:S04]  /*1a490*/  STL.64 [R1+0x160], R16 ;  /* 0x0001601001007387 */ /* 0x0001e80000100a00 */
[----:B------:R-:W-:Y:S04]  /*1a4a0*/  STL.64 [R1+0x168], R18 ;  /* 0x0001681201007387 */ /* 0x000fe80000100a00 */
[----:B------:R-:W5:Y:S04]  /*1a4b0*/  LDL.LU R5, [R1+0xf4] ;  /* 0x0000f40001057983 */ /* 0x000f680000300800 */
[----:B------:R-:W3:Y:S04]  /*1a4c0*/  LDL.LU R6, [R1+0xf8] ;  /* 0x0000f80001067983 */ /* 0x000ee80000300800 */
[----:B------:R-:W3:Y:S01]  /*1a4d0*/  LDL.LU R7, [R1+0xfc] ;  /* 0x0000fc0001077983 */ /* 0x000ee20000300800 */
[----:B0-----:R-:W-:-:S02]  /*1a4e0*/  IMAD.MOV.U32 R16, RZ, RZ, R28 ;  /* 0x000000ffff107224 */ /* 0x001fc400078e001c */
[----:B------:R-:W-:-:S07]  /*1a4f0*/  IMAD.MOV.U32 R17, RZ, RZ, R0 ;  /* 0x000000ffff117224 */ /* 0x000fce00078e0000 */
        /* <DEDUP_REMOVED lines=8> */
[----:B------:R-:W-:Y:S04]  /*1a580*/  STL.64 [R1+0x150], R12 ;  /* 0x0001500c01007387 */ /* 0x000fe80000100a00 */
[----:B------:R0:W-:Y:S04]  /*1a590*/  STL.64 [R1+0x158], R14 ;  /* 0x0001580e01007387 */ /* 0x0001e80000100a00 */
[----:B0-----:R-:W5:Y:S04]  /*1a5a0*/  LDL.LU.64 R14, [R1+0xe10] ;  /* 0x000e1000010e7983 */ /* 0x001f680000300a00 */
[----:B------:R-:W5:Y:S04]  /*1a5b0*/  LDL.LU.64 R12, [R1+0xe08] ;  /* 0x000e0800010c7983 */ /* 0x000f680000300a00 */
[----:B------:R0:W-:Y:S01]  /*1a5c0*/  STL.64 [R1+0xdb8], R16 ;  /* 0x000db81001007387 */ /* 0x0001e20000100a00 */
[----:B------:R-:W-:-:S03]  /*1a5d0*/  IMAD.MOV.U32 R0, RZ, RZ, R25 ;  /* 0x000000ffff007224 */ /* 0x000fc600078e0019 */
[----:B0-----:R-:W2:Y:S04]  /*1a5e0*/  LDL.LU R16, [R1+0xe0] ;  /* 0x0000e00001107983 */ /* 0x001ea80000300800 */
[----:B------:R-:W2:Y:S04]  /*1a5f0*/  LDL.LU R17, [R1+0xe4] ;  /* 0x0000e40001117983 */ /* 0x000ea80000300800 */
[----:B------:R-:W2:Y:S04]  /*1a600*/  LDL.LU R18, [R1+0xe8] ;  /* 0x0000e80001127983 */ /* 0x000ea80000300800 */
[----:B------:R-:W2:Y:S01]  /*1a610*/  LDL.LU R19, [R1+0xec] ;  /* 0x0000ec0001137983 */ /* 0x000ea20000300800 */
[----:B-----5:R-:W-:-:S15]  /*1a620*/  HMMA.16816.F32 R12, R20, R24, R12 ;  /* 0x00000018140c723c */ /* 0x020fde000000180c */
[----:B------:R-:W-:-:S04]  /*1a630*/  NOP ;  /* 0x0000000000007918 */ /* 0x000fc80000000000 */
[----:B------:R0:W-:Y:S04]  /*1a640*/  STL.64 [R1+0x140], R12 ;  /* 0x0001400c01007387 */ /* 0x0001e80000100a00 */
[----:B------:R-:W-:Y:S04]  /*1a650*/  STL.64 [R1+0x148], R14 ;  /* 0x0001480e01007387 */ /* 0x000fe80000100a00 */
[----:B------:R-:W4:Y:S01]  /*1a660*/  LDL.LU.64 R26, [R1+0xe00] ;  /* 0x000e0000011a7983 */ /* 0x000f220000300a00 */
[----:B0-----:R-:W-:-:S03]  /*1a670*/  IMAD.MOV.U32 R12, RZ, RZ, R24 ;  /* 0x000000ffff0c7224 */ /* 0x001fc600078e0018 */
[----:B------:R-:W4:Y:S02]  /*1a680*/  LDL.LU.64 R24, [R1+0xdf8] ;  /* 0x000df80001187983 */ /* 0x000f240000300a00 */
[----:B----4-:R-:W-:-:S15]  /*1a690*/  HMMA.16816.F32 R24, R20, R8, R24 ;  /* 0x000000081418723c */ /* 0x010fde0000001818 */
[----:B------:R-:W-:-:S04]  /*1a6a0*/  NOP ;  /* 0x0000000000007918 */ /* 0x000fc80000000000 */
[----:B------:R0:W-:Y:S04]  /*1a6b0*/  STL.64 [R1+0x130], R24 ;  /* 0x0001301801007387 */ /* 0x0001e80000100a00 */
[----:B------:R-:W-:Y:S01]  /*1a6c0*/  STL.64 [R1+0x138], R26 ;  /* 0x0001381a01007387 */ /* 0x000fe20000100a00 */
[----:B0-----:R-:W-:Y:S02]  /*1a6d0*/  IMAD.MOV.U32 R25, RZ, RZ, R9 ;  /* 0x000000ffff197224 */ /* 0x001fe400078e0009 */
[----:B------:R-:W-:Y:S02]  /*1a6e0*/  IMAD.MOV.U32 R24, RZ, RZ, R8 ;  /* 0x000000ffff187224 */ /* 0x000fe400078e0008 */
[----:B------:R-:W4:Y:S04]  /*1a6f0*/  LDL.LU.64 R8, [R1+0xdf0] ;  /* 0x000df00001087983 */ /* 0x000f280000300a00 */
[----:B------:R-:W-:Y:S04]  /*1a700*/  STL [R1+0xd84], R25 ;  /* 0x000d841901007387 */ /* 0x000fe80000100800 */
[----:B------:R0:W-:Y:S04]  /*1a710*/  STL [R1+0xd80], R24 ;  /* 0x000d801801007387 */ /* 0x0001e80000100800 */
[----:B0-----:R-:W4:Y:S04]  /*1a720*/  LDL.LU R24, [R1+0x110] ;  /* 0x0001100001187983 */ /* 0x001f280000300800 */
[----:B------:R-:W4:Y:S04]  /*1a730*/  LDL.LU R25, [R1+0x114] ;  /* 0x0001140001197983 */ /* 0x000f280000300800 */
[----:B------:R-:W4:Y:S04]  /*1a740*/  LDL.LU R26, [R1+0x118] ;  /* 0x00011800011a7983 */ /* 0x000f280000300800 */
[----:B------:R-:W4:Y:S02]  /*1a750*/  LDL.LU R27, [R1+0x11c] ;  /* 0x00011c00011b7983 */ /* 0x000f240000300800 */
[----:B----4-:R-:W-:-:S15]  /*1a760*/  HMMA.16816.F32 R24, R20, R8, R24 ;  /* 0x000000081418723c */ /* 0x010fde0000001818 */
[----:B------:R-:W-:-:S04]  /*1a770*/  NOP ;  /* 0x0000000000007918 */ /* 0x000fc80000000000 */
[----:B------:R-:W-:Y:S04]  /*1a780*/  STL.64 [R1+0x120], R24 ;  /* 0x0001201801007387 */ /* 0x000fe80000100a00 */
[----:B------:R0:W-:Y:S02]  /*1a790*/  STL.64 [R1+0x128], R26 ;  /* 0x0001281a01007387 */ /* 0x0001e40000100a00 */
[----:B0-----:R-:W-:Y:S02]  /*1a7a0*/  IMAD.MOV.U32 R27, RZ, RZ, R8 ;  /* 0x000000ffff1b7224 */ /* 0x001fe400078e0008 */
[----:B------:R-:W-:Y:S02]  /*1a7b0*/  IMAD.MOV.U32 R26, RZ, RZ, R9 ;  /* 0x000000ffff1a7224 */ /* 0x000fe400078e0009 */
        /* <DEDUP_REMOVED lines=9> */
[----:B------:R-:W2:Y:S04]  /*1a850*/  LDL.LU.64 R8, [R1+0xdd0] ;  /* 0x000dd00001087983 */ /* 0x000ea80000300a00 */
[----:B------:R-:W-:Y:S04]  /*1a860*/  STL.64 [R1+0xd90], R26 ;  /* 0x000d901a01007387 */ /* 0x000fe80000100a00 */
[----:B------:R0:W-:Y:S04]  /*1a870*/  STL.64 [R1+0xd88], R24 ;  /* 0x000d881801007387 */ /* 0x0001e80000100a00 */
[----:B0-----:R-:W4:Y:S04]  /*1a880*/  LDL.LU R24, [R1+0xc0] ;  /* 0x0000c00001187983 */ /* 0x001f280000300800 */
[----:B------:R-:W4:Y:S04]  /*1a890*/  LDL.LU R25, [R1+0xc4] ;  /* 0x0000c40001197983 */ /* 0x000f280000300800 */
[----:B------:R-:W4:Y:S04]  /*1a8a0*/  LDL.LU R26, [R1+0xc8] ;  /* 0x0000c800011a7983 */ /* 0x000f280000300800 */
[----:B------:R-:W4:Y:S01]  /*1a8b0*/  LDL.LU R27, [R1+0xcc] ;  /* 0x0000cc00011b7983 */ /* 0x000f220000300800 */
[----:B--2---:R-:W-:-:S15]  /*1a8c0*/  HMMA.16816.F32 R4, R20, R8, R4 ;  /* 0x000000081404723c */ /* 0x004fde0000001804 */
[----:B------:R-:W-:-:S04]  /*1a8d0*/  NOP ;  /* 0x0000000000007918 */ /* 0x000fc80000000000 */
[----:B------:R0:W-:Y:S04]  /*1a8e0*/  STL.64 [R1+0x100], R4 ;  /* 0x0001000401007387 */ /* 0x0001e80000100a00 */
[----:B------:R1:W-:Y:S04]  /*1a8f0*/  STL.64 [R1+0x108], R6 ;  /* 0x0001080601007387 */ /* 0x0003e80000100a00 */
[----:B0-----:R-:W2:Y:S01]  /*1a900*/  LDL.LU.64 R4, [R1+0xdc8] ;  /* 0x000dc80001047983 */ /* 0x001ea20000300a00 */
[----:B-1----:R-:W-:Y:S02]  /*1a910*/  IMAD.MOV.U32 R7, RZ, RZ, R8 ;  /* 0x000000ffff077224 */ /* 0x002fe400078e0008 */
[----:B------:R-:W-:-:S02]  /*1a920*/  IMAD.MOV.U32 R6, RZ, RZ, R9 ;  /* 0x000000ffff067224 */ /* 0x000fc400078e0009 */
[----:B------:R-:W5:Y:S02]  /*1a930*/  LDL.LU.64 R8, [R1+0xdc0] ;  /* 0x000dc00001087983 */ /* 0x000f640000300a00 */
[----:B-----5:R-:W-:Y:S02]  /*1a940*/  HMMA.16816.F32 R8, R20, R8, R16 ;  /* 0x000000081408723c */ /* 0x020fe40000001810 */
[----:B------:R-:W4:-:S15]  /*1a950*/  LDL.LU.64 R16, [R1+0xdb8] ;  /* 0x000db80001107983 */ /* 0x000f1e0000300a00 */
[----:B------:R-:W-:Y:S02]  /*1a960*/  NOP ;  /* 0x0000000000007918 */ /* 0x000fe40000000000 */
[----:B------:R-:W-:Y:S04]  /*1a970*/  STL.64 [R1+0xf0], R8 ;  /* 0x0000f00801007387 */ /* 0x000fe80000100a00 */
[----:B------:R0:W-:Y:S04]  /*1a980*/  STL.64 [R1+0xf8], R10 ;  /* 0x0000f80a01007387 */ /* 0x0001e80000100a00 */
[----:B0-----:R-:W2:Y:S04]  /*1a990*/  LDL.LU.64 R10, [R1+0xdb0] ;  /* 0x000db000010a7983 */ /* 0x001ea80000300a00 */
[----:B------:R-:W2:Y:S02]  /*1a9a0*/  LDL.LU.64 R8, [R1+0xda8] ;  /* 0x000da80001087983 */ /* 0x000ea40000300a00 */
[----:B--2---:R-:W-:Y:S02]  /*1a9b0*/  HMMA.16816.F32 R20, R20, R4, R8 ;  /* 0x000000041414723c */ /* 0x004fe40000001808 */
[----:B------:R-:W4:Y:S04]  /*1a9c0*/  LDL.LU.64 R10, [R1+0xda0] ;  /* 0x000da000010a7983 */ /* 0x000f280000300a00 */
[----:B------:R-:W4:-:S13]  /*1a9d0*/  LDL.LU.64 R8, [R1+0xd98] ;  /* 0x000d980001087983 */ /* 0x000f1a0000300a00 */
[----:B------:R0:W-:Y:S02]  /*1a9e0*/  STL.64 [R1+0xe0], R20 ;  /* 0x0000e01401007387 */ /* 0x0001e40000100a00 */
[----:B0-----:R-:W-:Y:S02]  /*1a9f0*/  IMAD.MOV.U32 R20, RZ, RZ, R12 ;  /* 0x000000ffff147224 */ /* 0x001fe400078e000c */
[----:B------:R-:W0:Y:S04]  /*1aa00*/  LDSM.16.MT88.4 R12, [R29+0xe000] ;  /* 0x00e000001d0c783b */ /* 0x000e280000004200 */
[----:B------:R-:W-:Y:S04]  /*1aa10*/  STL.64 [R1+0xe8], R22 ;  /* 0x0000e81601007387 */ /* 0x000fe80000100a00 */
[----:B------:R-:W-:Y:S04]  /*1aa20*/  STL.64 [R1+0xd30], R4 ;  /* 0x000d300401007387 */ /* 0x000fe80000100a00 */
[----:B0-----:R-:W-:Y:S04]  /*1aa30*/  STL.64 [R1+0xd18], R14 ;  /* 0x000d180e01007387 */ /* 0x001fe80000100a00 */
[----:B------:R0:W-:Y:S04]  /*1aa40*/  STL.64 [R1+0xd10], R12 ;  /* 0x000d100c01007387 */ /* 0x0001e80000100a00 */
[----:B0-----:R-:W2:Y:S01]  /*1aa50*/  LDL.LU R12, [R1+0xb0] ;  /* 0x0000b000010c7983 */ /* 0x001ea20000300800 */
[----:B------:R-:W-:-:S02]  /*1aa60*/  IMAD.MOV.U32 R21, RZ, RZ, R0 ;  /* 0x000000ffff157224 */ /* 0x000fc400078e0000 */
[----:B---3--:R-:W-:Y:S02]  /*1aa70*/  IMAD.MOV.U32 R13, RZ, RZ, R28 ;  /* 0x000000ffff0d7224 */ /* 0x008fe400078e001c */
[----:B------:R-:W-:Y:S02]  /*1aa80*/  IMAD.MOV.U32 R14, RZ, RZ, R3 ;  /* 0x000000ffff0e7224 */ /* 0x000fe400078e0003 */
[----:B------:R-:W-:Y:S01]  /*1aa90*/  IMAD.MOV.U32 R15, RZ, RZ, R2 ;  /* 0x000000ffff0f7224 */ /* 0x000fe200078e0002 */
[----:B----4-:R-:W-:Y:S01]  /*1aaa0*/  HMMA.16816.F32 R16, R8, R16, R24 ;  /* 0x000000100810723c */ /* 0x010fe20000001818 */
[----:B------:R-:W3:Y:S04]  /*1aab0*/  LDL.LU.64 R26, [R1+0xd90] ;  /* 0x000d9000011a7983 */ /* 0x000ee80000300a00 */
[----:B------:R-:W4:-:S14]  /*1aac0*/  LDL.LU.64 R24, [R1+0xd88] ;  /* 0x000d880001187983 */ /* 0x000f1c0000300a00 */
[----:B------:R-:W-:Y:S02]  /*1aad0*/  IMAD.MOV.U32 R28, RZ, RZ, R16 ;  /* 0x000000ffff1c7224 */ /* 0x000fe400078e0010 */
[----:B------:R-:W-:Y:S02]  /*1aae0*/  IMAD.MOV.U32 R3, RZ, RZ, R17 ;  /* 0x000000ffff037224 */ /* 0x000fe400078e0011 */
[----:B------:R-:W-:Y:S02]  /*1aaf0*/  IMAD.MOV.U32 R2, RZ, RZ, R18 ;  /* 0x000000ffff027224 */ /* 0x000fe400078e0012 */
[----:B------:R-:W-:Y:S02]  /*1ab00*/  IMAD.MOV.U32 R0, RZ, RZ, R19 ;  /* 0x000000ffff007224 */ /* 0x000fe400078e0013 */
[----:B------:R-:W0:Y:S04]  /*1ab10*/  LDSM.16.MT88.4 R16, [R29+0xe080] ;  /* 0x00e080001d10783b */ /* 0x000e280000004200 */
[----:B------:R-:W-:Y:S04]  /*1ab20*/  STL [R1+0xb8c], R0 ;  /* 0x000b8c0001007387 */ /* 0x000fe80000100800 */
[----:B------:R-:W-:Y:S04]  /*1ab30*/  STL [R1+0xb88], R2 ;  /* 0x000b880201007387 */ /* 0x000fe80000100800 */
[----:B------:R-:W-:Y:S04]  /*1ab40*/  STL [R1+0xb84], R3 ;  /* 0x000b840301007387 */ /* 0x000fe80000100800 */
[----:B------:R-:W-:Y:S04]  /*1ab50*/  STL [R1+0xb80], R28 ;  /* 0x000b801c01007387 */ /* 0x000fe80000100800 */
[----:B0-----:R-:W-:Y:S04]  /*1ab60*/  STL.64 [R1+0xc70], R18 ;  /* 0x000c701201007387 */ /* 0x001fe80000100a00 */
[----:B------:R0:W-:Y:S04]  /*1ab70*/  STL.64 [R1+0xc68], R16 ;  /* 0x000c681001007387 */ /* 0x0001e80000100a00 */
[----:B0-----:R-:W5:Y:S01]  /*1ab80*/  LDL.LU R16, [R1+0x1f0] ;  /* 0x0001f00001107983 */ /* 0x001f620000300800 */
[----:B--2---:R-:W-:Y:S03]  /*1ab90*/  HMMA.16816.F32 R12, R8, R20, R12 ;  /* 0x00000014080c723c */ /* 0x004fe6000000180c */
[----:B------:R-:W0:-:S15]  /*1aba0*/  LDSM.16.MT88.4 R20, [R29+0xe100] ;  /* 0x00e100001d14783b */ /* 0x000e1e0000004200 */
[----:B------:R-:W-:Y:S01]  /*1abb0*/  NOP ;  /* 0x0000000000007918 */ /* 0x000fe20000000000 */
[----:B------:R1:W-:Y:S04]  /*1abc0*/  STL.64 [R1+0xc0], R12 ;  /* 0x0000c00c01007387 */ /* 0x0003e80000100a00 */
[----:B------:R2:W-:Y:S04]  /*1abd0*/  STL.64 [R1+0xc8], R14 ;  /* 0x0000c80e01007387 */ /* 0x0005e80000100a00 */
[----:B------:R-:W5:Y:S04]  /*1abe0*/  LDL.LU R17, [R1+0x1f4] ;  /* 0x0001f40001117983 */ /* 0x000f680000300800 */
[----:B------:R-:W2:Y:S04]  /*1abf0*/  LDL.LU R18, [R1+0x1f8] ;  /* 0x0001f80001127983 */ /* 0x000ea80000300800 */
[----:B------:R-:W2:Y:S04]  /*1ac00*/  LDL.LU R19, [R1+0x1fc] ;  /* 0x0001fc0001137983 */ /* 0x000ea80000300800 */
[----:B--2---:R-:W-:Y:S04]  /*1ac10*/  STL.64 [R1+0xd28], R18 ;  /* 0x000d281201007387 */ /* 0x004fe80000100a00 */
[----:B-----5:R2:W-:Y:S04]  /*1ac20*/  STL.64 [R1+0xd20], R16 ;  /* 0x000d201001007387 */ /* 0x0205e80000100a00 */
[----:B-1----:R-:W5:Y:S04]  /*1ac30*/  LDL.LU R12, [R1+0x270] ;  /* 0x00027000010c7983 */ /* 0x002f680000300800 */
[----:B------:R-:W5:Y:S04]  /*1ac40*/  LDL.LU R13, [R1+0x274] ;  /* 0x00027400010d7983 */ /* 0x000f680000300800 */
[----:B------:R-:W3:Y:S04]  /*1ac50*/  LDL.LU R14, [R1+0x278] ;  /* 0x00027800010e7983 */ /* 0x000ee80000300800 */
[----:B------:R-:W3:Y:S01]  /*1ac60*/  LDL.LU R15, [R1+0x27c] ;  /* 0x00027c00010f7983 */ /* 0x000ee20000300800 */
[----:B--2---:R-:W-:-:S02]  /*1ac70*/  IMAD.MOV.U32 R16, RZ, RZ, R7 ;  /* 0x000000ffff107224 */ /* 0x004fc400078e0007 */
[----:B------:R-:W-:Y:S01]  /*1ac80*/  IMAD.MOV.U32 R17, RZ, RZ, R6 ;  /* 0x000000ffff117224 */ /* 0x000fe200078e0006 */
[----:B---3--:R-:W-:Y:S04]  /*1ac90*/  STL.64 [R1+0xd40], R14 ;  /* 0x000d400e01007387 */ /* 0x008fe80000100a00 */
[----:B-----5:R4:W-:Y:S02]  /*1aca0*/  STL.64 [R1+0xd38], R12 ;  /* 0x000d380c01007387 */ /* 0x0209e40000100a00 */
[----:B----4-:R-:W-:Y:S02]  /*1acb0*/  IMAD.MOV.U32 R12, RZ, RZ, R25 ;  /* 0x000000ffff0c7224 */ /* 0x010fe400078e0019 */
[----:B------:R-:W-:Y:S01]  /*1acc0*/  IMAD.MOV.U32 R13, RZ, RZ, R24 ;  /* 0x000000ffff0d7224 */ /* 0x000fe200078e0018 */
[----:B------:R-:W2:Y:S04]  /*1acd0*/  LDL.LU R25, [R1+0xd84] ;  /* 0x000d840001197983 */ /* 0x000ea80000300800 */
[----:B------:R-:W3:Y:S04]  /*1ace0*/  LDL.LU R24, [R1+0xd80] ;  /* 0x000d800001187983 */ /* 0x000ee80000300800 */
[----:B------:R1:W-:Y:S04]  /*1acf0*/  STL.64 [R1+0xd48], R12 ;  /* 0x000d480c01007387 */ /* 0x0003e80000100a00 */
[----:B------:R-:W4:Y:S04]  /*1ad00*/  LDL.LU R7, [R1+0xd7c] ;  /* 0x000d7c0001077983 */ /* 0x000f280000300800 */
[----:B------:R-:W4:Y:S04]  /*1ad10*/  LDL.LU R6, [R1+0xd78] ;  /* 0x000d780001067983 */ /* 0x000f280000300800 */
[----:B------:R-:W-:Y:S01]  /*1ad20*/  STL.64 [R1+0xd50], R16 ;  /* 0x000d501001007387 */ /* 0x000fe20000100a00 */
[----:B-1----:R-:W-:-:S02]  /*1ad30*/  IMAD.MOV.U32 R12, RZ, RZ, R27 ;  /* 0x000000ffff0c7224 */ /* 0x002fc400078e001b */
[----:B------:R-:W-:Y:S01]  /*1ad40*/  IMAD.MOV.U32 R13, RZ, RZ, R26 ;  /* 0x000000ffff0d7224 */ /* 0x000fe200078e001a */
[----:B------:R-:W5:Y:S04]  /*1ad50*/  LDL.LU R27, [R1+0xd74] ;  /* 0x000d7400011b7983 */ /* 0x000f680000300800 */
[----:B------:R-:W4:Y:S04]  /*1ad60*/  LDL.LU R26, [R1+0xd70] ;  /* 0x000d7000011a7983 */ /* 0x000f280000300800 */
[----:B------:R2:W-:Y:S02]  /*1ad70*/  STL.64 [R1+0xd58], R12 ;  /* 0x000d580c01007387 */ /* 0x0005e40000100a00 */
[----:B--2---:R-:W-:-:S02]  /*1ad80*/  IMAD.MOV.U32 R13, RZ, RZ, R25 ;  /* 0x000000ffff0d7224 */ /* 0x004fc400078e0019 */
[----:B---3--:R-:W-:Y:S02]  /*1ad90*/  IMAD.MOV.U32 R12, RZ, RZ, R24 ;  /* 0x000000ffff0c7224 */ /* 0x008fe400078e0018 */
[----:B------:R-:W2:Y:S04]  /*1ada0*/  LDL.LU R24, [R1+0xd6c] ;  /* 0x000d6c0001187983 */ /* 0x000ea80000300800 */
[----:B------:R-:W2:Y:S04]  /*1adb0*/  LDL.LU R25, [R1+0xd68] ;  /* 0x000d680001197983 */ /* 0x000ea80000300800 */
[----:B------:R-:W3:Y:S04]  /*1adc0*/  LDL.LU R16, [R1+0xa0] ;  /* 0x0000a00001107983 */ /* 0x000ee80000300800 */
[----:B------:R-:W3:Y:S04]  /*1add0*/  LDL.LU R17, [R1+0xa4] ;  /* 0x0000a40001117983 */ /* 0x000ee80000300800 */
[----:B------:R-:W3:Y:S04]  /*1ade0*/  LDL.LU R18, [R1+0xa8] ;  /* 0x0000a80001127983 */ /* 0x000ee80000300800 */
[----:B------:R-:W3:Y:S01]  /*1adf0*/  LDL.LU R19, [R1+0xac] ;  /* 0x0000ac0001137983 */ /* 0x000ee20000300800 */
[----:B-----5:R-:W-:-:S02]  /*1ae00*/  IMAD.MOV.U32 R5, RZ, RZ, R27 ;  /* 0x000000ffff057224 */ /* 0x020fc400078e001b */
[----:B----4-:R-:W-:Y:S02]  /*1ae10*/  IMAD.MOV.U32 R4, RZ, RZ, R26 ;  /* 0x000000ffff047224 */ /* 0x010fe400078e001a */
[----:B------:R-:W2:Y:S04]  /*1ae20*/  LDL.LU R26, [R1+0xd64] ;  /* 0x000d6400011a7983 */ /* 0x000ea80000300800 */
[----:B------:R-:W2:Y:S04]  /*1ae30*/  LDL.LU R27, [R1+0xd60] ;  /* 0x000d6000011b7983 */ /* 0x000ea80000300800 */
[----:B0-----:R0:W-:Y:S04]  /*1ae40*/  STL [R1+0xbe8], R20 ;  /* 0x000be81401007387 */ /* 0x0011e80000100800 */
[----:B------:R1:W-:Y:S04]  /*1ae50*/  STL [R1+0xbe4], R21 ;  /* 0x000be41501007387 */ /* 0x0003e80000100800 */
[----:B------:R4:W-:Y:S04]  /*1ae60*/  STL [R1+0xbe0], R22 ;  /* 0x000be01601007387 */ /* 0x0009e80000100800 */
[----:B------:R5:W-:Y:S04]  /*1ae70*/  STL [R1+0xbdc], R23 ;  /* 0x000bdc1701007387 */ /* 0x000be80000100800 */
[----:B0-----:R-:W3:Y:S04]  /*1ae80*/  LDL.LU R20, [R1+0x290] ;  /* 0x0002900001147983 */ /* 0x001ee80000300800 */
[----:B-1----:R-:W3:Y:S04]  /*1ae90*/  LDL.LU R21, [R1+0x294] ;  /* 0x0002940001157983 */ /* 0x002ee80000300800 */
[----:B----4-:R-:W4:Y:S04]  /*1aea0*/  LDL.LU R22, [R1+0x298] ;  /* 0x0002980001167983 */ /* 0x010f280000300800 */
[----:B-----5:R-:W4:Y:S01]  /*1aeb0*/  LDL.LU R23, [R1+0x29c] ;  /* 0x00029c0001177983 */ /* 0x020f220000300800 */
[----:B--2---:R-:W-:Y:S03]  /*1aec0*/  HMMA.16816.F32 R24, R8, R12, R24 ;  /* 0x0000000c0818723c */ /* 0x004fe60000001818 */
[----:B------:R-:W3:-:S15]  /*1aed0*/  LDL.LU.64 R12, [R1+0xd58] ;  /* 0x000d5800010c7983 */ /* 0x000ede0000300a00 */
[----:B------:R-:W-:Y:S01]  /*1aee0*/  NOP ;  /* 0x0000000000007918 */ /* 0x000fe20000000000 */
        /* <DEDUP_REMOVED lines=9> */
[----:B0-----:R0:W-:Y:S04]  /*1af80*/  STL.64 [R1+0xb58], R26 ;  /* 0x000b581a01007387 */ /* 0x0011e80000100a00 */
[----:B------:R1:W-:Y:S04]  /*1af90*/  STL.64 [R1+0xb50], R24 ;  /* 0x000b501801007387 */ /* 0x0003e80000100a00 */
[----:B0-----:R-:W2:Y:S04]  /*1afa0*/  LDL R26, [R1+0x48] ;  /* 0x00004800011a7983 */ /* 0x001ea80000100800 */
[----:B------:R-:W2:Y:S01]  /*1afb0*/  LDL R27, [R1+0x4c] ;  /* 0x00004c00011b7983 */ /* 0x000ea20000100800 */
[----:B---3--:R-:W-:Y:S03]  /*1afc0*/  HMMA.16816.F32 R12, R8, R12, R16 ;  /* 0x0000000c080c723c */ /* 0x008fe60000001810 */
[----:B--2---:R-:W-:Y:S04]  /*1afd0*/  STL.64 [R1+0xcf0], R26 ;  /* 0x000cf01a01007387 */ /* 0x004fe80000100a00 */
[----:B-1----:R-:W2:Y:S04]  /*1afe0*/  LDL.LU R24, [R1] ;  /* 0x0000000001187983 */ /* 0x002ea80000300800 */
[----:B------:R-:W2:Y:S04]  /*1aff0*/  LDL.LU R25, [R1+0x4] ;  /* 0x0000040001197983 */ /* 0x000ea80000300800 */
[----:B------:R-:W3:Y:S04]  /*1b000*/  LDL.LU.64 R16, [R1+0xd50] ;  /* 0x000d500001107983 */ /* 0x000ee80000300a00 */
[----:B------:R0:W-:Y:S04]  /*1b010*/  STL.64 [R1+0xa0], R12 ;  /* 0x0000a00c01007387 */ /* 0x0001e80000100a00 */
[----:B------:R4:W-:Y:S04]  /*1b020*/  STL [R1+0xa8], R14 ;  /* 0x0000a80e01007387 */ /* 0x0009e80000100800 */
[----:B0-----:R-:W4:Y:S01]  /*1b030*/  LDL.LU.64 R12, [R1+0xd48] ;  /* 0x000d4800010c7983 */ /* 0x001f220000300a00 */
[----:B------:R-:W-:-:S05]  /*1b040*/  IMAD.MOV.U32 R29, RZ, RZ, R15 ;  /* 0x000000ffff1d7224 */ /* 0x000fca00078e000f */
[----:B------:R0:W-:Y:S01]  /*1b050*/  STL [R1+0xc80], R29 ;  /* 0x000c801d01007387 */ /* 0x0001e20000100800 */
[C---:B----4-:R-:W-:Y:S08]  /*1b060*/  HMMA.16816.F32 R12, R8.reuse, R12, R20 ;  /* 0x0000000c080c723c */ /* 0x050ff00000001814 */
[----:B---3--:R-:W-:Y:S11]  /*1b070*/  HMMA.16816.F32 R16, R8, R16, R4 ;  /* 0x000000100810723c */ /* 0x008ff60000001804 */
[----:B------:R-:W-:-:S02]  /*1b080*/  IMAD.MOV.U32 R2, RZ, RZ, R14 ;  /* 0x000000ffff027224 */ /* 0x000fc400078e000e */
[----:B------:R-:W-:Y:S02]  /*1b090*/  IMAD.MOV.U32 R0, RZ, RZ, R15 ;  /* 0x000000ffff007224 */ /* 0x000fe400078e000f */
[----:B------:R-:W-:Y:S02]  /*1b0a0*/  IMAD.MOV.U32 R23, RZ, RZ, R12 ;  /* 0x000000ffff177224 */ /* 0x000fe400078e000c */
[----:B------:R-:W-:Y:S01]  /*1b0b0*/  IMAD.MOV.U32 R3, RZ, RZ, R13 ;  /* 0x000000ffff037224 */ /* 0x000fe200078e000d */
[----:B------:R-:W2:Y:S04]  /*1b0c0*/  LDL.LU.64 R14, [R1+0xd40] ;  /* 0x000d4000010e7983 */ /* 0x000ea80000300a00 */
[----:B------:R-:W2:Y:S04]  /*1b0d0*/  LDL.LU.64 R12, [R1+0xd38] ;  /* 0x000d3800010c7983 */ /* 0x000ea80000300a00 */
[----:B------:R-:W3:Y:S01]  /*1b0e0*/  LDL.LU.64 R4, [R1+0xd30] ;  /* 0x000d300001047983 */ /* 0x000ee20000300a00 */
[----:B------:R-:W-:-:S03]  /*1b0f0*/  IMAD.MOV.U32 R6, RZ, RZ, R18 ;  /* 0x000000ffff067224 */ /* 0x000fc600078e0012 */
[----:B------:R1:W-:Y:S01]  /*1b100*/  STL [R1+0x80], R16 ;  /* 0x0000801001007387 */ /* 0x0003e20000100800 */
[----:B------:R-:W-:Y:S02]  /*1b110*/  IMAD.MOV.U32 R7, RZ, RZ, R19 ;  /* 0x000000ffff077224 */ /* 0x000fe400078e0013 */
[----:B0-----:R-:W-:Y:S01]  /*1b120*/  IMAD.MOV.U32 R29, RZ, RZ, R17 ;  /* 0x000000ffff1d7224 */ /* 0x001fe200078e0011 */
[----:B------:R-:W3:Y:S04]  /*1b130*/  LDL.LU.64 R18, [R1+0xd28] ;  /* 0x000d280001127983 */ /* 0x000ee80000300a00 */
[----:B-1----:R-:W3:Y:S01]  /*1b140*/  LDL.LU.64 R16, [R1+0xd20] ;  /* 0x000d200001107983 */ /* 0x002ee20000300a00 */
[----:B--2---:R-:W-:Y:S03]  /*1b150*/  HMMA.16816.F32 R24, R8, R24, R12 ;  /* 0x000000180818723c */ /* 0x004fe6000000180c */
[----:B------:R-:W2:Y:S04]  /*1b160*/  LDL.LU.64 R14, [R1+0xd18] ;  /* 0x000d1800010e7983 */ /* 0x000ea80000300a00 */
[----:B------:R-:W2:-:S12]  /*1b170*/  LDL.LU.64 R12, [R1+0xd10] ;  /* 0x000d1000010c7983 */ /* 0x000e980000300a00 */
[----:B------:R-:W-:Y:S02]  /*1b180*/  IMAD.MOV.U32 R22, RZ, RZ, R27 ;  /* 0x000000ffff167224 */ /* 0x000fe400078e001b */
[----:B------:R-:W-:Y:S02]  /*1b190*/  IMAD.MOV.U32 R20, RZ, RZ, R25 ;  /* 0x000000ffff147224 */ /* 0x000fe400078e0019 */
[----:B------:R-:W-:Y:S01]  /*1b1a0*/  IMAD.MOV.U32 R21, RZ, RZ, R26 ;  /* 0x000000ffff157224 */ /* 0x000fe200078e001a */
[----:B---3--:R-:W-:Y:S01]  /*1b1b0*/  HMMA.16816.F32 R8, R8, R4, R16 ;  /* 0x000000040808723c */ /* 0x008fe20000001810 */
[----:B------:R-:W-:Y:S04]  /*1b1c0*/  STL.64 [R1+0xbf8], R22 ;  /* 0x000bf81601007387 */ /* 0x000fe80000100a00 */
[----:B------:R-:W-:Y:S04]  /*1b1d0*/  STL.64 [R1+0xbf0], R20 ;  /* 0x000bf01401007387 */ /* 0x000fe80000100a00 */
[----:B------:R0:W-:Y:S04]  /*1b1e0*/  STL.64 [R1+0xc88], R6 ;  /* 0x000c880601007387 */ /* 0x0001e80000100a00 */
[----:B------:R-:W3:Y:S04]  /*1b1f0*/  LDL.LU R4, [R1+0x200] ;  /* 0x0002000001047983 */ /* 0x000ee80000300800 */
[----:B------:R-:W3:Y:S04]  /*1b200*/  LDL.LU R5, [R1+0x204] ;  /* 0x0002040001057983 */ /* 0x000ee80000300800 */
[----:B0-----:R-:W4:Y:S04]  /*1b210*/  LDL.LU R6, [R1+0x208] ;  /* 0x0002080001067983 */ /* 0x001f280000300800 */
[----:B------:R-:W4:Y:S04]  /*1b220*/  LDL.LU R7, [R1+0x20c] ;  /* 0x00020c0001077983 */ /* 0x000f280000300800 */
[----:B----4-:R0:W-:Y:S04]  /*1b230*/  STL.64 [R1+0xc98], R6 ;  /* 0x000c980601007387 */ /* 0x0101e80000100a00 */
[----:B---3--:R-:W-:Y:S04]  /*1b240*/  STL.64 [R1+0xc90], R4 ;  /* 0x000c900401007387 */ /* 0x008fe80000100a00 */
[----:B0-----:R-:W3:Y:S04]  /*1b250*/  LDL.64 R6, [R1+0x18] ;  /* 0x0000180001067983 */ /* 0x001ee80000100a00 */
[----:B---3--:R0:W-:Y:S04]  /*1b260*/  STL.64 [R1+0xcb0], R6 ;  /* 0x000cb00601007387 */ /* 0x0081e80000100a00 */
[----:B0-----:R-:W3:Y:S04]  /*1b270*/  LDL.LU.64 R6, [R1+0x28] ;  /* 0x0000280001067983 */ /* 0x001ee80000300a00 */
[----:B---3--:R0:W-:Y:S04]  /*1b280*/  STL.64 [R1+0xcc8], R6 ;  /* 0x000cc80601007387 */ /* 0x0081e80000100a00 */
[----:B0-----:R-:W3:Y:S04]  /*1b290*/  LDL R6, [R1+0x38] ;  /* 0x0000380001067983 */ /* 0x001ee80000100800 */
[----:B------:R-:W3:Y:S04]  /*1b2a0*/  LDL R7, [R1+0x3c] ;  /* 0x00003c0001077983 */ /* 0x000ee80000100800 */
[----:B---3--:R0:W-:Y:S04]  /*1b2b0*/  STL.64 [R1+0xd08], R6 ;  /* 0x000d080601007387 */ /* 0x0081e80000100a00 */
[----:B------:R-:W3:Y:S04]  /*1b2c0*/  LDL.LU R16, [R1+0x1e0] ;  /* 0x0001e00001107983 */ /* 0x000ee80000300800 */
[----:B------:R-:W3:Y:S04]  /*1b2d0*/  LDL.LU R17, [R1+0x1e4] ;  /* 0x0001e40001117983 */ /* 0x000ee80000300800 */
[----:B------:R-:W4:Y:S04]  /*1b2e0*/  LDL.LU R18, [R1+0x1e8] ;  /* 0x0001e80001127983 */ /* 0x000f280000300800 */
[----:B------:R-:W4:Y:S04]  /*1b2f0*/  LDL.LU R19, [R1+0x1ec] ;  /* 0x0001ec0001137983 */ /* 0x000f280000300800 */
[----:B------:R-:W5:Y:S04]  /*1b300*/  LDL.LU R20, [R1+0x250] ;  /* 0x0002500001147983 */ /* 0x000f680000300800 */
[----:B------:R-:W5:Y:S04]  /*1b310*/  LDL.LU R21, [R1+0x254] ;  /* 0x0002540001157983 */ /* 0x000f680000300800 */
[----:B------:R-:W2:Y:S04]  /*1b320*/  LDL.LU R22, [R1+0x258] ;  /* 0x0002580001167983 */ /* 0x000ea80000300800 */
[----:B------:R-:W2:Y:S04]  /*1b330*/  LDL.LU R23, [R1+0x25c] ;  /* 0x00025c0001177983 */ /* 0x000ea80000300800 */
[----:B------:R-:W3:Y:S04]  /*1b340*/  LDL.LU R4, [R1+0x260] ;  /* 0x0002600001047983 */ /* 0x000ee80000300800 */
[----:B------:R-:W3:Y:S04]  /*1b350*/  LDL.LU R5, [R1+0x264] ;  /* 0x0002640001057983 */ /* 0x000ee80000300800 */
[----:B0-----:R-:W3:Y:S04]  /*1b360*/  LDL.LU R6, [R1+0x268] ;  /* 0x0002680001067983 */ /* 0x001ee80000300800 */
[----:B------:R-:W3:Y:S04]  /*1b370*/  LDL.LU R7, [R1+0x26c] ;  /* 0x00026c0001077983 */ /* 0x000ee80000300800 */
[----:B--2---:R0:W-:Y:S04]  /*1b380*/  STL.64 [R1+0xd00], R22 ;  /* 0x000d001601007387 */ /* 0x0041e80000100a00 */
[----:B-----5:R-:W-:Y:S04]  /*1b390*/  STL.64 [R1+0xcf8], R20 ;  /* 0x000cf81401007387 */ /* 0x020fe80000100a00 */
[----:B------:R-:W2:Y:S04]  /*1b3a0*/  LDL.64 R26, [R1+0x58] ;  /* 0x00005800011a7983 */ /* 0x000ea80000100a00 */
[----:B0-----:R-:W5:Y:S04]  /*1b3b0*/  LDL.64 R22, [R1+0x68] ;  /* 0x0000680001167983 */ /* 0x001f680000100a00 */
[----:B----4-:R-:W-:Y:S04]  /*1b3c0*/  STL.64 [R1+0xca8], R18 ;  /* 0x000ca81201007387 */ /* 0x010fe80000100a00 */
[----:B---3--:R0:W-:Y:S04]  /*1b3d0*/  STL.64 [R1+0xca0], R16 ;  /* 0x000ca01001007387 */ /* 0x0081e80000100a00 */
[----:B0-----:R-:W3:Y:S04]  /*1b3e0*/  LDL.LU R16, [R1+0x210] ;  /* 0x0002100001107983 */ /* 0x001ee80000300800 */
[----:B------:R-:W3:Y:S04]  /*1b3f0*/  LDL.LU R17, [R1+0x214] ;  /* 0x0002140001117983 */ /* 0x000ee80000300800 */
[----:B------:R-:W4:Y:S04]  /*1b400*/  LDL.LU R18, [R1+0x218] ;  /* 0x0002180001127983 */ /* 0x000f280000300800 */
[----:B------:R-:W4:Y:S04]  /*1b410*/  LDL.LU R19, [R1+0x21c] ;  /* 0x00021c0001137983 */ /* 0x000f280000300800 */
[----:B----4-:R-:W-:Y:S04]  /*1b420*/  STL.64 [R1+0xcc0], R18 ;  /* 0x000cc01201007387 */ /* 0x010fe80000100a00 */
[----:B---3--:R0:W-:Y:S04]  /*1b430*/  STL.64 [R1+0xcb8], R16 ;  /* 0x000cb81001007387 */ /* 0x0081e80000100a00 */
        /* <DEDUP_REMOVED lines=15> */
[----:B------:R-:W3:Y:S04]  /*1b530*/  LDL.LU R18, [R1+0x248] ;  /* 0x0002480001127983 */ /* 0x000ee80000300800 */
[----:B------:R-:W3:Y:S04]  /*1b540*/  LDL.LU R19, [R1+0x24c] ;  /* 0x00024c0001137983 */ /* 0x000ee80000300800 */
[----:B------:R0:W-:Y:S04]  /*1b550*/  STL.64 [R1+0xac8], R10 ;  /* 0x000ac80a01007387 */ /* 0x0001e80000100a00 */
[----:B------:R-:W-:Y:S04]  /*1b560*/  STL.64 [R1+0xac0], R8 ;  /* 0x000ac00801007387 */ /* 0x000fe80000100a00 */
[----:B0-----:R-:W4:Y:S04]  /*1b570*/  LDL.LU.64 R10, [R1+0x8] ;  /* 0x00000800010a7983 */ /* 0x001f280000300a00 */
[----:B------:R0:W-:Y:S04]  /*1b580*/  STL.64 [R1+0x4a0], R4 ;  /* 0x0004a00401007387 */ /* 0x0001e80000100a00 */
[----:B------:R1:W-:Y:S01]  /*1b590*/  STL.64 [R1+0x4a8], R6 ;  /* 0x0004a80601007387 */ /* 0x0003e20000100a00 */
[----:B0-----:R-:W-:-:S03]  /*1b5a0*/  IMAD.MOV.U32 R5, RZ, RZ, R22 ;  /* 0x000000ffff057224 */ /* 0x001fc600078e0016 */
[----:B-1----:R-:W5:Y:S01]  /*1b5b0*/  LDL.LU.64 R6, [R1+0xd08] ;  /* 0x000d080001067983 */ /* 0x002f620000300a00 */
[----:B------:R-:W-:-:S03]  /*1b5c0*/  IMAD.MOV.U32 R4, RZ, RZ, R23 ;  /* 0x000000ffff047224 */ /* 0x000fc600078e0017 */
[----:B------:R-:W2:Y:S04]  /*1b5d0*/  LDL.LU.64 R22, [R1+0xd00] ;  /* 0x000d000001167983 */ /* 0x000ea80000300a00 */
[----:B------:R-:W2:Y:S02]  /*1b5e0*/  LDL.LU.64 R20, [R1+0xcf8] ;  /* 0x000cf80001147983 */ /* 0x000ea40000300a00 */
[----:B--2---:R-:W-:-:S15]  /*1b5f0*/  HMMA.16816.F32 R20, R12, R26, R20 ;  /* 0x0000001a0c14723c */ /* 0x004fde0000001814 */
[----:B------:R-:W-:-:S04]  /*1b600*/  NOP ;  /* 0x0000000000007918 */ /* 0x000fc80000000000 */
[----:B------:R-:W-:Y:S04]  /*1b610*/  STL.64 [R1+0x490], R20 ;  /* 0x0004901401007387 */ /* 0x000fe80000100a00 */
[----:B------:R0:W-:Y:S02]  /*1b620*/  STL.64 [R1+0x498], R22 ;  /* 0x0004981601007387 */ /* 0x0001e40000100a00 */
[----:B0-----:R-:W-:Y:S02]  /*1b630*/  IMAD.MOV.U32 R23, RZ, RZ, R26 ;  /* 0x000000ffff177224 */ /* 0x001fe400078e001a */
[----:B------:R-:W-:Y:S02]  /*1b640*/  IMAD.MOV.U32 R22, RZ, RZ, R27 ;  /* 0x000000ffff167224 */ /* 0x000fe400078e001b */
[----:B------:R-:W3:Y:S02]  /*1b650*/  LDL.LU.64 R26, [R1+0xcf0] ;  /* 0x000cf000011a7983 */ /* 0x000ee40000300a00 */
[----:B---3--:R-:W-:-:S15]  /*1b660*/  HMMA.16816.F32 R16, R12, R26, R16 ;  /* 0x0000001a0c10723c */ /* 0x008fde0000001810 */
[----:B------:R-:W-:-:S04]  /*1b670*/  NOP ;  /* 0x0000000000007918 */ /* 0x000fc80000000000 */
[----:B------:R-:W-:Y:S04]  /*1b680*/  STL.64 [R1+0x460], R16 ;  /* 0x0004601001007387 */ /* 0x000fe80000100a00 */
[----:B------:R0:W-:Y:S04]  /*1b690*/  STL.64 [R1+0x468], R18 ;  /* 0x0004681201007387 */ /* 0x0001e80000100a00 */
[----:B0-----:R-:W5:Y:S04]  /*1b6a0*/  LDL.LU.64 R18, [R1+0xce8] ;  /* 0x000ce80001127983 */ /* 0x001f680000300a00 */
[----:B------:R-:W5:Y:S04]  /*1b6b0*/  LDL.LU.64 R16, [R1+0xce0] ;  /* 0x000ce00001107983 */ /* 0x000f680000300a00 */
[----:B------:R0:W-:Y:S02]  /*1b6c0*/  STL.64 [R1+0xc50], R26 ;  /* 0x000c501a01007387 */ /* 0x0001e40000100a00 */
[----:B0-----:R-:W-:-:S02]  /*1b6d0*/  IMAD.MOV.U32 R26, RZ, RZ, R5 ;  /* 0x000000ffff1a7224 */ /* 0x001fc400078e0005 */
[----:B------:R-:W-:Y:S02]  /*1b6e0*/  IMAD.MOV.U32 R27, RZ, RZ, R4 ;  /* 0x000000ffff1b7224 */ /* 0x000fe400078e0004 */
[----:B-----5:R-:W-:Y:S01]  /*1b6f0*/  HMMA.16816.F32 R4, R12, R6, R16 ;  /* 0x000000060c04723c */ /* 0x020fe20000001810 */
[----:B------:R-:W2:Y:S04]  /*1b700*/  LDL.LU.64 R18, [R1+0xcd8] ;  /* 0x000cd80001127983 */ /* 0x000ea80000300a00 */
[----:B------:R-:W2:-:S14]  /*1b710*/  LDL.LU.64 R16, [R1+0xcd0] ;  /* 0x000cd00001107983 */ /* 0x000e9c0000300a00 */
[----:B------:R-:W-:Y:S04]  /*1b720*/  STL.64 [R1+0x450], R4 ;  /* 0x0004500401007387 */ /* 0x000fe80000100a00 */
[----:B------:R0:W-:Y:S04]  /*1b730*/  STL.64 [R1+0x458], R6 ;  /* 0x0004580601007387 */ /* 0x0001e80000100a00 */
[----:B0-----:R-:W2:Y:S01]  /*1b740*/  LDL.LU.64 R6, [R1+0xcc8] ;  /* 0x000cc80001067983 */ /* 0x001ea20000300a00 */
[----:B------:R-:W-:Y:S01]  /*1b750*/  IMAD.MOV.U32 R28, RZ, RZ, R24 ;  /* 0x000000ffff1c7224 */ /* 0x000fe200078e0018 */
        /* <DEDUP_REMOVED lines=17> */
[----:B------:R-:W4:Y:S04]  /*1b870*/  LDL.LU.64 R6, [R1+0xc98] ;  /* 0x000c980001067983 */ /* 0x000f280000300a00 */
[----:B------:R-:W4:Y:S02]  /*1b880*/  LDL.LU.64 R4, [R1+0xc90] ;  /* 0x000c900001047983 */ /* 0x000f240000300a00 */
[----:B----4-:R-:W-:-:S15]  /*1b890*/  HMMA.16816.F32 R4, R12, R10, R4 ;  /* 0x0000000a0c04723c */ /* 0x010fde0000001804 */
[----:B------:R-:W-:-:S04]  /*1b8a0*/  NOP ;  /* 0x0000000000007918 */ /* 0x000fc80000000000 */
[----:B------:R-:W-:Y:S04]  /*1b8b0*/  STL.64 [R1+0x350], R4 ;  /* 0x0003500401007387 */ /* 0x000fe80000100a00 */
[----:B------:R0:W-:Y:S04]  /*1b8c0*/  STL.64 [R1+0x358], R6 ;  /* 0x0003580601007387 */ /* 0x0001e80000100a00 */
[----:B0-----:R-:W3:Y:S04]  /*1b8d0*/  LDL.LU.64 R6, [R1+0xc88] ;  /* 0x000c880001067983 */ /* 0x001ee80000300a00 */
[----:B------:R-:W4:Y:S01]  /*1b8e0*/  LDL.LU R8, [R1+0x80] ;  /* 0x0000800001087983 */ /* 0x000f220000300800 */
[----:B------:R-:W-:-:S02]  /*1b8f0*/  IMAD.MOV.U32 R5, RZ, RZ, R10 ;  /* 0x000000ffff057224 */ /* 0x000fc400078e000a */
[----:B------:R-:W-:Y:S02]  /*1b900*/  IMAD.MOV.U32 R9, RZ, RZ, R29 ;  /* 0x000000ffff097224 */ /* 0x000fe400078e001d */
[----:B------:R-:W-:Y:S01]  /*1b910*/  IMAD.MOV.U32 R4, RZ, RZ, R11 ;  /* 0x000000ffff047224 */ /* 0x000fe200078e000b */
[----:B------:R-:W5:Y:S01]  /*1b920*/  LDL.LU R29, [R1+0xc80] ;  /* 0x000c8000011d7983 */ /* 0x000f620000300800 */
[----:B---3--:R-:W-:Y:S02]  /*1b930*/  IMAD.MOV.U32 R10, RZ, RZ, R6 ;  /* 0x000000ffff0a7224 */ /* 0x008fe400078e0006 */
[----:B------:R-:W-:Y:S01]  /*1b940*/  IMAD.MOV.U32 R11, RZ, RZ, R7 ;  /* 0x000000ffff0b7224 */ /* 0x000fe200078e0007 */
[----:B------:R-:W2:Y:S04]  /*1b950*/  LDL.LU R6, [R1+0xc7c] ;  /* 0x000c7c0001067983 */ /* 0x000ea80000300800 */
[----:B------:R-:W2:Y:S04]  /*1b960*/  LDL.LU R7, [R1+0xc78] ;  /* 0x000c780001077983 */ /* 0x000ea80000300800 */
[----:B------:R0:W-:Y:S04]  /*1b970*/  STL.64 [R1+0xad8], R10 ;  /* 0x000ad80a01007387 */ /* 0x0001e80000100a00 */
[----:B----4-:R1:W-:Y:S01]  /*1b980*/  STL.64 [R1+0xad0], R8 ;  /* 0x000ad00801007387 */ /* 0x0103e20000100a00 */
[----:B0-----:R-:W-:-:S02]  /*1b990*/  IMAD.MOV.U32 R10, RZ, RZ, R25 ;  /* 0x000000ffff0a7224 */ /* 0x001fc400078e0019 */
[----:B------:R-:W-:-:S05]  /*1b9a0*/  IMAD.MOV.U32 R11, RZ, RZ, R24 ;  /* 0x000000ffff0b7224 */ /* 0x000fca00078e0018 */
[----:B------:R0:W-:Y:S04]  /*1b9b0*/  STL.64 [R1+0xc30], R10 ;  /* 0x000c300a01007387 */ /* 0x0001e80000100a00 */
[----:B-1----:R-:W3:Y:S04]  /*1b9c0*/  LDL.LU R8, [R1+0x1d0] ;  /* 0x0001d00001087983 */ /* 0x002ee80000300800 */
[----:B------:R-:W3:Y:S04]  /*1b9d0*/  LDL.LU R9, [R1+0x1d4] ;  /* 0x0001d40001097983 */ /* 0x000ee80000300800 */
[----:B0-----:R-:W3:Y:S04]  /*1b9e0*/  LDL.LU R10, [R1+0x1d8] ;  /* 0x0001d800010a7983 */ /* 0x001ee80000300800 */
[----:B------:R-:W3:Y:S01]  /*1b9f0*/  LDL.LU R11, [R1+0x1dc] ;  /* 0x0001dc00010b7983 */ /* 0x000ee20000300800 */
[----:B--2---:R-:W-:Y:S03]  /*1ba00*/  HMMA.16816.F32 R12, R12, R6, R16 ;  /* 0x000000060c0c723c */ /* 0x004fe60000001810 */
[----:B------:R-:W3:Y:S04]  /*1ba10*/  LDL.LU.64 R18, [R1+0xc70] ;  /* 0x000c700001127983 */ /* 0x000ee80000300a00 */
[----:B------:R-:W3:Y:S04]  /*1ba20*/  LDL.LU.64 R16, [R1+0xc68] ;  /* 0x000c680001107983 */ /* 0x000ee80000300a00 */
[----:B------:R-:W-:Y:S08]  /*1ba30*/  STL.64 [R1+0xc00], R6 ;  /* 0x000c000601007387 */ /* 0x000ff00000100a00 */
[----:B------:R-:W-:Y:S04]  /*1ba40*/  STL.64 [R1+0x320], R12 ;  /* 0x0003200c01007387 */ /* 0x000fe80000100a00 */
[----:B------:R0:W-:Y:S02]  /*1ba50*/  STL.64 [R1+0x328], R14 ;  /* 0x0003280e01007387 */ /* 0x0001e40000100a00 */
[----:B0-----:R-:W-:-:S02]  /*1ba60*/  IMAD.MOV.U32 R14, RZ, RZ, R5 ;  /* 0x000000ffff0e7224 */ /* 0x001fc400078e0005 */
[----:B------:R-:W-:-:S05]  /*1ba70*/  IMAD.MOV.U32 R15, RZ, RZ, R4 ;  /* 0x000000ffff0f7224 */ /* 0x000fca00078e0004 */
[----:B------:R0:W-:Y:S04]  /*1ba80*/  STL.64 [R1+0xc38], R14 ;  /* 0x000c380e01007387 */ /* 0x0001e80000100a00 */
[----:B------:R-:W2:Y:S01]  /*1ba90*/  LDL.LU R4, [R1+0x170] ;  /* 0x0001700001047983 */ /* 0x000ea20000300800 */
[----:B---3--:R-:W-:-:S15]  /*1baa0*/  HMMA.16816.F32 R8, R16, R26, R8 ;  /* 0x0000001a1008723c */ /* 0x008fde0000001808 */
[----:B------:R-:W-:-:S04]  /*1bab0*/  NOP ;  /* 0x0000000000007918 */ /* 0x000fc80000000000 */
[----:B------:R-:W-:Y:S04]  /*1bac0*/  STL.64 [R1+0x480], R8 ;  /* 0x0004800801007387 */ /* 0x000fe80000100a00 */
[----:B------:R-:W-:Y:S04]  /*1bad0*/  STL.64 [R1+0x488], R10 ;  /* 0x0004880a01007387 */ /* 0x000fe80000100a00 */
[----:B------:R-:W2:Y:S04]  /*1bae0*/  LDL.LU R5, [R1+0x174] ;  /* 0x0001740001057983 */ /* 0x000ea80000300800 */
[----:B------:R-:W3:Y:S04]  /*1baf0*/  LDL.LU R6, [R1+0x178] ;  /* 0x0001780001067983 */ /* 0x000ee80000300800 */
[----:B------:R-:W3:Y:S04]  /*1bb00*/  LDL.LU R7, [R1+0x17c] ;  /* 0x00017c0001077983 */ /* 0x000ee80000300800 */
[----:B---3--:R-:W-:Y:S04]  /*1bb10*/  STL.64 [R1+0xc10], R6 ;  /* 0x000c100601007387 */ /* 0x008fe80000100a00 */
[----:B--2---:R-:W-:Y:S04]  /*1bb20*/  STL.64 [R1+0xc08], R4 ;  /* 0x000c080401007387 */ /* 0x004fe80000100a00 */
[----:B------:R-:W2:Y:S04]  /*1bb30*/  LDL.LU R12, [R1+0x1a0] ;  /* 0x0001a000010c7983 */ /* 0x000ea80000300800 */
[----:B------:R-:W2:Y:S04]  /*1bb40*/  LDL.LU R13, [R1+0x1a4] ;  /* 0x0001a400010d7983 */ /* 0x000ea80000300800 */
[----:B0-----:R-:W3:Y:S04]  /*1bb50*/  LDL.LU R14, [R1+0x1a8] ;  /* 0x0001a800010e7983 */ /* 0x001ee80000300800 */
        /* <DEDUP_REMOVED lines=23> */
[----:B------:R-:W3:Y:S04]  /*1bcd0*/  LDL.LU R20, [R1+0x160] ;  /* 0x0001600001147983 */ /* 0x000ee80000300800 */
[----:B------:R-:W3:Y:S04]  /*1bce0*/  LDL.LU R21, [R1+0x164] ;  /* 0x0001640001157983 */ /* 0x000ee80000300800 */
[----:B------:R-:W3:Y:S04]  /*1bcf0*/  LDL.LU R22, [R1+0x168] ;  /* 0x0001680001167983 */ /* 0x000ee80000300800 */
[----:B------:R-:W3:Y:S01]  /*1bd00*/  LDL.LU R23, [R1+0x16c] ;  /* 0x00016c0001177983 */ /* 0x000ee20000300800 */
[C---:B--2---:R-:W-:Y:S03]  /*1bd10*/  HMMA.16816.F32 R24, R16.reuse, R26, R12 ;  /* 0x0000001a1018723c */ /* 0x044fe6000000180c */
[----:B---3--:R-:W-:Y:S04]  /*1bd20*/  STL.64 [R1+0xc20], R22 ;  /* 0x000c201601007387 */ /* 0x008fe80000100a00 */
[----:B------:R0:W-:Y:S04]  /*1bd30*/  STL.64 [R1+0xc18], R20 ;  /* 0x000c181401007387 */ /* 0x0001e80000100a00 */
[----:B0-----:R-:W2:Y:S04]  /*1bd40*/  LDL.LU R20, [R1+0x180] ;  /* 0x0001800001147983 */ /* 0x001ea80000300800 */
[----:B------:R-:W2:Y:S04]  /*1bd50*/  LDL.LU R21, [R1+0x184] ;  /* 0x0001840001157983 */ /* 0x000ea80000300800 */
[----:B------:R-:W2:Y:S04]  /*1bd60*/  LDL.LU R22, [R1+0x188] ;  /* 0x0001880001167983 */ /* 0x000ea80000300800 */
[----:B------:R-:W2:Y:S04]  /*1bd70*/  LDL.LU R23, [R1+0x18c] ;  /* 0x00018c0001177983 */ /* 0x000ea80000300800 */
[----:B------:R-:W3:Y:S04]  /*1bd80*/  LDL.LU.64 R14, [R1+0xc60] ;  /* 0x000c6000010e7983 */ /* 0x000ee80000300a00 */
[----:B------:R-:W3:Y:S04]  /*1bd90*/  LDL.LU.64 R12, [R1+0xc58] ;  /* 0x000c5800010c7983 */ /* 0x000ee80000300a00 */
[----:B------:R-:W-:Y:S04]  /*1bda0*/  STL.64 [R1+0x470], R24 ;  /* 0x0004701801007387 */ /* 0x000fe80000100a00 */
[----:B------:R0:W-:Y:S04]  /*1bdb0*/  STL.64 [R1+0x478], R26 ;  /* 0x0004781a01007387 */ /* 0x0001e80000100a00 */
[----:B0-----:R-:W3:Y:S02]  /*1bdc0*/  LDL.LU.64 R26, [R1+0xc50] ;  /* 0x000c5000011a7983 */ /* 0x001ee40000300a00 */
[----:B---3--:R-:W-:Y:S02]  /*1bdd0*/  HMMA.16816.F32 R24, R16, R26, R12 ;  /* 0x0000001a1018723c */ /* 0x008fe4000000180c */
[----:B------:R-:W3:Y:S04]  /*1bde0*/  LDL.LU.64 R14, [R1+0xc48] ;  /* 0x000c4800010e7983 */ /* 0x000ee80000300a00 */
[----:B------:R-:W3:-:S13]  /*1bdf0*/  LDL.LU.64 R12, [R1+0xc40] ;  /* 0x000c4000010c7983 */ /* 0x000eda0000300a00 */
[----:B------:R0:W-:Y:S04]  /*1be00*/  STL.64 [R1+0x420], R24 ;  /* 0x0004201801007387 */ /* 0x0001e80000100a00 */
[----:B------:R1:W-:Y:S04]  /*1be10*/  STL.64 [R1+0x428], R26 ;  /* 0x0004281a01007387 */ /* 0x0003e80000100a00 */
[----:B0-----:R-:W2:Y:S04]  /*1be20*/  LDL.LU R24, [R1+0x120] ;  /* 0x0001200001187983 */ /* 0x001ea80000300800 */
[----:B------:R-:W2:Y:S04]  /*1be30*/  LDL.LU R25, [R1+0x124] ;  /* 0x0001240001197983 */ /* 0x000ea80000300800 */
[----:B-1----:R-:W2:Y:S04]  /*1be40*/  LDL.LU R26, [R1+0x128] ;  /* 0x00012800011a7983 */ /* 0x002ea80000300800 */
[----:B------:R-:W2:Y:S04]  /*1be50*/  LDL.LU R27, [R1+0x12c] ;  /* 0x00012c00011b7983 */ /* 0x000ea80000300800 */
[----:B--2---:R-:W-:Y:S04]  /*1be60*/  STL.64 [R1+0xba8], R26 ;  /* 0x000ba81a01007387 */ /* 0x004fe80000100a00 */
[----:B------:R0:W-:Y:S04]  /*1be70*/  STL.64 [R1+0xba0], R24 ;  /* 0x000ba01801007387 */ /* 0x0001e80000100a00 */
[----:B0-----:R-:W2:Y:S04]  /*1be80*/  LDL.LU R24, [R1+0x130] ;  /* 0x0001300001187983 */ /* 0x001ea80000300800 */
[----:B------:R-:W2:Y:S04]  /*1be90*/  LDL.LU R25, [R1+0x134] ;  /* 0x0001340001197983 */ /* 0x000ea80000300800 */
[----:B------:R-:W2:Y:S04]  /*1bea0*/  LDL.LU R26, [R1+0x138] ;  /* 0x00013800011a7983 */ /* 0x000ea80000300800 */
[----:B------:R-:W2:Y:S01]  /*1beb0*/  LDL.LU R27, [R1+0x13c] ;  /* 0x00013c00011b7983 */ /* 0x000ea20000300800 */
[----:B---3--:R-:W-:Y:S03]  /*1bec0*/  HMMA.16816.F32 R12, R16, R10, R12 ;  /* 0x0000000a100c723c */ /* 0x008fe6000000180c */
[----:B--2---:R0:W-:Y:S04]  /*1bed0*/  STL.64 [R1+0xbb8], R26 ;  /* 0x000bb81a01007387 */ /* 0x0041e80000100a00 */
[----:B------:R-:W-:Y:S04]  /*1bee0*/  STL.64 [R1+0xbb0], R24 ;  /* 0x000bb01801007387 */ /* 0x000fe80000100a00 */
[----:B0-----:R-:W2:Y:S04]  /*1bef0*/  LDL.LU.64 R26, [R1+0x58] ;  /* 0x00005800011a7983 */ /* 0x001ea80000300a00 */
[----:B--2---:R0:W-:Y:S04]  /*1bf00*/  STL.64 [R1+0xbc0], R26 ;  /* 0x000bc01a01007387 */ /* 0x0041e80000100a00 */
[----:B0-----:R-:W2:Y:S04]  /*1bf10*/  LDL.LU.64 R26, [R1+0x68] ;  /* 0x00006800011a7983 */ /* 0x001ea80000300a00 */
[----:B------:R0:W-:Y:S04]  /*1bf20*/  STL.64 [R1+0x410], R12 ;  /* 0x0004100c01007387 */ /* 0x0001e80000100a00 */
[----:B------:R1:W-:Y:S01]  /*1bf30*/  STL.64 [R1+0x418], R14 ;  /* 0x0004180e01007387 */ /* 0x0003e20000100a00 */
[----:B0-----:R-:W-:-:S03]  /*1bf40*/  IMAD.MOV.U32 R13, RZ, RZ, R10 ;  /* 0x000000ffff0d7224 */ /* 0x001fc600078e000a */
[----:B-1----:R-:W3:Y:S01]  /*1bf50*/  LDL.LU.64 R14, [R1+0xc38] ;  /* 0x000c3800010e7983 */ /* 0x002ee20000300a00 */
[----:B------:R-:W-:-:S03]  /*1bf60*/  IMAD.MOV.U32 R12, RZ, RZ, R11 ;  /* 0x000000ffff0c7224 */ /* 0x000fc600078e000b */
        /* <DEDUP_REMOVED lines=27> */
[----:B------:R-:W2:Y:S04]  /*1c120*/  LDL.LU.64 R20, [R1+0xbf0] ;  /* 0x000bf00001147983 */ /* 0x000ea80000300a00 */
[----:B------:R0:W-:Y:S04]  /*1c130*/  STL.64 [R1+0xb60], R6 ;  /* 0x000b600601007387 */ /* 0x0001e80000100a00 */
[----:B------:R-:W3:Y:S04]  /*1c140*/  LDL.LU R4, [R1+0x140] ;  /* 0x0001400001047983 */ /* 0x000ee80000300800 */
[----:B------:R1:W-:Y:S04]  /*1c150*/  STL.64 [R1+0x300], R16 ;  /* 0x0003001001007387 */ /* 0x0003e80000100a00 */
[----:B------:R4:W-:Y:S04]  /*1c160*/  STL.64 [R1+0x308], R18 ;  /* 0x0003081201007387 */ /* 0x0009e80000100a00 */
[----:B------:R-:W3:Y:S04]  /*1c170*/  LDL.LU R5, [R1+0x144] ;  /* 0x0001440001057983 */ /* 0x000ee80000300800 */
[----:B0-----:R-:W3:Y:S04]  /*1c180*/  LDL.LU R6, [R1+0x148] ;  /* 0x0001480001067983 */ /* 0x001ee80000300800 */
[----:B------:R-:W3:Y:S01]  /*1c190*/  LDL.LU R7, [R1+0x14c] ;  /* 0x00014c0001077983 */ /* 0x000ee20000300800 */
[----:B-1----:R-:W-:-:S03]  /*1c1a0*/  IMAD.MOV.U32 R16, RZ, RZ, R28 ;  /* 0x000000ffff107224 */ /* 0x002fc600078e001c */
[----:B------:R-:W3:Y:S01]  /*1c1b0*/  LDL.LU R28, [R1+0xbec] ;  /* 0x000bec00011c7983 */ /* 0x000ee20000300800 */
[----:B----4-:R-:W-:Y:S02]  /*1c1c0*/  IMAD.MOV.U32 R19, RZ, RZ, R22 ;  /* 0x000000ffff137224 */ /* 0x010fe400078e0016 */
[----:B--2---:R-:W-:Y:S02]  /*1c1d0*/  IMAD.MOV.U32 R18, RZ, RZ, R21 ;  /* 0x000000ffff127224 */ /* 0x004fe400078e0015 */
[----:B------:R-:W-:Y:S02]  /*1c1e0*/  IMAD.MOV.U32 R17, RZ, RZ, R20 ;  /* 0x000000ffff117224 */ /* 0x000fe400078e0014 */
[----:B------:R-:W2:Y:S04]  /*1c1f0*/  LDL.LU R20, [R1+0xbe8] ;  /* 0x000be80001147983 */ /* 0x000ea80000300800 */
[----:B------:R-:W2:Y:S04]  /*1c200*/  LDL.LU R21, [R1+0xbe4] ;  /* 0x000be40001157983 */ /* 0x000ea80000300800 */
[----:B------:R-:W2:Y:S04]  /*1c210*/  LDL.LU R22, [R1+0xbe0] ;  /* 0x000be00001167983 */ /* 0x000ea80000300800 */
[----:B------:R-:W-:Y:S04]  /*1c220*/  STL.64 [R1+0xae8], R18 ;  /* 0x000ae81201007387 */ /* 0x000fe80000100a00 */
[----:B------:R0:W-:Y:S02]  /*1c230*/  STL.64 [R1+0xae0], R16 ;  /* 0x000ae01001007387 */ /* 0x0001e40000100a00 */
[----:B0-----:R-:W-:-:S02]  /*1c240*/  IMAD.MOV.U32 R16, RZ, RZ, R23 ;  /* 0x000000ffff107224 */ /* 0x001fc400078e0017 */
[----:B------:R-:W2:Y:S01]  /*1c250*/  LDL.LU R23, [R1+0xbdc] ;  /* 0x000bdc0001177983 */ /* 0x000ea20000300800 */
[----:B------:R-:W-:Y:S02]  /*1c260*/  IMAD.MOV.U32 R18, RZ, RZ, R2 ;  /* 0x000000ffff127224 */ /* 0x000fe400078e0002 */
[----:B------:R-:W-:Y:S02]  /*1c270*/  IMAD.MOV.U32 R19, RZ, RZ, R0 ;  /* 0x000000ffff137224 */ /* 0x000fe400078e0000 */
[----:B------:R-:W-:Y:S02]  /*1c280*/  IMAD.MOV.U32 R17, RZ, RZ, R3 ;  /* 0x000000ffff117224 */ /* 0x000fe400078e0003 */
[----:B------:R-:W4:Y:S04]  /*1c290*/  LDL.LU R3, [R1+0xbd8] ;  /* 0x000bd80001037983 */ /* 0x000f280000300800 */
[----:B------:R-:W3:Y:S04]  /*1c2a0*/  LDL.LU R2, [R1+0xbd4] ;  /* 0x000bd40001027983 */ /* 0x000ee80000300800 */
[----:B------:R-:W3:Y:S04]  /*1c2b0*/  LDL.LU R0, [R1+0xbd0] ;  /* 0x000bd00001007983 */ /* 0x000ee80000300800 */
[----:B------:R-:W-:Y:S04]  /*1c2c0*/  STL.64 [R1+0xaf8], R18 ;  /* 0x000af81201007387 */ /* 0x000fe80000100a00 */
[----:B------:R-:W-:Y:S01]  /*1c2d0*/  STL.64 [R1+0xaf0], R16 ;  /* 0x000af01001007387 */ /* 0x000fe20000100a00 */
[----:B--2---:R-:W-:-:S15]  /*1c2e0*/  HMMA.16816.F32 R8, R20, R26, R8 ;  /* 0x0000001a1408723c */ /* 0x004fde0000001808 */
[----:B------:R-:W-:-:S04]  /*1c2f0*/  NOP ;  /* 0x0000000000007918 */ /* 0x000fc80000000000 */
[----:B------:R0:W-:Y:S04]  /*1c300*/  STL.64 [R1+0x440], R8 ;  /* 0x0004400801007387 */ /* 0x0001e80000100a00 */
[----:B------:R1:W-:Y:S01]  /*1c310*/  STL.64 [R1+0x448], R10 ;  /* 0x0004480a01007387 */ /* 0x0003e20000100a00 */
[----:B0-----:R-:W-:-:S03]  /*1c320*/  IMAD.MOV.U32 R9, RZ, RZ, R26 ;  /* 0x000000ffff097224 */ /* 0x001fc600078e001a */
[----:B-1----:R-:W2:Y:S01]  /*1c330*/  LDL.LU.64 R10, [R1+0xbc8] ;  /* 0x000bc800010a7983 */ /* 0x002ea20000300a00 */
[----:B------:R-:W-:-:S03]  /*1c340*/  IMAD.MOV.U32 R8, RZ, RZ, R27 ;  /* 0x000000ffff087224 */ /* 0x000fc600078e001b */
[----:B------:R-:W3:Y:S02]  /*1c350*/  LDL.LU.64 R26, [R1+0xbc0] ;  /* 0x000bc000011a7983 */ /* 0x000ee40000300a00 */
[----:B---3--:R-:W-:-:S15]  /*1c360*/  HMMA.16816.F32 R4, R20, R26, R4 ;  /* 0x0000001a1404723c */ /* 0x008fde0000001804 */
        /* <DEDUP_REMOVED lines=24> */
[----:B------:R-:W-:Y:S04]  /*1c4f0*/  STL.64 [R1+0xb20], R18 ;  /* 0x000b201201007387 */ /* 0x000fe80000100a00 */
[----:B------:R-:W3:Y:S04]  /*1c500*/  LDL.LU R24, [R1+0xe0] ;  /* 0x0000e00001187983 */ /* 0x000ee80000300800 */
        /* <DEDUP_REMOVED lines=13> */
[----:B------:R-:W2:Y:S04]  /*1c5e0*/  LDL.LU R26, [R1+0x118] ;  /* 0x00011800011a7983 */ /* 0x000ea80000300800 */
[----:B------:R-:W2:Y:S01]  /*1c5f0*/  LDL.LU R27, [R1+0x11c] ;  /* 0x00011c00011b7983 */ /* 0x000ea20000300800 */
[----:B------:R-:W-:-:S02]  /*1c600*/  IMAD.MOV.U32 R18, RZ, RZ, R5 ;  /* 0x000000ffff127224 */ /* 0x000fc400078e0005 */
[----:B------:R-:W-:Y:S01]  /*1c610*/  IMAD.MOV.U32 R19, RZ, RZ, R4 ;  /* 0x000000ffff137224 */ /* 0x000fe200078e0004 */
[----:B------:R-:W3:Y:S04]  /*1c620*/  LDL.LU.64 R14, [R1+0x18] ;  /* 0x00001800010e7983 */ /* 0x000ee80000300a00 */
[----:B------:R-:W3:Y:S04]  /*1c630*/  LDL.LU R4, [R1+0xf0] ;  /* 0x0000f00001047983 */ /* 0x000ee80000300800 */
        /* <DEDUP_REMOVED lines=10> */
[----:B0-----:R-:W3:Y:S04]  /*1c6e0*/  LDL.LU.64 R26, [R1+0xb98] ;  /* 0x000b9800011a7983 */ /* 0x001ee80000300a00 */
[----:B------:R-:W3:Y:S04]  /*1c6f0*/  LDL.LU.64 R24, [R1+0xb90] ;  /* 0x000b900001187983 */ /* 0x000ee80000300a00 */
[----:B------:R0:W-:Y:S04]  /*1c700*/  STL.64 [R1+0xb00], R10 ;  /* 0x000b000a01007387 */ /* 0x0001e80000100a00 */
[----:B------:R-:W2:Y:S04]  /*1c710*/  LDL.LU R8, [R1+0xa0] ;  /* 0x0000a00001087983 */ /* 0x000ea80000300800 */
[----:B------:R-:W2:Y:S04]  /*1c720*/  LDL.LU R9, [R1+0xa4] ;  /* 0x0000a40001097983 */ /* 0x000ea80000300800 */
[----:B0-----:R-:W2:Y:S01]  /*1c730*/  LDL.LU R10, [R1+0xa8] ;  /* 0x0000a800010a7983 */ /* 0x001ea20000300800 */
[----:B-----5:R-:W-:-:S05]  /*1c740*/  IMAD.MOV.U32 R11, RZ, RZ, R29 ;  /* 0x000000ffff0b7224 */ /* 0x020fca00078e001d */
[----:B--2---:R4:W-:Y:S04]  /*1c750*/  STL.64 [R1+0xb18], R10 ;  /* 0x000b180a01007387 */ /* 0x0049e80000100a00 */
[----:B------:R0:W-:Y:S01]  /*1c760*/  STL.64 [R1+0xb10], R8 ;  /* 0x000b100801007387 */ /* 0x0001e20000100a00 */
[----:B----4-:R-:W-:Y:S02]  /*1c770*/  IMAD.MOV.U32 R10, RZ, RZ, R3 ;  /* 0x000000ffff0a7224 */ /* 0x010fe400078e0003 */
[----:B0-----:R-:W-:Y:S02]  /*1c780*/  IMAD.MOV.U32 R8, RZ, RZ, R0 ;  /* 0x000000ffff087224 */ /* 0x001fe400078e0000 */
[----:B------:R-:W-:Y:S01]  /*1c790*/  IMAD.MOV.U32 R11, RZ, RZ, R28 ;  /* 0x000000ffff0b7224 */ /* 0x000fe200078e001c */
[----:B------:R-:W2:Y:S01]  /*1c7a0*/  LDL.LU R0, [R1+0xb8c] ;  /* 0x000b8c0001007983 */ /* 0x000ea20000300800 */
[----:B------:R-:W-:-:S03]  /*1c7b0*/  IMAD.MOV.U32 R9, RZ, RZ, R2 ;  /* 0x000000ffff097224 */ /* 0x000fc600078e0002 */
[----:B------:R-:W4:Y:S04]  /*1c7c0*/  LDL.LU R2, [R1+0xb88] ;  /* 0x000b880001027983 */ /* 0x000f280000300800 */
[----:B------:R-:W5:Y:S04]  /*1c7d0*/  LDL.LU R3, [R1+0xb84] ;  /* 0x000b840001037983 */ /* 0x000f680000300800 */
[----:B------:R-:W2:Y:S04]  /*1c7e0*/  LDL.LU R28, [R1+0xb80] ;  /* 0x000b8000011c7983 */ /* 0x000ea80000300800 */
[----:B------:R-:W-:Y:S04]  /*1c7f0*/  STL.64 [R1+0xb30], R10 ;  /* 0x000b300a01007387 */ /* 0x000fe80000100a00 */
[----:B------:R0:W-:Y:S04]  /*1c800*/  STL.64 [R1+0xb28], R8 ;  /* 0x000b280801007387 */ /* 0x0001e80000100a00 */
[----:B0-----:R-:W2:Y:S04]  /*1c810*/  LDL.LU R8, [R1+0xc0] ;  /* 0x0000c00001087983 */ /* 0x001ea80000300800 */
[----:B------:R-:W2:Y:S04]  /*1c820*/  LDL.LU R9, [R1+0xc4] ;  /* 0x0000c40001097983 */ /* 0x000ea80000300800 */
[----:B------:R-:W2:Y:S04]  /*1c830*/  LDL.LU R10, [R1+0xc8] ;  /* 0x0000c800010a7983 */ /* 0x000ea80000300800 */
[----:B------:R-:W2:Y:S01]  /*1c840*/  LDL.LU R11, [R1+0xcc] ;  /* 0x0000cc00010b7983 */ /* 0x000ea20000300800 */
[----:B---3--:R-:W-:Y:S03]  /*1c850*/  HMMA.16816.F32 R24, R20, R14, R24 ;  /* 0x0000000e1418723c */ /* 0x008fe60000001818 */
[----:B--2---:R4:W-:Y:S04]  /*1c860*/  STL.64 [R1+0xb48], R10 ;  /* 0x000b480a01007387 */ /* 0x0049e80000100a00 */
[----:B------:R-:W-:-:S12]  /*1c870*/  STL.64 [R1+0xb40], R8 ;  /* 0x000b400801007387 */ /* 0x000fd80000100a00 */
[----:B------:R-:W-:Y:S04]  /*1c880*/  STL.64 [R1+0x330], R24 ;  /* 0x0003301801007387 */ /* 0x000fe80000100a00 */
[----:B------:R0:W-:Y:S01]  /*1c890*/  STL.64 [R1+0x338], R26 ;  /* 0x0003381a01007387 */ /* 0x0001e20000100a00 */
[----:B----4-:R-:W-:Y:S02]  /*1c8a0*/  IMAD.MOV.U32 R10, RZ, RZ, R2 ;  /* 0x000000ffff0a7224 */ /* 0x010fe400078e0002 */
[----:B------:R-:W-:Y:S02]  /*1c8b0*/  IMAD.MOV.U32 R11, RZ, RZ, R0 ;  /* 0x000000ffff0b7224 */ /* 0x000fe400078e0000 */
[----:B------:R-:W-:Y:S01]  /*1c8c0*/  IMAD.MOV.U32 R2, RZ, RZ, R14 ;  /* 0x000000ffff027224 */ /* 0x000fe200078e000e */
[----:B0-----:R-:W2:Y:S04]  /*1c8d0*/  LDL.LU.64 R26, [R1+0xb78] ;  /* 0x000b7800011a7983 */ /* 0x001ea80000300a00 */
[----:B------:R-:W2:Y:S01]  /*1c8e0*/  LDL.LU.64 R24, [R1+0xb70] ;  /* 0x000b700001187983 */ /* 0x000ea20000300a00 */
[----:B------:R-:W-:-:S03]  /*1c8f0*/  IMAD.MOV.U32 R0, RZ, RZ, R15 ;  /* 0x000000ffff007224 */ /* 0x000fc600078e000f */
[----:B------:R-:W3:Y:S02]  /*1c900*/  LDL.LU.64 R14, [R1+0xb68] ;  /* 0x000b6800010e7983 */ /* 0x000ee40000300a00 */
[----:B---3--:R-:W-:-:S15]  /*1c910*/  HMMA.16816.F32 R4, R20, R14, R4 ;  /* 0x0000000e1404723c */ /* 0x008fde0000001804 */
[----:B------:R-:W-:-:S04]  /*1c920*/  NOP ;  /* 0x0000000000007918 */ /* 0x000fc80000000000 */
[----:B------:R-:W-:Y:S04]  /*1c930*/  STL.64 [R1+0x2e0], R4 ;  /* 0x0002e00401007387 */ /* 0x000fe80000100a00 */
[----:B------:R0:W-:Y:S04]  /*1c940*/  STL.64 [R1+0x2e8], R6 ;  /* 0x0002e80601007387 */ /* 0x0001e80000100a00 */
[----:B0-----:R-:W2:Y:S01]  /*1c950*/  LDL.LU.64 R6, [R1+0xb60] ;  /* 0x000b600001067983 */ /* 0x001ea20000300a00 */
[----:B------:R-:W-:Y:S02]  /*1c960*/  IMAD.MOV.U32 R8, RZ, RZ, R28 ;  /* 0x000000ffff087224 */ /* 0x000fe400078e001c */
[----:B-----5:R-:W-:Y:S01]  /*1c970*/  IMAD.MOV.U32 R9, RZ, RZ, R3 ;  /* 0x000000ffff097224 */ /* 0x020fe200078e0003 */
[----:B--2---:R-:W-:Y:S01]  /*1c980*/  HMMA.16816.F32 R20, R20, R6, R24 ;  /* 0x000000061414723c */ /* 0x004fe20000001818 */
[----:B------:R-:W2:Y:S04]  /*1c990*/  LDL.LU.64 R26, [R1+0xb58] ;  /* 0x000b5800011a7983 */ /* 0x000ea80000300a00 */
[----:B------:R-:W2:-:S14]  /*1c9a0*/  LDL.LU.64 R24, [R1+0xb50] ;  /* 0x000b500001187983 */ /* 0x000e9c0000300a00 */
        /* <DEDUP_REMOVED lines=35> */
[----:B------:R-:W-:Y:S01]  /*1cbe0*/  IMAD.MOV.U32 R23, RZ, RZ, R0 ;  /* 0x000000ffff177224 */ /* 0x000fe200078e0000 */
[C---:B--2---:R-:W-:Y:S08]  /*1cbf0*/  HMMA.16816.F32 R12, R24.reuse, R14, R16 ;  /* 0x0000000e180c723c */ /* 0x044ff00000001810 */
[----:B---3--:R-:W-:Y:S01]  /*1cc00*/  HMMA.16816.F32 R20, R24, R22, R8 ;  /* 0x000000161814723c */ /* 0x008fe20000001808 */
[----:B------:R-:W2:Y:S04]  /*1cc10*/  LDL.LU.64 R10, [R1+0xac8] ;  /* 0x000ac800010a7983 */ /* 0x000ea80000300a00 */
[----:B------:R-:W2:-:S14]  /*1cc20*/  LDL.LU.64 R8, [R1+0xac0] ;  /* 0x000ac00001087983 */ /* 0x000e9c0000300a00 */
[----:B------:R0:W-:Y:S04]  /*1cc30*/  STL.64 [R1+0x2d0], R20 ;  /* 0x0002d01401007387 */ /* 0x0001e80000100a00 */
[----:B------:R-:W-:Y:S04]  /*1cc40*/  STL.64 [R1+0x2d8], R22 ;  /* 0x0002d81601007387 */ /* 0x000fe80000100a00 */
[----:B0-----:R-:W3:Y:S04]  /*1cc50*/  LDL.LU R20, [R1+0x670] ;  /* 0x0006700001147983 */ /* 0x001ee80000300800 */
[----:B------:R-:W4:Y:S04]  /*1cc60*/  LDL.LU R4, [R1+0x4c0] ;  /* 0x0004c00001047983 */ /* 0x000f280000300800 */
[----:B------:R-:W-:Y:S04]  /*1cc70*/  STL.64 [R1+0x2b0], R12 ;  /* 0x0002b00c01007387 */ /* 0x000fe80000100a00 */
[----:B------:R-:W-:Y:S04]  /*1cc80*/  STL.64 [R1+0x2b8], R14 ;  /* 0x0002b80e01007387 */ /* 0x000fe80000100a00 */
[----:B------:R-:W4:Y:S04]  /*1cc90*/  LDL.LU R5, [R1+0x668] ;  /* 0x0006680001057983 */ /* 0x000f280000300800 */
[----:B----4-:R0:W-:Y:S04]  /*1cca0*/  STL.64 [R1+0xa80], R4 ;  /* 0x000a800401007387 */ /* 0x0101e80000100a00 */
[----:B0-----:R-:W4:Y:S04]  /*1ccb0*/  LDL.LU R4, [R1+0x654] ;  /* 0x0006540001047983 */ /* 0x001f280000300800 */
        /* <DEDUP_REMOVED lines=18> */
[----:B------:R-:W4:Y:S01]  /*1cde0*/  LDL.LU R5, [R1+0x6a0] ;  /* 0x0006a00001057983 */ /* 0x000f220000300800 */
[----:B--2---:R-:W-:Y:S03]  /*1cdf0*/  HMMA.16816.F32 R8, R24, R6, R8 ;  /* 0x000000061808723c */ /* 0x004fe60000001808 */
[----:B----4-:R0:W-:Y:S04]  /*1ce00*/  STL.64 [R1+0xab8], R4 ;  /* 0x000ab80401007387 */ /* 0x0101e80000100a00 */
[----:B0-----:R-:W2:Y:S04]  /*1ce10*/  LDL.LU R4, [R1+0x68c] ;  /* 0x00068c0001047983 */ /* 0x001ea80000300800 */
[----:B------:R-:W2:Y:S04]  /*1ce20*/  LDL.LU R5, [R1+0x69c] ;  /* 0x00069c0001057983 */ /* 0x000ea80000300800 */
        /* <DEDUP_REMOVED lines=18> */
[----:B------:R0:W-:Y:S04]  /*1cf50*/  STL.64 [R1+0x2a0], R8 ;  /* 0x0002a00801007387 */ /* 0x0001e80000100a00 */
[----:B------:R1:W-:Y:S04]  /*1cf60*/  STL.64 [R1+0x2a8], R10 ;  /* 0x0002a80a01007387 */ /* 0x0003e80000100a00 */
[----:B------:R-:W3:Y:S04]  /*1cf70*/  LDL.LU R27, [R1+0x644] ;  /* 0x00064400011b7983 */ /* 0x000ee80000300800 */
[----:B------:R-:W3:Y:S04]  /*1cf80*/  LDL.LU R6, [R1+0x688] ;  /* 0x0006880001067983 */ /* 0x000ee80000300800 */
[----:B------:R-:W3:Y:S04]  /*1cf90*/  LDL.LU R7, [R1+0x630] ;  /* 0x0006300001077983 */ /* 0x000ee80000300800 */
[----:B0-----:R-:W3:Y:S04]  /*1cfa0*/  LDL.LU R8, [R1+0x680] ;  /* 0x0006800001087983 */ /* 0x001ee80000300800 */
[----:B------:R-:W3:Y:S04]  /*1cfb0*/  LDL.LU R9, [R1+0x584] ;  /* 0x0005840001097983 */ /* 0x000ee80000300800 */
[----:B-1----:R-:W3:Y:S04]  /*1cfc0*/  LDL.LU R10, [R1+0x678] ;  /* 0x00067800010a7983 */ /* 0x002ee80000300800 */
[----:B------:R-:W3:Y:S01]  /*1cfd0*/  LDL.LU R11, [R1+0x580] ;  /* 0x00058000010b7983 */ /* 0x000ee20000300800 */
[----:B--2---:R-:W-:-:S04]  /*1cfe0*/  LOP3.LUT R5, R5, R4, RZ, 0x3c, !PT ;  /* 0x0000000405057212 */ /* 0x004fc800078e3cff */
[----:B------:R-:W-:-:S04]  /*1cff0*/  LOP3.LUT R4, R5, R4, RZ, 0x3c, !PT ;  /* 0x0000000405047212 */ /* 0x000fc800078e3cff */
[----:B------:R-:W-:-:S05]  /*1d000*/  LOP3.LUT R5, R5, R4, RZ, 0x3c, !PT ;  /* 0x0000000405057212 */ /* 0x000fca00078e3cff */
[----:B------:R0:W-:Y:S04]  /*1d010*/  STL.64 [R1+0x60], R4 ;  /* 0x0000600401007387 */ /* 0x0001e80000100a00 */
[----:B0-----:R-:W2:Y:S02]  /*1d020*/  LDL.LU.64 R4, [R1+0xab8] ;  /* 0x000ab80001047983 */ /* 0x001ea40000300a00 */
        /* <DEDUP_REMOVED lines=34> */
[----:B0-----:R-:W2:Y:S01]  /*1d250*/  LDL.LU.64 R4, [R1+0xa80] ;  /* 0x000a800001047983 */ /* 0x001ea20000300a00 */
[----:B---3--:R-:W-:Y:S02]  /*1d260*/  IMAD.MOV.U32 R24, RZ, RZ, R26 ;  /* 0x000000ffff187224 */ /* 0x008fe400078e001a */
[----:B------:R-:W-:-:S03]  /*1d270*/  IMAD.MOV.U32 R26, RZ, RZ, R6 ;  /* 0x000000ffff1a7224 */ /* 0x000fc600078e0006 */
[----:B------:R0:W-:Y:S01]  /*1d280*/  STL.64 [R1+0x20], R24 ;  /* 0x0000201801007387 */ /* 0x0001e20000100a00 */
[----:B------:R-:W-:-:S03]  /*1d290*/  IMAD.MOV.U32 R6, RZ, RZ, R20 ;  /* 0x000000ffff067224 */ /* 0x000fc600078e0014 */
[----:B------:R-:W-:Y:S01]  /*1d2a0*/  STL.64 [R1+0x18], R26 ;  /* 0x0000181a01007387 */ /* 0x000fe20000100a00 */
[----:B------:R-:W-:Y:S02]  /*1d2b0*/  LOP3.LUT R13, R13, R12, RZ, 0x3c, !PT ;  /* 0x0000000c0d0d7212 */ /* 0x000fe400078e3cff */
[----:B------:R-:W-:Y:S01]  /*1d2c0*/  LOP3.LUT R15, R15, R14, RZ, 0x3c, !PT ;  /* 0x0000000e0f0f7212 */ /* 0x000fe200078e3cff */
[----:B0-----:R-:W-:Y:S02]  /*1d2d0*/  IMAD.MOV.U32 R24, RZ, RZ, R8 ;  /* 0x000000ffff187224 */ /* 0x001fe400078e0008 */
[----:B------:R-:W-:Y:S02]  /*1d2e0*/  IMAD.MOV.U32 R25, RZ, RZ, R7 ;  /* 0x000000ffff197224 */ /* 0x000fe400078e0007 */
[----:B------:R-:W-:Y:S02]  /*1d2f0*/  IMAD.MOV.U32 R8, RZ, RZ, R10 ;  /* 0x000000ffff087224 */ /* 0x000fe400078e000a */
[----:B------:R-:W-:Y:S01]  /*1d300*/  IMAD.MOV.U32 R7, RZ, RZ, R11 ;  /* 0x000000ffff077224 */ /* 0x000fe200078e000b */
[----:B------:R-:W-:Y:S04]  /*1d310*/  STL.64 [R1+0x10], R24 ;  /* 0x0000101801007387 */ /* 0x000fe80000100a00 */
[----:B------:R0:W-:Y:S01]  /*1d320*/  STL.64 [R1+0x8], R8 ;  /* 0x0000080801007387 */ /* 0x0001e20000100a00 */
[----:B------:R-:W-:-:S02]  /*1d330*/  LOP3.LUT R12, R13, R12, RZ, 0x3c, !PT ;  /* 0x0000000c0d0c7212 */ /* 0x000fc400078e3cff */
[----:B------:R-:W-:Y:S01]  /*1d340*/  LOP3.LUT R14, R15, R14, RZ, 0x3c, !PT ;  /* 0x0000000e0f0e7212 */ /* 0x000fe200078e3cff */
[----:B------:R-:W-:Y:S02]  /*1d350*/  IMAD.MOV.U32 R10, RZ, RZ, R18 ;  /* 0x000000ffff0a7224 */ /* 0x000fe400078e0012 */
[----:B------:R-:W-:Y:S01]  /*1d360*/  IMAD.MOV.U32 R11, RZ, RZ, R17 ;  /* 0x000000ffff0b7224 */ /* 0x000fe200078e0011 */
[----:B------:R-:W-:Y:S02]  /*1d370*/  LOP3.LUT R13, R13, R12, RZ, 0x3c, !PT ;  /* 0x0000000c0d0d7212 */ /* 0x000fe400078e3cff */
[----:B------:R-:W-:Y:S01]  /*1d380*/  LOP3.LUT R15, R15, R14, RZ, 0x3c, !PT ;  /* 0x0000000e0f0f7212 */ /* 0x000fe200078e3cff */
[----:B------:R-:W-:Y:S02]  /*1d390*/  IMAD.MOV.U32 R17, RZ, RZ, R19 ;  /* 0x000000ffff117224 */ /* 0x000fe400078e0013 */
[----:B0-----:R-:W-:Y:S02]  /*1d3a0*/  IMAD.MOV.U32 R8, RZ, RZ, R16 ;  /* 0x000000ffff087224 */ /* 0x001fe400078e0010 */
[----:B------:R-:W-:-:S02]  /*1d3b0*/  IMAD.MOV.U32 R9, RZ, RZ, R23 ;  /* 0x000000ffff097224 */ /* 0x000fc400078e0017 */
[----:B------:R-:W-:Y:S02]  /*1d3c0*/  IMAD.MOV.U32 R16, RZ, RZ, R29 ;  /* 0x000000ffff107224 */ /* 0x000fe400078e001d */
[----:B------:R-:W-:Y:S02]  /*1d3d0*/  IMAD.MOV.U32 R18, RZ, RZ, R28 ;  /* 0x000000ffff127224 */ /* 0x000fe400078e001c */
[----:B------:R-:W-:Y:S01]  /*1d3e0*/  IMAD.MOV.U32 R19, RZ, RZ, R0 ;  /* 0x000000ffff137224 */ /* 0x000fe200078e0000 */
[----:B--2---:R-:W-:-:S04]  /*1d3f0*/  LOP3.LUT R5, R5, R4, RZ, 0x3c, !PT ;  /* 0x0000000405057212 */ /* 0x004fc800078e3cff */
[----:B------:R-:W-:-:S04]  /*1d400*/  LOP3.LUT R4, R5, R4, RZ, 0x3c, !PT ;  /* 0x0000000405047212 */ /* 0x000fc800078e3cff */
[----:B------:R-:W-:-:S05]  /*1d410*/  LOP3.LUT R5, R5, R4, RZ, 0x3c, !PT ;  /* 0x0000000405057212 */ /* 0x000fca00078e3cff */
[----:B------:R-:W-:Y:S04]  /*1d420*/  STL.64 [R1+0x968], R4 ;  /* 0x0009680401007387 */ /* 0x000fe80000100a00 */
[----:B------:R5:W-:Y:S02]  /*1d430*/  STL.64 [R1], R6 ;  /* 0x0000000601007387 */ /* 0x000be40000100a00 */
[----:B-----5:R-:W-:Y:S02]  /*1d440*/  IMAD.MOV.U32 R6, RZ, RZ, R22 ;  /* 0x000000ffff067224 */ /* 0x020fe400078e0016 */
[----:B----4-:R-:W-:-:S05]  /*1d450*/  IMAD.MOV.U32 R7, RZ, RZ, R21 ;  /* 0x000000ffff077224 */ /* 0x010fca00078e0015 */
[----:B------:R-:W-:Y:S04]  /*1d460*/  STL.64 [R1+0x970], R6 ;  /* 0x0009700601007387 */ /* 0x000fe80000100a00 */
[----:B------:R-:W-:Y:S04]  /*1d470*/  STL.64 [R1+0x978], R8 ;  /* 0x0009780801007387 */ /* 0x000fe80000100a00 */
[----:B------:R-:W-:Y:S04]  /*1d480*/  STL.64 [R1+0x980], R10 ;  /* 0x0009800a01007387 */ /* 0x000fe80000100a00 */
[----:B------:R-:W-:Y:S04]  /*1d490*/  STL.64 [R1+0x988], R12 ;  /* 0x0009880c01007387 */ /* 0x000fe80000100a00 */
[----:B------:R-:W-:Y:S04]  /*1d4a0*/  STL.64 [R1+0x990], R14 ;  /* 0x0009900e01007387 */ /* 0x000fe80000100a00 */
[----:B------:R-:W-:Y:S04]  /*1d4b0*/  STL.64 [R1+0x998], R16 ;  /* 0x0009981001007387 */ /* 0x000fe80000100a00 */
[----:B------:R0:W-:Y:S04]  /*1d4c0*/  STL.64 [R1+0x9a0], R18 ;  /* 0x0009a01201007387 */ /* 0x0001e80000100a00 */
[----:B------:R-:W2:Y:S04]  /*1d4d0*/  LDL.LU R22, [R1+0x4e4] ;  /* 0x0004e40001167983 */ /* 0x000ea80000300800 */
[----:B------:R-:W2:Y:S04]  /*1d4e0*/  LDL.LU R23, [R1+0x594] ;  /* 0x0005940001177983 */ /* 0x000ea80000300800 */
[----:B------:R-:W3:Y:S04]  /*1d4f0*/  LDL.LU R24, [R1+0x4e8] ;  /* 0x0004e80001187983 */ /* 0x000ee80000300800 */
[----:B------:R-:W3:Y:S04]  /*1d500*/  LDL.LU R25, [R1+0x598] ;  /* 0x0005980001197983 */ /* 0x000ee80000300800 */
[----:B------:R-:W4:Y:S04]  /*1d510*/  LDL.LU R26, [R1+0x4ec] ;  /* 0x0004ec00011a7983 */ /* 0x000f280000300800 */
[----:B------:R-:W4:Y:S04]  /*1d520*/  LDL.LU R27, [R1+0x59c] ;  /* 0x00059c00011b7983 */ /* 0x000f280000300800 */
[----:B------:R-:W5:Y:S04]  /*1d530*/  LDL.LU R29, [R1+0x4f0] ;  /* 0x0004f000011d7983 */ /* 0x000f680000300800 */
[----:B------:R-:W5:Y:S04]  /*1d540*/  LDL.LU R28, [R1+0x5a0] ;  /* 0x0005a000011c7983 */ /* 0x000f680000300800 */
[----:B------:R-:W2:Y:S04]  /*1d550*/  LDL.LU R0, [R1+0x5cc] ;  /* 0x0005cc0001007983 */ /* 0x000ea80000300800 */
[----:B0-----:R-:W2:Y:S04]  /*1d560*/  LDL.LU R18, [R1+0x528] ;  /* 0x0005280001127983 */ /* 0x001ea80000300800 */
[----:B------:R-:W2:Y:S04]  /*1d570*/  LDL.LU R19, [R1+0x5d8] ;  /* 0x0005d80001137983 */ /* 0x000ea80000300800 */
[----:B--2---:R0:W-:Y:S04]  /*1d580*/  STL.64 [R1+0xa40], R18 ;  /* 0x000a401201007387 */ /* 0x0041e80000100a00 */
        /* <DEDUP_REMOVED lines=19> */
[----:B------:R-:W2:Y:S01]  /*1d6c0*/  LDL.LU R19, [R1+0x5a8] ;  /* 0x0005a80001137983 */ /* 0x000ea20000300800 */
[----:B------:R-:W-:-:S02]  /*1d6d0*/  LOP3.LUT R23, R23, R22, RZ, 0x3c, !PT ;  /* 0x0000001617177212 */ /* 0x000fc400078e3cff */
[----:B---3--:R-:W-:Y:S01]  /*1d6e0*/  LOP3.LUT R25, R25, R24, RZ, 0x3c, !PT ;  /* 0x0000001819197212 */ /* 0x008fe200078e3cff */
[----:B------:R-:W-:Y:S02]  /*1d6f0*/  IMAD.MOV.U32 R20, RZ, RZ, R3 ;  /* 0x000000ffff147224 */ /* 0x000fe400078e0003 */
[----:B------:R-:W-:Y:S01]  /*1d700*/  IMAD.MOV.U32 R21, RZ, RZ, R2 ;  /* 0x000000ffff157224 */ /* 0x000fe200078e0002 */
[----:B------:R-:W-:Y:S01]  /*1d710*/  LOP3.LUT R22, R23, R22, RZ, 0x3c, !PT ;  /* 0x0000001617167212 */ /* 0x000fe200078e3cff */
[----:B--2---:R0:W-:Y:S04]  /*1d720*/  STL.64 [R1+0xa78], R18 ;  /* 0x000a781201007387 */ /* 0x0041e80000100a00 */
[----:B0-----:R-:W2:Y:S04]  /*1d730*/  LDL.LU R18, [R1+0x4f4] ;  /* 0x0004f40001127983 */ /* 0x001ea80000300800 */
[----:B------:R-:W2:Y:S04]  /*1d740*/  LDL.LU R19, [R1+0x5a4] ;  /* 0x0005a40001137983 */ /* 0x000ea80000300800 */
        /* <DEDUP_REMOVED lines=12> */
[----:B------:R-:W3:Y:S01]  /*1d810*/  LDL.LU R4, [R1+0x544] ;  /* 0x0005440001047983 */ /* 0x000ee20000300800 */
[----:B----4-:R-:W-:-:S03]  /*1d820*/  LOP3.LUT R27, R27, R26, RZ, 0x3c, !PT ;  /* 0x0000001a1b1b7212 */ /* 0x010fc600078e3cff */
[----:B------:R-:W4:Y:S01]  /*1d830*/  LDL.LU R5, [R1+0x5f4] ;  /* 0x0005f40001057983 */ /* 0x000f220000300800 */
[----:B------:R-:W-:-:S03]  /*1d840*/  LOP3.LUT R24, R25, R24, RZ, 0x3c, !PT ;  /* 0x0000001819187212 */ /* 0x000fc600078e3cff */
[----:B------:R-:W3:Y:S01]  /*1d850*/  LDL.LU R2, [R1+0x548] ;  /* 0x0005480001027983 */ /* 0x000ee20000300800 */
[----:B------:R-:W-:-:S03]  /*1d860*/  LOP3.LUT R23, R23, R22, RZ, 0x3c, !PT ;  /* 0x0000001617177212 */ /* 0x000fc600078e3cff */
[----:B------:R-:W3:Y:S04]  /*1d870*/  LDL.LU R3, [R1+0x5f8] ;  /* 0x0005f80001037983 */ /* 0x000ee80000300800 */
[----:B------:R0:W-:Y:S01]  /*1d880*/  STL.64 [R1+0x9a8], R20 ;  /* 0x0009a81401007387 */ /* 0x0001e20000100a00 */
[----:B------:R-:W-:Y:S02]  /*1d890*/  LOP3.LUT R26, R27, R26, RZ, 0x3c, !PT ;  /* 0x0000001a1b1a7212 */ /* 0x000fe400078e3cff */
[----:B------:R-:W-:Y:S02]  /*1d8a0*/  LOP3.LUT R25, R25, R24, RZ, 0x3c, !PT ;  /* 0x0000001819197212 */ /* 0x000fe400078e3cff */
[----:B------:R-:W-:Y:S01]  /*1d8b0*/  LOP3.LUT R27, R27, R26, RZ, 0x3c, !PT ;  /* 0x0000001a1b1b7212 */ /* 0x000fe200078e3cff */
[----:B0-----:R-:W3:Y:S04]  /*1d8c0*/  LDL.LU R20, [R1+0x524] ;  /* 0x0005240001147983 */ /* 0x001ee80000300800 */
[----:B------:R-:W3:Y:S04]  /*1d8d0*/  LDL.LU R21, [R1+0x5d4] ;  /* 0x0005d40001157983 */ /* 0x000ee80000300800 */
[----:B------:R0:W-:Y:S04]  /*1d8e0*/  STL.64 [R1+0x9b0], R22 ;  /* 0x0009b01601007387 */ /* 0x0001e80000100a00 */
        /* <DEDUP_REMOVED lines=8> */
[----:B-----5:R0:W-:Y:S04]  /*1d970*/  STL.64 [R1+0x9c8], R28 ;  /* 0x0009c81c01007387 */ /* 0x0201e80000100a00 */
[----:B0-----:R-:W5:Y:S01]  /*1d980*/  LDL.LU R29, [R1+0x514] ;  /* 0x00051400011d7983 */ /* 0x001f620000300800 */
        /* <DEDUP_REMOVED lines=41> */
[----:B------:R-:W-:Y:S02]  /*1dc20*/  IMAD.MOV.U32 R26, RZ, RZ, R0 ;  /* 0x000000ffff1a7224 */ /* 0x000fe400078e0000 */
[----:B------:R-:W0:Y:S01]  /*1dc30*/  LDC R0, c[0x0][0x3ac] ;  /* 0x0000eb00ff007b82 */ /* 0x000e220000000800 */
[----:B-----5:R1:W-:Y:S02]  /*1dc40*/  STL.64 [R1+0x1a8], R28 ;  /* 0x0001a81c01007387 */ /* 0x0203e40000100a00 */
[----:B-1----:R-:W-:-:S02]  /*1dc50*/  IMAD.MOV.U32 R28, RZ, RZ, R24 ;  /* 0x000000ffff1c7224 */ /* 0x002fc400078e0018 */
[----:B------:R-:W-:Y:S02]  /*1dc60*/  IMAD.MOV.U32 R29, RZ, RZ, R27 ;  /* 0x000000ffff1d7224 */ /* 0x000fe400078e001b */
[----:B------:R-:W-:Y:S02]  /*1dc70*/  IMAD.MOV.U32 R27, RZ, RZ, R25 ;  /* 0x000000ffff1b7224 */ /* 0x000fe400078e0019 */
[----:B------:R-:W-:Y:S02]  /*1dc80*/  IMAD.MOV.U32 R24, RZ, RZ, R23 ;  /* 0x000000ffff187224 */ /* 0x000fe400078e0017 */
[----:B------:R-:W-:Y:S02]  /*1dc90*/  IMAD.MOV.U32 R25, RZ, RZ, R22 ;  /* 0x000000ffff197224 */ /* 0x000fe400078e0016 */
[----:B------:R-:W-:Y:S02]  /*1dca0*/  IMAD.MOV.U32 R22, RZ, RZ, R21 ;  /* 0x000000ffff167224 */ /* 0x000fe400078e0015 */
[----:B------:R-:W-:Y:S01]  /*1dcb0*/  IMAD.MOV.U32 R23, RZ, RZ, R20 ;  /* 0x000000ffff177224 */ /* 0x000fe200078e0014 */
[----:B------:R-:W-:Y:S04]  /*1dcc0*/  STL.64 [R1+0x1b0], R28 ;  /* 0x0001b01c01007387 */ /* 0x000fe80000100a00 */
[----:B------:R-:W-:Y:S04]  /*1dcd0*/  STL.64 [R1+0x1b8], R26 ;  /* 0x0001b81a01007387 */ /* 0x000fe80000100a00 */
[----:B------:R-:W-:Y:S04]  /*1dce0*/  STL.64 [R1+0x1c0], R24 ;  /* 0x0001c01801007387 */ /* 0x000fe80000100a00 */
[----:B------:R-:W-:Y:S01]  /*1dcf0*/  STL.64 [R1+0x1c8], R22 ;  /* 0x0001c81601007387 */ /* 0x000fe20000100a00 */
[----:B--2---:R-:W-:-:S02]  /*1dd00*/  IMAD.MOV.U32 R20, RZ, RZ, R19 ;  /* 0x000000ffff147224 */ /* 0x004fc400078e0013 */
[----:B------:R-:W-:Y:S02]  /*1dd10*/  IMAD.MOV.U32 R21, RZ, RZ, R18 ;  /* 0x000000ffff157224 */ /* 0x000fe400078e0012 */
[----:B------:R-:W-:Y:S02]  /*1dd20*/  IMAD.MOV.U32 R18, RZ, RZ, R17 ;  /* 0x000000ffff127224 */ /* 0x000fe400078e0011 */
[----:B------:R-:W-:Y:S02]  /*1dd30*/  IMAD.MOV.U32 R19, RZ, RZ, R16 ;  /* 0x000000ffff137224 */ /* 0x000fe400078e0010 */
[----:B------:R-:W-:Y:S02]  /*1dd40*/  IMAD.MOV.U32 R16, RZ, RZ, R15 ;  /* 0x000000ffff107224 */ /* 0x000fe400078e000f */
[----:B------:R-:W-:Y:S02]  /*1dd50*/  IMAD.MOV.U32 R17, RZ, RZ, R14 ;  /* 0x000000ffff117224 */ /* 0x000fe400078e000e */
[----:B------:R-:W-:-:S02]  /*1dd60*/  IMAD.MOV.U32 R14, RZ, RZ, R13 ;  /* 0x000000ffff0e7224 */ /* 0x000fc400078e000d */
[----:B------:R-:W-:Y:S02]  /*1dd70*/  IMAD.MOV.U32 R15, RZ, RZ, R12 ;  /* 0x000000ffff0f7224 */ /* 0x000fe400078e000c */
[----:B------:R-:W-:Y:S02]  /*1dd80*/  IMAD.MOV.U32 R12, RZ, RZ, R11 ;  /* 0x000000ffff0c7224 */ /* 0x000fe400078e000b */
[----:B------:R-:W-:Y:S01]  /*1dd90*/  IMAD.MOV.U32 R13, RZ, RZ, R10 ;  /* 0x000000ffff0d7224 */ /* 0x000fe200078e000a */
[----:B------:R-:W-:Y:S01]  /*1dda0*/  STL.64 [R1+0x1d0], R20 ;  /* 0x0001d01401007387 */ /* 0x000fe20000100a00 */
[----:B------:R-:W-:Y:S02]  /*1ddb0*/  IMAD.MOV.U32 R10, RZ, RZ, R9 ;  /* 0x000000ffff0a7224 */ /* 0x000fe400078e0009 */
[----:B------:R-:W-:Y:S01]  /*1ddc0*/  IMAD.MOV.U32 R11, RZ, RZ, R8 ;  /* 0x000000ffff0b7224 */ /* 0x000fe200078e0008 */
[----:B------:R-:W-:Y:S01]  /*1ddd0*/  STL.64 [R1+0x1d8], R18 ;  /* 0x0001d81201007387 */ /* 0x000fe20000100a00 */
[----:B------:R-:W-:-:S02]  /*1dde0*/  IMAD.MOV.U32 R8, RZ, RZ, R7 ;  /* 0x000000ffff087224 */ /* 0x000fc400078e0007 */
[----:B------:R-:W-:Y:S01]  /*1ddf0*/  IMAD.MOV.U32 R9, RZ, RZ, R6 ;  /* 0x000000ffff097224 */ /* 0x000fe200078e0006 */
[----:B------:R-:W-:Y:S04]  /*1de00*/  STL.64 [R1+0x1e0], R16 ;  /* 0x0001e01001007387 */ /* 0x000fe80000100a00 */
[----:B------:R-:W-:Y:S01]  /*1de10*/  STL.64 [R1+0x1e8], R14 ;  /* 0x0001e80e01007387 */ /* 0x000fe20000100a00 */
[----:B----4-:R-:W-:Y:S02]  /*1de20*/  IMAD.MOV.U32 R6, RZ, RZ, R5 ;  /* 0x000000ffff067224 */ /* 0x010fe400078e0005 */
[----:B------:R-:W-:Y:S01]  /*1de30*/  IMAD.MOV.U32 R7, RZ, RZ, R4 ;  /* 0x000000ffff077224 */ /* 0x000fe200078e0004 */
[----:B------:R-:W-:Y:S04]  /*1de40*/  STL.64 [R1+0x1f0], R12 ;  /* 0x0001f00c01007387 */ /* 0x000fe80000100a00 */
[----:B------:R-:W-:Y:S01]  /*1de50*/  STL.64 [R1+0x1f8], R10 ;  /* 0x0001f80a01007387 */ /* 0x000fe20000100a00 */
[----:B------:R-:W-:-:S03]  /*1de60*/  IMAD.MOV.U32 R5, RZ, RZ, R2 ;  /* 0x000000ffff057224 */ /* 0x000fc600078e0002 */
[----:B------:R-:W-:Y:S04]  /*1de70*/  STL.64 [R1+0x200], R8 ;  /* 0x0002000801007387 */ /* 0x000fe80000100a00 */
[----:B------:R-:W2:Y:S01]  /*1de80*/  LDL.LU R2, [R1+0x550] ;  /* 0x0005500001027983 */ /* 0x000ea20000300800 */
[----:B------:R-:W-:-:S03]  /*1de90*/  IMAD.MOV.U32 R4, RZ, RZ, R3 ;  /* 0x000000ffff047224 */ /* 0x000fc600078e0003 */
[----:B------:R-:W-:Y:S04]  /*1dea0*/  STL.64 [R1+0x208], R6 ;  /* 0x0002080601007387 */ /* 0x000fe80000100a00 */
[----:B------:R-:W2:Y:S04]  /*1deb0*/  LDL.LU R3, [R1+0x600] ;  /* 0x0006000001037983 */ /* 0x000ea80000300800 */
[----:B------:R-:W-:Y:S04]  /*1dec0*/  STL.64 [R1+0x210], R4 ;  /* 0x0002100401007387 */ /* 0x000fe80000100a00 */
[----:B--2---:R1:W-:Y:S04]  /*1ded0*/  STL.64 [R1+0xa38], R2 ;  /* 0x000a380201007387 */ /* 0x0043e80000100a00 */
[----:B-1----:R-:W2:Y:S04]  /*1dee0*/  LDL.LU R2, [R1+0x54c] ;  /* 0x00054c0001027983 */ /* 0x002ea80000300800 */
[----:B------:R-:W2:Y:S04]  /*1def0*/  LDL.LU R3, [R1+0x5fc] ;  /* 0x0005fc0001037983 */ /* 0x000ea80000300800 */
[----:B------:R-:W3:Y:S04]  /*1df00*/  LDL.LU R28, [R1+0x4bc] ;  /* 0x0004bc00011c7983 */ /* 0x000ee80000300800 */
[----:B------:R-:W3:Y:S04]  /*1df10*/  LDL.LU R29, [R1+0x62c] ;  /* 0x00062c00011d7983 */ /* 0x000ee80000300800 */
[----:B---3--:R1:W-:Y:S04]  /*1df20*/  STL.64 [R1+0x9d0], R28 ;  /* 0x0009d01c01007387 */ /* 0x0083e80000100a00 */
[----:B-1----:R-:W3:Y:S04]  /*1df30*/  LDL.LU R28, [R1+0x57c] ;  /* 0x00057c00011c7983 */ /* 0x002ee80000300800 */
        /* <DEDUP_REMOVED lines=30> */
[----:B------:R-:W3:Y:S01]  /*1e120*/  LDL.LU R29, [R1+0x60c] ;  /* 0x00060c00011d7983 */ /* 0x000ee20000300800 */
[----:B--2---:R-:W-:-:S04]  /*1e130*/  LOP3.LUT R3, R3, R2, RZ, 0x3c, !PT ;  /* 0x0000000203037212 */ /* 0x004fc800078e3cff */
[----:B------:R-:W-:-:S04]  /*1e140*/  LOP3.LUT R2, R3, R2, RZ, 0x3c, !PT ;  /* 0x0000000203027212 */ /* 0x000fc800078e3cff */
[----:B------:R-:W-:Y:S01]  /*1e150*/  LOP3.LUT R3, R3, R2, RZ, 0x3c, !PT ;  /* 0x0000000203037212 */ /* 0x000fe200078e3cff */
[----:B---3--:R1:W-:Y:S04]  /*1e160*/  STL.64 [R1+0xa28], R28 ;  /* 0x000a281c01007387 */ /* 0x0083e80000100a00 */
[----:B-1----:R-:W2:Y:S04]  /*1e170*/  LDL.LU R28, [R1+0x558] ;  /* 0x00055800011c7983 */ /* 0x002ea80000300800 */
[----:B------:R-:W2:Y:S04]  /*1e180*/  LDL.LU R29, [R1+0x608] ;  /* 0x00060800011d7983 */ /* 0x000ea80000300800 */
[----:B------:R-:W3:Y:S04]  /*1e190*/  LDL.LU.64 R26, [R1+0x60] ;  /* 0x00006000011a7983 */ /* 0x000ee80000300a00 */
[----:B------:R-:W4:Y:S04]  /*1e1a0*/  LDL.LU.64 R24, [R1+0x58] ;  /* 0x0000580001187983 */ /* 0x000f280000300a00 */
[----:B------:R-:W5:Y:S04]  /*1e1b0*/  LDL.LU.64 R22, [R1+0x50] ;  /* 0x0000500001167983 */ /* 0x000f680000300a00 */
[----:B------:R-:W2:Y:S04]  /*1e1c0*/  LDL.LU.64 R20, [R1+0x48] ;  /* 0x0000480001147983 */ /* 0x000ea80000300a00 */
        /* <DEDUP_REMOVED lines=8> */
[----:B------:R1:W-:Y:S04]  /*1e250*/  STL.64 [R1+0x218], R2 ;  /* 0x0002180201007387 */ /* 0x0003e80000100a00 */
[----:B-1----:R-:W2:Y:S02]  /*1e260*/  LDL.LU.64 R2, [R1+0xa38] ;  /* 0x000a380001027983 */ /* 0x002ea40000300a00 */
[----:B--2---:R-:W-:-:S04]  /*1e270*/  LOP3.LUT R3, R3, R2, RZ, 0x3c, !PT ;  /* 0x0000000203037212 */ /* 0x004fc800078e3cff */
[----:B------:R-:W-:-:S04]  /*1e280*/  LOP3.LUT R2, R3, R2, RZ, 0x3c, !PT ;  /* 0x0000000203027212 */ /* 0x000fc800078e3cff */
[----:B------:R-:W-:-:S05]  /*1e290*/  LOP3.LUT R3, R3, R2, RZ, 0x3c, !PT ;  /* 0x0000000203037212 */ /* 0x000fca00078e3cff */
[----:B------:R1:W-:Y:S04]  /*1e2a0*/  STL.64 [R1+0x220], R2 ;  /* 0x0002200201007387 */ /* 0x0003e80000100a00 */
[----:B-1----:R-:W2:Y:S01]  /*1e2b0*/  LDL.LU.64 R2, [R1+0xa30] ;  /* 0x000a300001027983 */ /* 0x002ea20000300a00 */
[----:B------:R-:W-:-:S04]  /*1e2c0*/  LOP3.LUT R29, R29, R28, RZ, 0x3c, !PT ;  /* 0x0000001c1d1d7212 */ /* 0x000fc800078e3cff */
[----:B------:R-:W-:-:S04]  /*1e2d0*/  LOP3.LUT R28, R29, R28, RZ, 0x3c, !PT ;  /* 0x0000001c1d1c7212 */ /* 0x000fc800078e3cff */
[----:B------:R-:W-:Y:S01]  /*1e2e0*/  LOP3.LUT R29, R29, R28, RZ, 0x3c, !PT ;  /* 0x0000001c1d1d7212 */ /* 0x000fe200078e3cff */
[----:B--2---:R1:W-:Y:S04]  /*1e2f0*/  STL.64 [R1+0x928], R2 ;  /* 0x0009280201007387 */ /* 0x0043e80000100a00 */
[----:B-1----:R-:W2:Y:S04]  /*1e300*/  LDL.LU.64 R2, [R1] ;  /* 0x0000000001027983 */ /* 0x002ea80000300a00 */
[----:B------:R1:W-:Y:S04]  /*1e310*/  STL.64 [R1+0x230], R28 ;  /* 0x0002301c01007387 */ /* 0x0003e80000100a00 */
[----:B-1----:R-:W2:Y:S02]  /*1e320*/  LDL.LU.64 R28, [R1+0xa28] ;  /* 0x000a2800011c7983 */ /* 0x002ea40000300a00 */
[----:B--2---:R-:W-:-:S04]  /*1e330*/  LOP3.LUT R29, R29, R28, RZ, 0x3c, !PT ;  /* 0x0000001c1d1d7212 */ /* 0x004fc800078e3cff */
[----:B------:R-:W-:-:S04]  /*1e340*/  LOP3.LUT R28, R29, R28, RZ, 0x3c, !PT ;  /* 0x0000001c1d1c7212 */ /* 0x000fc800078e3cff */
[----:B------:R-:W-:-:S05]  /*1e350*/  LOP3.LUT R29, R29, R28, RZ, 0x3c, !PT ;  /* 0x0000001c1d1d7212 */ /* 0x000fca00078e3cff */
        /* <DEDUP_REMOVED lines=51> */
[----:B-1----:R-:W2:Y:S01]  /*1e690*/  LDL.LU.64 R28, [R1+0x9d0] ;  /* 0x0009d000011c7983 */ /* 0x002ea20000300a00 */
[----:B0-----:R-:W-:-:S04]  /*1e6a0*/  IMAD.SHL.U32 R0, R0, 0x80, RZ ;  /* 0x0000008000007824 */ /* 0x001fc800078e00ff */
[----:B---3--:R-:W-:-:S04]  /*1e6b0*/  IMAD.WIDE R26, R0, 0x2, R26 ;  /* 0x00000002001a7825 */ /* 0x008fc800078e021a */
[----:B----4-:R-:W-:-:S04]  /*1e6c0*/  IMAD.WIDE R24, R0, 0x2, R24 ;  /* 0x0000000200187825 */ /* 0x010fc800078e0218 */
[----:B-----5:R-:W-:-:S04]  /*1e6d0*/  IMAD.WIDE R22, R0, 0x2, R22 ;  /* 0x0000000200167825 */ /* 0x020fc800078e0216 */
[----:B------:R-:W-:-:S04]  /*1e6e0*/  IMAD.WIDE R20, R0, 0x2, R20 ;  /* 0x0000000200147825 */ /* 0x000fc800078e0214 */
[----:B------:R-:W-:-:S04]  /*1e6f0*/  IMAD.WIDE R18, R0, 0x2, R18 ;  /* 0x0000000200127825 */ /* 0x000fc800078e0212 */
[----:B------:R-:W-:-:S04]  /*1e700*/  IMAD.WIDE R16, R0, 0x2, R16 ;  /* 0x0000000200107825 */ /* 0x000fc800078e0210 */
[----:B------:R-:W-:-:S04]  /*1e710*/  IMAD.WIDE R14, R0, 0x2, R14 ;  /* 0x00000002000e7825 */ /* 0x000fc800078e020e */
[----:B------:R-:W-:-:S04]  /*1e720*/  IMAD.WIDE R12, R0, 0x2, R12 ;  /* 0x00000002000c7825 */ /* 0x000fc800078e020c */
[----:B------:R-:W-:-:S04]  /*1e730*/  IMAD.WIDE R10, R0, 0x2, R10 ;  /* 0x00000002000a7825 */ /* 0x000fc800078e020a */
[----:B------:R-:W-:-:S04]  /*1e740*/  IMAD.WIDE R8, R0, 0x2, R8 ;  /* 0x0000000200087825 */ /* 0x000fc800078e0208 */
[----:B------:R-:W-:-:S04]  /*1e750*/  IMAD.WIDE R6, R0, 0x2, R6 ;  /* 0x0000000200067825 */ /* 0x000fc800078e0206 */
[----:B------:R-:W-:Y:S01]  /*1e760*/  IMAD.WIDE R4, R0, 0x2, R4 ;  /* 0x0000000200047825 */ /* 0x000fe200078e0204 */
[----:B--2---:R-:W-:-:S04]  /*1e770*/  LOP3.LUT R29, R29, R28, RZ, 0x3c, !PT ;  /* 0x0000001c1d1d7212 */ /* 0x004fc800078e3cff */
[----:B------:R-:W-:-:S04]  /*1e780*/  LOP3.LUT R28, R29, R28, RZ, 0x3c, !PT ;  /* 0x0000001c1d1c7212 */ /* 0x000fc800078e3cff */
[----:B------:R-:W-:-:S05]  /*1e790*/  LOP3.LUT R29, R29, R28, RZ, 0x3c, !PT ;  /* 0x0000001c1d1d7212 */ /* 0x000fca00078e3cff */
[----:B------:R0:W-:Y:S04]  /*1e7a0*/  STL.64 [R1+0x290], R28 ;  /* 0x0002901c01007387 */ /* 0x0001e80000100a00 */
[----:B0-----:R-:W2:Y:S04]  /*1e7b0*/  LDL.LU.64 R28, [R1+0x9c8] ;  /* 0x0009c800011c7983 */ /* 0x001ea80000300a00 */
[----:B------:R0:W-:Y:S04]  /*1e7c0*/  STL.64 [R1+0x190], R26 ;  /* 0x0001901a01007387 */ /* 0x0001e80000100a00 */
[----:B0-----:R-:W3:Y:S04]  /*1e7d0*/  LDL.LU.64 R26, [R1+0x9c0] ;  /* 0x0009c000011a7983 */ /* 0x001ee80000300a00 */
[----:B------:R0:W-:Y:S04]  /*1e7e0*/  STL.64 [R1+0x188], R24 ;  /* 0x0001881801007387 */ /* 0x0001e80000100a00 */
[----:B0-----:R-:W4:Y:S04]  /*1e7f0*/  LDL.LU.64 R24, [R1+0x9b8] ;  /* 0x0009b80001187983 */ /* 0x001f280000300a00 */
[----:B------:R0:W-:Y:S04]  /*1e800*/  STL.64 [R1+0x180], R22 ;  /* 0x0001801601007387 */ /* 0x0001e80000100a00 */
[----:B0-----:R-:W5:Y:S04]  /*1e810*/  LDL.LU.64 R22, [R1+0x9b0] ;  /* 0x0009b00001167983 */ /* 0x001f680000300a00 */
[----:B------:R0:W-:Y:S04]  /*1e820*/  STL.64 [R1+0x178], R20 ;  /* 0x0001781401007387 */ /* 0x0001e80000100a00 */
[----:B0-----:R-:W2:Y:S04]  /*1e830*/  LDL.LU.64 R20, [R1+0x9a8] ;  /* 0x0009a80001147983 */ /* 0x001ea80000300a00 */
        /* <DEDUP_REMOVED lines=15> */
[----:B0-----:R-:W2:Y:S01]  /*1e930*/  LDL.LU.64 R4, [R1+0x968] ;  /* 0x0009680001047983 */ /* 0x001ea20000300a00 */
[----:B------:R-:W-:-:S05]  /*1e940*/  IMAD.WIDE R2, R0, 0x2, R2 ;  /* 0x0000000200027825 */ /* 0x000fca00078e0202 */
[----:B------:R2:W-:Y:S02]  /*1e950*/  STL.64 [R1+0x130], R2 ;  /* 0x0001300201007387 */ /* 0x0005e40000100a00 */
[----:B--2---:R-:W-:-:S04]  /*1e960*/  IMAD.WIDE R2, R0, 0x2, R4 ;  /* 0x0000000200027825 */ /* 0x004fc800078e0204 */
[----:B------:R-:W-:-:S04]  /*1e970*/  IMAD.WIDE R4, R0, 0x2, R6 ;  /* 0x0000000200047825 */ /* 0x000fc800078e0206 */
[C---:B------:R-:W-:Y:S01]  /*1e980*/  IMAD.WIDE R6, R0.reuse, 0x2, R10 ;  /* 0x0000000200067825 */ /* 0x040fe200078e020a */
[----:B------:R0:W-:Y:S04]  /*1e990*/  STL.64 [R1+0x128], R2 ;  /* 0x0001280201007387 */ /* 0x0001e80000100a00 */
[----:B------:R1:W-:Y:S01]  /*1e9a0*/  STL.64 [R1+0x120], R4 ;  /* 0x0001200401007387 */ /* 0x0003e20000100a00 */
[----:B0-----:R-:W-:-:S04]  /*1e9b0*/  IMAD.WIDE R2, R0, 0x2, R8 ;  /* 0x0000000200027825 */ /* 0x001fc800078e0208 */
[C---:B-1----:R-:W-:Y:S01]  /*1e9c0*/  IMAD.WIDE R4, R0.reuse, 0x2, R12 ;  /* 0x0000000200047825 */ /* 0x042fe200078e020c */
[----:B------:R0:W-:Y:S04]  /*1e9d0*/  STL.64 [R1+0x118], R2 ;  /* 0x0001180201007387 */ /* 0x0001e80000100a00 */
[----:B------:R1:W-:Y:S04]  /*1e9e0*/  STL.64 [R1+0x110], R6 ;  /* 0x0001100601007387 */ /* 0x0003e80000100a00 */
[----:B------:R2:W-:Y:S01]  /*1e9f0*/  STL.64 [R1+0x108], R4 ;  /* 0x0001080401007387 */ /* 0x0005e20000100a00 */
[----:B0-----:R-:W-:-:S04]  /*1ea00*/  IMAD.WIDE R2, R0, 0x2, R14 ;  /* 0x0000000200027825 */ /* 0x001fc800078e020e */
[----:B-1----:R-:W-:-:S04]  /*1ea10*/  IMAD.WIDE R6, R0, 0x2, R16 ;  /* 0x0000000200067825 */ /* 0x002fc800078e0210 */
[C---:B--2---:R-:W-:Y:S01]  /*1ea20*/  IMAD.WIDE R4, R0.reuse, 0x2, R18 ;  /* 0x0000000200047825 */ /* 0x044fe200078e0212 */
[----:B------:R0:W-:Y:S04]  /*1ea30*/  STL.64 [R1+0x100], R2 ;  /* 0x0001000201007387 */ /* 0x0001e80000100a00 */
[----:B------:R-:W-:Y:S01]  /*1ea40*/  STL.64 [R1+0xf8], R6 ;  /* 0x0000f80601007387 */ /* 0x000fe20000100a00 */
[----:B0-----:R-:W-:-:S03]  /*1ea50*/  IMAD.WIDE R2, R0, 0x2, R20 ;  /* 0x0000000200027825 */ /* 0x001fc600078e0214 */
[----:B------:R-:W2:Y:S04]  /*1ea60*/  LDL.LU.64 R20, [R1+0x68] ;  /* 0x0000680001147983 */ /* 0x000ea80000300a00 */
[----:B------:R5:W-:Y:S04]  /*1ea70*/  STL.64 [R1+0xf0], R4 ;  /* 0x0000f00401007387 */ /* 0x000be80000100a00 */
[----:B------:R4:W-:Y:S01]  /*1ea80*/  STL.64 [R1+0xe8], R2 ;  /* 0x0000e80201007387 */ /* 0x0009e20000100a00 */
[----:B-----5:R-:W-:-:S04]  /*1ea90*/  IMAD.WIDE R4, R0, 0x2, R22 ;  /* 0x0000000200047825 */ /* 0x020fc800078e0216 */
[C---:B----4-:R-:W-:Y:S01]  /*1eaa0*/  IMAD.WIDE R2, R0.reuse, 0x2, R24 ;  /* 0x0000000200027825 */ /* 0x050fe200078e0218 */
[----:B------:R-:W4:Y:S04]  /*1eab0*/  LDL.LU.64 R22, [R1+0x70] ;  /* 0x0000700001167983 */ /* 0x000f280000300a00 */
[----:B------:R0:W-:Y:S04]  /*1eac0*/  STL.64 [R1+0xe0], R4 ;  /* 0x0000e00401007387 */ /* 0x0001e80000100a00 */
[----:B------:R-:W5:Y:S04]  /*1ead0*/  LDL.LU.64 R24, [R1+0x78] ;  /* 0x0000780001187983 */ /* 0x000f680000300a00 */
[----:B0-----:R-:W2:Y:S04]  /*1eae0*/  LDL.LU.64 R4, [R1+0x90] ;  /* 0x0000900001047983 */ /* 0x001ea80000300a00 */
[----:B------:R-:W-:Y:S04]  /*1eaf0*/  STL.64 [R1+0xd8], R2 ;  /* 0x0000d80201007387 */ /* 0x000fe80000100a00 */
[----:B--2---:R0:W-:Y:S04]  /*1eb00*/  STL.64 [R1+0x958], R4 ;  /* 0x0009580401007387 */ /* 0x0041e80000100a00 */
[----:B0-----:R-:W2:Y:S04]  /*1eb10*/  LDL.LU.64 R4, [R1+0x88] ;  /* 0x0000880001047983 */ /* 0x001ea80000300a00 */
[----:B--2---:R0:W-:Y:S04]  /*1eb20*/  STL.64 [R1+0x960], R4 ;  /* 0x0009600401007387 */ /* 0x0041e80000100a00 */
[----:B0-----:R-:W2:Y:S04]  /*1eb30*/  LDL.LU.64 R4, [R1+0x80] ;  /* 0x0000800001047983 */ /* 0x001ea80000300a00 */
[----:B------:R-:W2:Y:S04]  /*1eb40*/  LDL.LU.64 R6, [R1+0x1a0] ;  /* 0x0001a00001067983 */ /* 0x000ea80000300a00 */
        /* <DEDUP_REMOVED lines=8> */
[----:B------:R-:W2:Y:S01]  /*1ebd0*/  LDL.LU.64 R12, [R1+0x1d0] ;  /* 0x0001d000010c7983 */ /* 0x000ea20000300a00 */
[----:B---3--:R-:W-:-:S03]  /*1ebe0*/  IMAD.WIDE R2, R0, 0x2, R26 ;  /* 0x0000000200027825 */ /* 0x008fc600078e021a */
[----:B--2---:R0:W-:Y:S04]  /*1ebf0*/  STL.64 [R1+0x938], R12 ;  /* 0x0009380c01007387 */ /* 0x0041e80000100a00 */
[----:B0-----:R-:W2:Y:S04]  /*1ec00*/  LDL.LU.64 R12, [R1+0x1c8] ;  /* 0x0001c800010c7983 */ /* 0x001ea80000300a00 */
[----:B------:R-:W3:Y:S04]  /*1ec10*/  LDL.LU.64 R14, [R1+0x1d8] ;  /* 0x0001d800010e7983 */ /* 0x000ee80000300a00 */
[----:B------:R-:W2:Y:S04]  /*1ec20*/  LDL.LU.64 R16, [R1+0x1e8] ;  /* 0x0001e80001107983 */ /* 0x000ea80000300a00 */
[----:B------:R-:W-:Y:S01]  /*1ec30*/  STL.64 [R1+0xd0], R2 ;  /* 0x0000d00201007387 */ /* 0x000fe20000100a00 */
[----:B------:R-:W-:-:S04]  /*1ec40*/  IMAD.WIDE R26, R0, 0x2, R28 ;  /* 0x00000002001a7825 */ /* 0x000fc800078e021c */
[----:B----4-:R-:W-:-:S04]  /*1ec50*/  IMAD.WIDE R22, R0, 0x2, R22 ;  /* 0x0000000200167825 */ /* 0x010fc800078e0216 */
[----:B-----5:R-:W-:-:S04]  /*1ec60*/  IMAD.WIDE R24, R0, 0x2, R24 ;  /* 0x0000000200187825 */ /* 0x020fc800078e0218 */
[C---:B------:R-:W-:Y:S01]  /*1ec70*/  IMAD.WIDE R4, R0.reuse, 0x2, R4 ;  /* 0x0000000200047825 */ /* 0x040fe200078e0204 */
[----:B--2---:R0:W-:Y:S04]  /*1ec80*/  STL.64 [R1+0x930], R16 ;  /* 0x0009301001007387 */ /* 0x0041e80000100a00 */
[----:B0-----:R-:W2:Y:S04]  /*1ec90*/  LDL.LU.64 R16, [R1+0x1e0] ;  /* 0x0001e00001107983 */ /* 0x001ea80000300a00 */
[----:B------:R-:W4:Y:S04]  /*1eca0*/  LDL.LU.64 R2, [R1+0x1f0] ;  /* 0x0001f00001027983 */ /* 0x000f280000300a00 */
[----:B------:R-:W5:Y:S04]  /*1ecb0*/  LDL.LU.64 R18, [R1+0x1f8] ;  /* 0x0001f80001127983 */ /* 0x000f680000300a00 */
[----:B------:R0:W-:Y:S02]  /*1ecc0*/  STL.64 [R1+0xc8], R26 ;  /* 0x0000c81a01007387 */ /* 0x0001e40000100a00 */
[----:B0-----:R-:W-:-:S02]  /*1ecd0*/  IMAD.WIDE R26, R0, 0x2, R20 ;  /* 0x00000002001a7825 */ /* 0x001fc400078e0214 */
[----:B------:R-:W2:Y:S04]  /*1ece0*/  LDL.LU.64 R20, [R1+0x200] ;  /* 0x0002000001147983 */ /* 0x000ea80000300a00 */
[----:B------:R0:W-:Y:S04]  /*1ecf0*/  STL.64 [R1+0xc0], R26 ;  /* 0x0000c01a01007387 */ /* 0x0001e80000100a00 */
[----:B------:R-:W2:Y:S04]  /*1ed00*/  LDL.LU.64 R28, [R1+0x208] ;  /* 0x00020800011c7983 */ /* 0x000ea80000300a00 */
[----:B0-----:R-:W2:Y:S04]  /*1ed10*/  LDL.LU.64 R26, [R1+0x210] ;  /* 0x00021000011a7983 */ /* 0x001ea80000300a00 */
[----:B------:R0:W-:Y:S04]  /*1ed20*/  STL.64 [R1+0xb8], R22 ;  /* 0x0000b81601007387 */ /* 0x0001e80000100a00 */
[----:B0-----:R-:W2:Y:S04]  /*1ed30*/  LDL.LU.64 R22, [R1+0x218] ;  /* 0x0002180001167983 */ /* 0x001ea80000300a00 */
[----:B------:R0:W-:Y:S04]  /*1ed40*/  STL.64 [R1+0xb0], R24 ;  /* 0x0000b01801007387 */ /* 0x0001e80000100a00 */
[----:B0-----:R-:W2:Y:S04]  /*1ed50*/  LDL.LU.64 R24, [R1+0x220] ;  /* 0x0002200001187983 */ /* 0x001ea80000300a00 */
[----:B------:R0:W-:Y:S04]  /*1ed60*/  STL.64 [R1+0xa8], R4 ;  /* 0x0000a80401007387 */ /* 0x0001e80000100a00 */
[----:B0-----:R-:W2:Y:S02]  /*1ed70*/  LDL.LU.64 R4, [R1+0x960] ;  /* 0x0009600001047983 */ /* 0x001ea40000300a00 */
[----:B--2---:R-:W-:-:S05]  /*1ed80*/  IMAD.WIDE R4, R0, 0x2, R4 ;  /* 0x0000000200047825 */ /* 0x004fca00078e0204 */
[----:B------:R0:W-:Y:S04]  /*1ed90*/  STL.64 [R1+0xa0], R4 ;  /* 0x0000a00401007387 */ /* 0x0001e80000100a00 */
[----:B0-----:R-:W2:Y:S01]  /*1eda0*/  LDL.LU.64 R4, [R1+0x958] ;  /* 0x0009580001047983 */ /* 0x001ea20000300a00 */
[----:B------:R-:W-:-:S04]  /*1edb0*/  IMAD.WIDE R6, R0, 0x2, R6 ;  /* 0x0000000200067825 */ /* 0x000fc800078e0206 */
[----:B--2---:R-:W-:-:S05]  /*1edc0*/  IMAD.WIDE R4, R0, 0x2, R4 ;  /* 0x0000000200047825 */ /* 0x004fca00078e0204 */
[----:B------:R0:W-:Y:S04]  /*1edd0*/  STL.64 [R1+0x98], R4 ;  /* 0x0000980401007387 */ /* 0x0001e80000100a00 */
[----:B0-----:R-:W2:Y:S04]  /*1ede0*/  LDL.LU.64 R4, [R1+0x230] ;  /* 0x0002300001047983 */ /* 0x001ea80000300a00 */
        /* <DEDUP_REMOVED lines=20> */
[----:B---3--:R-:W-:-:S04]  /*1ef30*/  IMAD.WIDE R14, R0, 0x2, R14 ;  /* 0x00000002000e7825 */ /* 0x008fc800078e020e */
[----:B------:R-:W-:-:S04]  /*1ef40*/  IMAD.WIDE R16, R0, 0x2, R16 ;  /* 0x0000000200107825 */ /* 0x000fc800078e0210 */
[----:B--2---:R-:W-:-:S05]  /*1ef50*/  IMAD.WIDE R12, R0, 0x2, R12 ;  /* 0x00000002000c7825 */ /* 0x004fca00078e020c */
[----:B------:R0:W-:Y:S04]  /*1ef60*/  STL.64 [R1+0x58], R12 ;  /* 0x0000580c01007387 */ /* 0x0001e80000100a00 */
[----:B0-----:R-:W2:Y:S04]  /*1ef70*/  LDL.LU.64 R12, [R1+0x250] ;  /* 0x00025000010c7983 */ /* 0x001ea80000300a00 */
[----:B------:R0:W-:Y:S04]  /*1ef80*/  STL.64 [R1+0x50], R14 ;  /* 0x0000500e01007387 */ /* 0x0001e80000100a00 */
[----:B0-----:R-:W3:Y:S04]  /*1ef90*/  LDL.LU.64 R14, [R1+0x258] ;  /* 0x00025800010e7983 */ /* 0x001ee80000300a00 */
[----:B------:R0:W-:Y:S04]  /*1efa0*/  STL.64 [R1+0x48], R16 ;  /* 0x0000481001007387 */ /* 0x0001e80000100a00 */
[----:B0-----:R-:W2:Y:S01]  /*1efb0*/  LDL.LU.64 R16, [R1+0x930] ;  /* 0x0009300001107983 */ /* 0x001ea20000300a00 */
[----:B----4-:R-:W-:-:S04]  /*1efc0*/  IMAD.WIDE R2, R0, 0x2, R2 ;  /* 0x0000000200027825 */ /* 0x010fc800078e0202 */
[----:B-----5:R-:W-:-:S04]  /*1efd0*/  IMAD.WIDE R18, R0, 0x2, R18 ;  /* 0x0000000200127825 */ /* 0x020fc800078e0212 */
[----:B------:R-:W-:-:S04]  /*1efe0*/  IMAD.WIDE R20, R0, 0x2, R20 ;  /* 0x0000000200147825 */ /* 0x000fc800078e0214 */
[----:B------:R-:W-:-:S04]  /*1eff0*/  IMAD.WIDE R28, R0, 0x2, R28 ;  /* 0x00000002001c7825 */ /* 0x000fc800078e021c */
[----:B--2---:R-:W-:-:S05]  /*1f000*/  IMAD.WIDE R16, R0, 0x2, R16 ;  /* 0x0000000200107825 */ /* 0x004fca00078e0210 */
[----:B------:R0:W-:Y:S04]  /*1f010*/  STL.64 [R1+0x40], R16 ;  /* 0x0000401001007387 */ /* 0x0001e80000100a00 */
[----:B0-----:R-:W2:Y:S04]  /*1f020*/  LDL.LU.64 R16, [R1+0x260] ;  /* 0x0002600001107983 */ /* 0x001ea80000300a00 */
[----:B------:R0:W-:Y:S04]  /*1f030*/  STL.64 [R1+0x38], R2 ;  /* 0x0000380201007387 */ /* 0x0001e80000100a00 */
[----:B0-----:R-:W4:Y:S04]  /*1f040*/  LDL.LU.64 R2, [R1+0x928] ;  /* 0x0009280001027983 */ /* 0x001f280000300a00 */
[----:B------:R0:W-:Y:S04]  /*1f050*/  STL.64 [R1+0x30], R18 ;  /* 0x0000301201007387 */ /* 0x0001e80000100a00 */
[----:B0-----:R-:W5:Y:S04]  /*1f060*/  LDL.LU.64 R18, [R1+0x268] ;  /* 0x0002680001127983 */ /* 0x001f680000300a00 */
[----:B------:R0:W-:Y:S04]  /*1f070*/  STL.64 [R1+0x28], R20 ;  /* 0x0000281401007387 */ /* 0x0001e80000100a00 */
[----:B0-----:R-:W5:Y:S04]  /*1f080*/  LDL.LU.64 R20, [R1+0x270] ;  /* 0x0002700001147983 */ /* 0x001f680000300a00 */
[----:B------:R0:W-:Y:S02]  /*1f090*/  STL.64 [R1+0x20], R28 ;  /* 0x0000201c01007387 */ /* 0x0001e40000100a00 */
[----:B0-----:R-:W-:-:S02]  /*1f0a0*/  IMAD.WIDE R28, R0, 0x2, R22 ;  /* 0x00000002001c7825 */ /* 0x001fc400078e0216 */
[----:B------:R-:W5:Y:S02]  /*1f0b0*/  LDL.LU.64 R22, [R1+0x278] ;  /* 0x0002780001167983 */ /* 0x000f640000300a00 */
[----:B------:R-:W-:-:S05]  /*1f0c0*/  IMAD.WIDE R26, R0, 0x2, R26 ;  /* 0x00000002001a7825 */ /* 0x000fca00078e021a */
[----:B------:R0:W-:Y:S04]  /*1f0d0*/  STL.64 [R1+0x18], R26 ;  /* 0x0000181a01007387 */ /* 0x0001e80000100a00 */
[----:B------:R-:W-:Y:S01]  /*1f0e0*/  STL.64 [R1+0x10], R28 ;  /* 0x0000101c01007387 */ /* 0x000fe20000100a00 */
[----:B------:R-:W-:-:S04]  /*1f0f0*/  IMAD.WIDE R4, R0, 0x2, R4 ;  /* 0x0000000200047825 */ /* 0x000fc800078e0204 */
[C---:B0-----:R-:W-:Y:S02]  /*1f100*/  IMAD.WIDE R26, R0.reuse, 0x2, R24 ;  /* 0x00000002001a7825 */ /* 0x041fe400078e0218 */
[----:B------:R-:W5:Y:S04]  /*1f110*/  LDL.LU.64 R24, [R1+0x280] ;  /* 0x0002800001187983 */ /* 0x000f680000300a00 */
[----:B------:R0:W-:Y:S01]  /*1f120*/  STL.64 [R1+0x8], R26 ;  /* 0x0000081a01007387 */ /* 0x0001e20000100a00 */
[----:B------:R-:W-:-:S04]  /*1f130*/  IMAD.WIDE R6, R0, 0x2, R6 ;  /* 0x0000000200067825 */ /* 0x000fc800078e0206 */
[----:B------:R-:W-:-:S04]  /*1f140*/  IMAD.WIDE R8, R0, 0x2, R8 ;  /* 0x0000000200087825 */ /* 0x000fc800078e0208 */
[----:B------:R-:W-:-:S04]  /*1f150*/  IMAD.WIDE R10, R0, 0x2, R10 ;  /* 0x00000002000a7825 */ /* 0x000fc800078e020a */
[----:B------:R-:W-:-:S04]  /*1f160*/  IMAD.WIDE R12, R0, 0x2, R12 ;  /* 0x00000002000c7825 */ /* 0x000fc800078e020c */
[----:B---3--:R-:W-:-:S04]  /*1f170*/  IMAD.WIDE R14, R0, 0x2, R14 ;  /* 0x00000002000e7825 */ /* 0x008fc800078e020e */
[----:B----4-:R-:W-:-:S05]  /*1f180*/  IMAD.WIDE R2, R0, 0x2, R2 ;  /* 0x0000000200027825 */ /* 0x010fca00078e0202 */
[----:B------:R-:W-:Y:S04]  /*1f190*/  STL.64 [R1+0x8a8], R2 ;  /* 0x0008a80201007387 */ /* 0x000fe80000100a00 */
[----:B0-----:R-:W3:Y:S04]  /*1f1a0*/  LDL.LU.64 R26, [R1+0x288] ;  /* 0x00028800011a7983 */ /* 0x001ee80000300a00 */
[----:B------:R0:W-:Y:S04]  /*1f1b0*/  STL.64 [R1+0x8b0], R4 ;  /* 0x0008b00401007387 */ /* 0x0001e80000100a00 */
[----:B------:R-:W4:Y:S04]  /*1f1c0*/  LDL.LU.64 R28, [R1+0x290] ;  /* 0x00029000011c7983 */ /* 0x000f280000300a00 */
[----:B------:R-:W-:Y:S01]  /*1f1d0*/  STL.64 [R1+0x8b8], R6 ;  /* 0x0008b80601007387 */ /* 0x000fe20000100a00 */
[----:B--2---:R-:W-:-:S03]  /*1f1e0*/  IMAD.WIDE R16, R0, 0x2, R16 ;  /* 0x0000000200107825 */ /* 0x004fc600078e0210 */
[----:B0-----:R-:W2:Y:S04]  /*1f1f0*/  LDL.LU.64 R4, [R1+0x190] ;  /* 0x0001900001047983 */ /* 0x001ea80000300a00 */
[----:B------:R-:W-:Y:S04]  /*1f200*/  STL.64 [R1+0x8c0], R8 ;  /* 0x0008c00801007387 */ /* 0x000fe80000100a00 */
[----:B------:R-:W2:Y:S04]  /*1f210*/  LDL.LU.64 R2, [R1+0x188] ;  /* 0x0001880001027983 */ /* 0x000ea80000300a00 */
[----:B------:R-:W-:Y:S04]  /*1f220*/  STL.64 [R1+0x8c8], R10 ;  /* 0x0008c80a01007387 */ /* 0x000fe80000100a00 */
[----:B------:R-:W-:Y:S04]  /*1f230*/  STL.64 [R1+0x8d0], R12 ;  /* 0x0008d00c01007387 */ /* 0x000fe80000100a00 */
[----:B------:R0:W-:Y:S01]  /*1f240*/  STL.64 [R1+0x8d8], R14 ;  /* 0x0008d80e01007387 */ /* 0x0001e20000100a00 */
[----:B-----5:R-:W-:-:S04]  /*1f250*/  IMAD.WIDE R18, R0, 0x2, R18 ;  /* 0x0000000200127825 */ /* 0x020fc800078e0212 */
[C---:B------:R-:W-:Y:S01]  /*1f260*/  IMAD.WIDE R20, R0.reuse, 0x2, R20 ;  /* 0x0000000200147825 */ /* 0x040fe200078e0214 */
[----:B0-----:R-:W5:Y:S04]  /*1f270*/  LDL.LU.64 R14, [R1+0x178] ;  /* 0x00017800010e7983 */ /* 0x001f680000300a00 */
[----:B------:R0:W-:Y:S01]  /*1f280*/  STL.64 [R1+0x8e0], R16 ;  /* 0x0008e01001007387 */ /* 0x0001e20000100a00 */
[----:B------:R-:W-:-:S03]  /*1f290*/  IMAD.WIDE R22, R0, 0x2, R22 ;  /* 0x0000000200167825 */ /* 0x000fc600078e0216 */
[----:B0-----:R-:W5:Y:S04]  /*1f2a0*/  LDL.LU.64 R16, [R1+0x180] ;  /* 0x0001800001107983 */ /* 0x001f680000300a00 */
[----:B------:R-:W-:Y:S04]  /*1f2b0*/  STL.64 [R1+0x8e8], R18 ;  /* 0x0008e81201007387 */ /* 0x000fe80000100a00 */
[----:B------:R-:W5:Y:S04]  /*1f2c0*/  LDL.LU.64 R12, [R1+0x160] ;  /* 0x00016000010c7983 */ /* 0x000f680000300a00 */
[----:B------:R0:W-:Y:S04]  /*1f2d0*/  STL.64 [R1+0x8f0], R20 ;  /* 0x0008f01401007387 */ /* 0x0001e80000100a00 */
[----:B0-----:R-:W5:Y:S04]  /*1f2e0*/  LDL.LU.64 R20, [R1+0x168] ;  /* 0x0001680001147983 */ /* 0x001f680000300a00 */
[----:B------:R-:W5:Y:S04]  /*1f2f0*/  LDL.LU.64 R10, [R1+0x158] ;  /* 0x00015800010a7983 */ /* 0x000f680000300a00 */
[----:B------:R0:W-:Y:S04]  /*1f300*/  STL.64 [R1+0x8f8], R22 ;  /* 0x0008f81601007387 */ /* 0x0001e80000100a00 */
[----:B0-----:R-:W5:Y:S04]  /*1f310*/  LDL.LU.64 R22, [R1+0x170] ;  /* 0x0001700001167983 */ /* 0x001f680000300a00 */
[----:B------:R-:W5:Y:S01]  /*1f320*/  LDL.LU.64 R8, [R1+0x150] ;  /* 0x0001500001087983 */ /* 0x000f620000300a00 */
[----:B------:R-:W-:-:S05]  /*1f330*/  IMAD.WIDE R24, R0, 0x2, R24 ;  /* 0x0000000200187825 */ /* 0x000fca00078e0218 */
[----:B------:R-:W-:Y:S04]  /*1f340*/  STL.64 [R1+0x900], R24 ;  /* 0x0009001801007387 */ /* 0x000fe80000100a00 */
[----:B------:R-:W5:Y:S01]  /*1f350*/  LDL.LU.64 R18, [R1+0x148] ;  /* 0x0001480001127983 */ /* 0x000f620000300a00 */
[----:B---3--:R-:W-:-:S04]  /*1f360*/  IMAD.WIDE R26, R0, 0x2, R26 ;  /* 0x00000002001a7825 */ /* 0x008fc800078e021a */
[----:B----4-:R-:W-:Y:S01]  /*1f370*/  IMAD.WIDE R28, R0, 0x2, R28 ;  /* 0x00000002001c7825 */ /* 0x010fe200078e021c */
[----:B------:R-:W-:Y:S04]  /*1f380*/  STL.64 [R1+0x908], R26 ;  /* 0x0009081a01007387 */ /* 0x000fe80000100a00 */
[----:B------:R-:W-:Y:S04]  /*1f390*/  STL.64 [R1+0x910], R28 ;  /* 0x0009101c01007387 */ /* 0x000fe80000100a00 */
[----:B--2---:R0:W-:Y:S01]  /*1f3a0*/  STL [R1+0x69c], R4 ;  /* 0x00069c0401007387 */ /* 0x0041e20000100800 */
[----:B------:R-:W-:-:S03]  /*1f3b0*/  IMAD.MOV.U32 R0, RZ, RZ, R5 ;  /* 0x000000ffff007224 */ /* 0x000fc600078e0005 */
[----:B------:R-:W2:Y:S04]  /*1f3c0*/  LDL.LU.64 R6, [R1+0x140] ;  /* 0x0001400001067983 */ /* 0x000ea80000300a00 */
[----:B------:R-:W-:Y:S04]  /*1f3d0*/  STL [R1+0x6a0], R2 ;  /* 0x0006a00201007387 */ /* 0x000fe80000100800 */
[----:B------:R1:W-:Y:S04]  /*1f3e0*/  STL [R1+0x68c], R0 ;  /* 0x00068c0001007387 */ /* 0x0003e80000100800 */
[----:B0-----:R-:W3:Y:S01]  /*1f3f0*/  LDL.LU.64 R4, [R1+0x138] ;  /* 0x0001380001047983 */ /* 0x001ee20000300a00 */
[----:B-1----:R-:W-:-:S03]  /*1f400*/  IMAD.MOV.U32 R0, RZ, RZ, R3 ;  /* 0x000000ffff007224 */ /* 0x002fc600078e0003 */
[----:B-----5:R-:W-:Y:S04]  /*1f410*/  STL [R1+0x6a4], R16 ;  /* 0x0006a41001007387 */ /* 0x020fe80000100800 */
[----:B------:R0:W-:Y:S04]  /*1f420*/  STL [R1+0x684], R0 ;  /* 0x0006840001007387 */ /* 0x0001e80000100800 */
[----:B------:R-:W4:Y:S04]  /*1f430*/  LDL.LU.64 R2, [R1+0x130] ;  /* 0x0001300001027983 */ /* 0x000f280000300a00 */
[----:B------:R-:W-:Y:S01]  /*1f440*/  STL [R1+0x6a8], R14 ;  /* 0x0006a80e01007387 */ /* 0x000fe20000100800 */
[----:B0-----:R-:W-:-:S05]  /*1f450*/  IMAD.MOV.U32 R0, RZ, RZ, R17 ;  /* 0x000000ffff007224 */ /* 0x001fca00078e0011 */
[----:B------:R0:W-:Y:S04]  /*1f460*/  STL [R1+0x67c], R0 ;  /* 0x00067c0001007387 */ /* 0x0001e80000100800 */
[----:B------:R-:W5:Y:S01]  /*1f470*/  LDL.LU.64 R16, [R1+0x128] ;  /* 0x0001280001107983 */ /* 0x000f620000300a00 */
[----:B0-----:R-:W-:-:S03]  /*1f480*/  IMAD.MOV.U32 R0, RZ, RZ, R15 ;  /* 0x000000ffff007224 */ /* 0x001fc600078e000f */
[----:B------:R-:W-:Y:S04]  /*1f490*/  STL [R1+0x6ac], R22 ;  /* 0x0006ac1601007387 */ /* 0x000fe80000100800 */
[----:B------:R0:W-:Y:S04]  /*1f4a0*/  STL [R1+0x674], R0 ;  /* 0x0006740001007387 */ /* 0x0001e80000100800 */
[----:B------:R-:W5:Y:S04]  /*1f4b0*/  LDL.LU.64 R14, [R1+0x120] ;  /* 0x00012000010e7983 */ /* 0x000f680000300a00 */
[----:B------:R-:W-:Y:S01]  /*1f4c0*/  STL [R1+0x6b0], R20 ;  /* 0x0006b01401007387 */ /* 0x000fe20000100800 */
[----:B0-----:R-:W-:-:S05]  /*1f4d0*/  IMAD.MOV.U32 R0, RZ, RZ, R23 ;  /* 0x000000ffff007224 */ /* 0x001fca00078e0017 */
[----:B------:R0:W-:Y:S04]  /*1f4e0*/  STL [R1+0x66c], R0 ;  /* 0x00066c0001007387 */ /* 0x0001e80000100800 */
[----:B------:R-:W5:Y:S01]  /*1f4f0*/  LDL.LU.64 R26, [R1+0x118] ;  /* 0x00011800011a7983 */ /* 0x000f620000300a00 */
[----:B0-----:R-:W-:-:S05]  /*1f500*/  IMAD.MOV.U32 R0, RZ, RZ, R21 ;  /* 0x000000ffff007224 */ /* 0x001fca00078e0015 */
[----:B------:R0:W-:Y:S04]  /*1f510*/  STL [R1+0x664], R0 ;  /* 0x0006640001007387 */ /* 0x0001e80000100800 */
[----:B------:R1:W-:Y:S04]  /*1f520*/  STL [R1+0x698], R12 ;  /* 0x0006980c01007387 */ /* 0x0003e80000100800 */
[----:B------:R-:W5:Y:S01]  /*1f530*/  LDL.LU.64 R24, [R1+0x110] ;  /* 0x0001100001187983 */ /* 0x000f620000300a00 */
[----:B0-----:R-:W-:-:S03]  /*1f540*/  IMAD.MOV.U32 R0, RZ, RZ, R13 ;  /* 0x000000ffff007224 */ /* 0x001fc600078e000d */
[----:B-1----:R-:W5:Y:S04]  /*1f550*/  LDL.LU.64 R12, [R1+0x108] ;  /* 0x00010800010c7983 */ /* 0x002f680000300a00 */
[----:B------:R0:W-:Y:S04]  /*1f560*/  STL [R1+0x65c], R0 ;  /* 0x00065c0001007387 */ /* 0x0001e80000100800 */
[----:B------:R1:W-:Y:S04]  /*1f570*/  STL [R1+0x694], R10 ;  /* 0x0006940a01007387 */ /* 0x0003e80000100800 */
[----:B------:R-:W5:Y:S04]  /*1f580*/  LDL.LU.64 R22, [R1+0x100] ;  /* 0x0001000001167983 */ /* 0x000f680000300a00 */
[----:B------:R-:W-:Y:S01]  /*1f590*/  STL [R1+0x690], R8 ;  /* 0x0006900801007387 */ /* 0x000fe20000100800 */
[----:B0-----:R-:W-:-:S05]  /*1f5a0*/  IMAD.MOV.U32 R0, RZ, RZ, R11 ;  /* 0x000000ffff007224 */ /* 0x001fca00078e000b */
[----:B------:R0:W-:Y:S04]  /*1f5b0*/  STL [R1+0x654], R0 ;  /* 0x0006540001007387 */ /* 0x0001e80000100800 */
[----:B-1----:R-:W5:Y:S04]  /*1f5c0*/  LDL.LU.64 R10, [R1+0xf8] ;  /* 0x0000f800010a7983 */ /* 0x002f680000300a00 */
[----:B------:R-:W-:Y:S01]  /*1f5d0*/  STL [R1+0x688], R18 ;  /* 0x0006881201007387 */ /* 0x000fe20000100800 */
[----:B0-----:R-:W-:-:S05]  /*1f5e0*/  IMAD.MOV.U32 R0, RZ, RZ, R9 ;  /* 0x000000ffff007224 */ /* 0x001fca00078e0009 */
[----:B------:R0:W-:Y:S04]  /*1f5f0*/  STL [R1+0x64c], R0 ;  /* 0x00064c0001007387 */ /* 0x0001e80000100800 */
[----:B------:R-:W5:Y:S04]  /*1f600*/  LDL.LU.64 R8, [R1+0xf0] ;  /* 0x0000f00001087983 */ /* 0x000f680000300a00 */
[----:B------:R-:W5:Y:S01]  /*1f610*/  LDL.LU.64 R20, [R1+0xe8] ;  /* 0x0000e80001147983 */ /* 0x000f620000300a00 */
[----:B0-----:R-:W-:-:S05]  /*1f620*/  IMAD.MOV.U32 R0, RZ, RZ, R19 ;  /* 0x000000ffff007224 */ /* 0x001fca00078e0013 */
[----:B------:R0:W-:Y:S04]  /*1f630*/  STL [R1+0x644], R0 ;  /* 0x0006440001007387 */ /* 0x0001e80000100800 */
[----:B--2---:R1:W-:Y:S01]  /*1f640*/  STL [R1+0x680], R6 ;  /* 0x0006800601007387 */ /* 0x0043e20000100800 */
[----:B0-----:R-:W-:-:S03]  /*1f650*/  IMAD.MOV.U32 R0, RZ, RZ, R7 ;  /* 0x000000ffff007224 */ /* 0x001fc600078e0007 */
[----:B-1----:R-:W2:Y:S04]  /*1f660*/  LDL.LU.64 R6, [R1+0xe0] ;  /* 0x0000e00001067983 */ /* 0x002ea80000300a00 */
[----:B------:R0:W-:Y:S04]  /*1f670*/  STL [R1+0x630], R0 ;  /* 0x0006300001007387 */ /* 0x0001e80000100800 */
[----:B---3--:R1:W-:Y:S01]  /*1f680*/  STL [R1+0x678], R4 ;  /* 0x0006780401007387 */ /* 0x0083e20000100800 */
[----:B0-----:R-:W-:-:S03]  /*1f690*/  IMAD.MOV.U32 R0, RZ, RZ, R5 ;  /* 0x000000ffff007224 */ /* 0x001fc600078e0005 */
[----:B-1----:R-:W3:Y:S04]  /*1f6a0*/  LDL.LU.64 R4, [R1+0xd8] ;  /* 0x0000d80001047983 */ /* 0x002ee80000300a00 */
[----:B------:R0:W-:Y:S04]  /*1f6b0*/  STL [R1+0x584], R0 ;  /* 0x0005840001007387 */ /* 0x0001e80000100800 */
[----:B----4-:R1:W-:Y:S04]  /*1f6c0*/  STL [R1+0x670], R2 ;  /* 0x0006700201007387 */ /* 0x0103e80000100800 */
[----:B------:R-:W4:Y:S01]  /*1f6d0*/  LDL.LU.64 R18, [R1+0xd0] ;  /* 0x0000d00001127983 */ /* 0x000f220000300a00 */
[----:B0-----:R-:W-:-:S03]  /*1f6e0*/  IMAD.MOV.U32 R0, RZ, RZ, R3 ;  /* 0x000000ffff007224 */ /* 0x001fc600078e0003 */
[----:B-----5:R-:W-:Y:S04]  /*1f6f0*/  STL [R1+0x668], R16 ;  /* 0x0006681001007387 */ /* 0x020fe80000100800 */
[----:B------:R0:W-:Y:S04]  /*1f700*/  STL [R1+0x580], R0 ;  /* 0x0005800001007387 */ /* 0x0001e80000100800 */
[----:B-1----:R-:W5:Y:S01]  /*1f710*/  LDL.LU.64 R2, [R1+0xc8] ;  /* 0x0000c80001027983 */ /* 0x002f620000300a00 */
[----:B0-----:R-:W-:-:S03]  /*1f720*/  IMAD.MOV.U32 R0, RZ, RZ, R17 ;  /* 0x000000ffff007224 */ /* 0x001fc600078e0011 */
[----:B------:R-:W-:Y:S04]  /*1f730*/  STL [R1+0x660], R14 ;  /* 0x0006600e01007387 */ /* 0x000fe80000100800 */
[----:B------:R0:W-:Y:S04]  /*1f740*/  STL [R1+0x4c0], R0 ;  /* 0x0004c00001007387 */ /* 0x0001e80000100800 */
[----:B------:R-:W5:Y:S01]  /*1f750*/  LDL.LU.64 R16, [R1+0xc0] ;  /* 0x0000c00001107983 */ /* 0x000f620000300a00 */
[----:B0-----:R-:W-:-:S03]  /*1f760*/  IMAD.MOV.U32 R0, RZ, RZ, R15 ;  /* 0x000000ffff007224 */ /* 0x001fc600078e000f */
[----:B------:R-:W5:Y:S04]  /*1f770*/  LDL.LU.64 R14, [R1+0xb8] ;  /* 0x0000b800010e7983 */ /* 0x000f680000300a00 */
[----:B------:R0:W-:Y:S04]  /*1f780*/  STL [R1+0x4c4], R0 ;  /* 0x0004c40001007387 */ /* 0x0001e80000100800 */
[----:B------:R-:W-:Y:S01]  /*1f790*/  STL [R1+0x658], R26 ;  /* 0x0006581a01007387 */ /* 0x000fe20000100800 */
[----:B0-----:R-:W-:-:S03]  /*1f7a0*/  IMAD.MOV.U32 R0, RZ, RZ, R27 ;  /* 0x000000ffff007224 */ /* 0x001fc600078e001b */
[----:B------:R-:W-:Y:S04]  /*1f7b0*/  STL [R1+0x650], R24 ;  /* 0x0006501801007387 */ /* 0x000fe80000100800 */
[----:B------:R0:W-:Y:S02]  /*1f7c0*/  STL [R1+0x4c8], R0 ;  /* 0x0004c80001007387 */ /* 0x0001e40000100800 */
[----:B0-----:R-:W-:Y:S02]  /*1f7d0*/  IMAD.MOV.U32 R0, RZ, RZ, R25 ;  /* 0x000000ffff007224 */ /* 0x001fe400078e0019 */
[----:B------:R-:W-:Y:S04]  /*1f7e0*/  STL [R1+0x648], R12 ;  /* 0x0006480c01007387 */ /* 0x000fe80000100800 */
[----:B------:R0:W-:Y:S04]  /*1f7f0*/  STL [R1+0x4cc], R0 ;  /* 0x0004cc0001007387 */ /* 0x0001e80000100800 */
[----:B------:R-:W-:Y:S01]  /*1f800*/  STL [R1+0x634], R22 ;  /* 0x0006341601007387 */ /* 0x000fe20000100800 */
[----:B0-----:R-:W-:-:S05]  /*1f810*/  IMAD.MOV.U32 R0, RZ, RZ, R13 ;  /* 0x000000ffff007224 */ /* 0x001fca00078e000d */
[----:B------:R0:W-:Y:S04]  /*1f820*/  STL [R1+0x4d0], R0 ;  /* 0x0004d00001007387 */ /* 0x0001e80000100800 */
[----:B------:R-:W5:Y:S04]  /*1f830*/  LDL.LU.64 R12, [R1+0xb0] ;  /* 0x0000b000010c7983 */ /* 0x000f680000300a00 */
[----:B------:R-:W-:Y:S01]  /*1f840*/  STL [R1+0x588], R10 ;  /* 0x0005880a01007387 */ /* 0x000fe20000100800 */
[----:B0-----:R-:W-:-:S05]  /*1f850*/  IMAD.MOV.U32 R0, RZ, RZ, R23 ;  /* 0x000000ffff007224 */ /* 0x001fca00078e0017 */
[----:B------:R0:W-:Y:S02]  /*1f860*/  STL [R1+0x4d4], R0 ;  /* 0x0004d40001007387 */ /* 0x0001e40000100800 */
[----:B0-----:R-:W-:Y:S02]  /*1f870*/  IMAD.MOV.U32 R0, RZ, RZ, R11 ;  /* 0x000000ffff007224 */ /* 0x001fe400078e000b */
[----:B------:R-:W5:Y:S04]  /*1f880*/  LDL.LU.64 R10, [R1+0xa8] ;  /* 0x0000a800010a7983 */ /* 0x000f680000300a00 */
[----:B------:R0:W-:Y:S04]  /*1f890*/  STL [R1+0x4d8], R0 ;  /* 0x0004d80001007387 */ /* 0x0001e80000100800 */
[----:B------:R1:W-:Y:S04]  /*1f8a0*/  STL [R1+0x58c], R8 ;  /* 0x00058c0801007387 */ /* 0x0003e80000100800 */
[----:B------:R-:W-:Y:S01]  /*1f8b0*/  STL [R1+0x590], R20 ;  /* 0x0005901401007387 */ /* 0x000fe20000100800 */
[----:B0-----:R-:W-:-:S05]  /*1f8c0*/  IMAD.MOV.U32 R0, RZ, RZ, R9 ;  /* 0x000000ffff007224 */ /* 0x001fca00078e0009 */
[----:B------:R0:W-:Y:S04]  /*1f8d0*/  STL [R1+0x4dc], R0 ;  /* 0x0004dc0001007387 */ /* 0x0001e80000100800 */
[----:B-1----:R-:W5:Y:S01]  /*1f8e0*/  LDL.LU.64 R8, [R1+0xa0] ;  /* 0x0000a00001087983 */ /* 0x002f620000300a00 */
[----:B0-----:R-:W-:-:S03]  /*1f8f0*/  IMAD.MOV.U32 R0, RZ, RZ, R21 ;  /* 0x000000ffff007224 */ /* 0x001fc600078e0015 */
[----:B--2---:R-:W-:Y:S04]  /*1f900*/  STL [R1+0x594], R6 ;  /* 0x0005940601007387 */ /* 0x004fe80000100800 */
[----:B------:R0:W-:Y:S02]  /*1f910*/  STL [R1+0x4e0], R0 ;  /* 0x0004e00001007387 */ /* 0x0001e40000100800 */
[----:B0-----:R-:W-:Y:S02]  /*1f920*/  IMAD.MOV.U32 R0, RZ, RZ, R7 ;  /* 0x000000ffff007224 */ /* 0x001fe400078e0007 */
[----:B------:R-:W2:Y:S04]  /*1f930*/  LDL.LU.64 R6, [R1+0x98] ;  /* 0x0000980001067983 */ /* 0x000ea80000300a00 */
[----:B------:R0:W-:Y:S04]  /*1f940*/  STL [R1+0x4e4], R0 ;  /* 0x0004e40001007387 */ /* 0x0001e80000100800 */
[----:B---3--:R1:W-:Y:S04]  /*1f950*/  STL [R1+0x598], R4 ;  /* 0x0005980401007387 */ /* 0x0083e80000100800 */
[----:B----4-:R-:W-:Y:S01]  /*1f960*/  STL [R1+0x59c], R18 ;  /* 0x00059c1201007387 */ /* 0x010fe20000100800 */
[----:B0-----:R-:W-:-:S05]  /*1f970*/  IMAD.MOV.U32 R0, RZ, RZ, R5 ;  /* 0x000000ffff007224 */ /* 0x001fca00078e0005 */
[----:B------:R0:W-:Y:S04]  /*1f980*/  STL [R1+0x4e8], R0 ;  /* 0x0004e80001007387 */ /* 0x0001e80000100800 */
[----:B-1----:R-:W3:Y:S04]  /*1f990*/  LDL.LU.64 R4, [R1+0x90] ;  /* 0x0000900001047983 */ /* 0x002ee80000300a00 */
[----:B-----5:R-:W-:Y:S01]  /*1f9a0*/  STL [R1+0x5a0], R2 ;  /* 0x0005a00201007387 */ /* 0x020fe20000100800 */
[----:B0-----:R-:W-:-:S05]  /*1f9b0*/  IMAD.MOV.U32 R0, RZ, RZ, R19 ;  /* 0x000000ffff007224 */ /* 0x001fca00078e0013 */
[----:B------:R0:W-:Y:S02]  /*1f9c0*/  STL [R1+0x4ec], R0 ;  /* 0x0004ec0001007387 */ /* 0x0001e40000100800 */
[----:B0-----:R-:W-:Y:S02]  /*1f9d0*/  IMAD.MOV.U32 R0, RZ, RZ, R3 ;  /* 0x000000ffff007224 */ /* 0x001fe400078e0003 */
[----:B------:R-:W4:Y:S04]  /*1f9e0*/  LDL.LU.64 R2, [R1+0x88] ;  /* 0x0000880001027983 */ /* 0x000f280000300a00 */
[----:B------:R0:W-:Y:S04]  /*1f9f0*/  STL [R1+0x4f0], R0 ;  /* 0x0004f00001007387 */ /* 0x0001e80000100800 */
[----:B------:R-:W-:Y:S04]  /*1fa00*/  STL [R1+0x5a4], R16 ;  /* 0x0005a41001007387 */ /* 0x000fe80000100800 */
[----:B------:R-:W-:Y:S01]  /*1fa10*/  STL [R1+0x5a8], R14 ;  /* 0x0005a80e01007387 */ /* 0x000fe20000100800 */
[----:B0-----:R-:W-:-:S05]  /*1fa20*/  IMAD.MOV.U32 R0, RZ, RZ, R17 ;  /* 0x000000ffff007224 */ /* 0x001fca00078e0011 */
[----:B------:R-:W-:Y:S04]  /*1fa30*/  STL [R1+0x4f4], R0 ;  /* 0x0004f40001007387 */ /* 0x000fe80000100800 */
[----:B------:R-:W5:Y:S04]  /*1fa40*/  LDL.LU.64 R28, [R1+0x70] ;  /* 0x00007000011c7983 */ /* 0x000f680000300a00 */
[----:B-----5:R0:W-:Y:S04]  /*1fa50*/  STL.64 [R1+0x918], R28 ;  /* 0x0009181c01007387 */ /* 0x0201e80000100a00 */
[----:B0-----:R-:W5:Y:S01]  /*1fa60*/  LDL.LU.64 R28, [R1+0x78] ;  /* 0x00007800011c7983 */ /* 0x001f620000300a00 */
[----:B------:R-:W-:-:S03]  /*1fa70*/  IMAD.MOV.U32 R0, RZ, RZ, R15 ;  /* 0x000000ffff007224 */ /* 0x000fc600078e000f */
[----:B-----5:R0:W-:Y:S04]  /*1fa80*/  STL.64 [R1+0x920], R28 ;  /* 0x0009201c01007387 */ /* 0x0201e80000100a00 */
[----:B0-----:R-:W5:Y:S04]  /*1fa90*/  LDL.LU.64 R28, [R1+0x80] ;  /* 0x00008000011c7983 */ /* 0x001f680000300a00 */
[----:B------:R-:W5:Y:S04]  /*1faa0*/  LDL.LU.64 R26, [R1+0x68] ;  /* 0x00006800011a7983 */ /* 0x000f680000300a00 */
[----:B------:R0:W-:Y:S04]  /*1fab0*/  STL [R1+0x4f8], R0 ;  /* 0x0004f80001007387 */ /* 0x0001e80000100800 */
[----:B------:R-:W-:Y:S04]  /*1fac0*/  STL [R1+0x5ac], R12 ;  /* 0x0005ac0c01007387 */ /* 0x000fe80000100800 */
[----:B------:R-:W5:Y:S04]  /*1fad0*/  LDL.LU.64 R24, [R1+0x60] ;  /* 0x0000600001187983 */ /* 0x000f680000300a00 */
[----:B------:R-:W5:Y:S01]  /*1fae0*/  LDL.LU.64 R22, [R1+0x58] ;  /* 0x0000580001167983 */ /* 0x000f620000300a00 */
[----:B0-----:R-:W-:-:S05]  /*1faf0*/  IMAD.MOV.U32 R0, RZ, RZ, R13 ;  /* 0x000000ffff007224 */ /* 0x001fca00078e000d */
        /* <DEDUP_REMOVED lines=11> */
[----:B--2---:R1:W-:Y:S04]  /*1fbb0*/  STL [R1+0x5b8], R6 ;  /* 0x0005b80601007387 */ /* 0x0043e80000100800 */
[----:B------:R-:W2:Y:S04]  /*1fbc0*/  LDL.LU.64 R12, [R1+0x30] ;  /* 0x00003000010c7983 */ /* 0x000ea80000300a00 */
[----:B------:R-:W2:Y:S01]  /*1fbd0*/  LDL.LU.64 R10, [R1+0x28] ;  /* 0x00002800010a7983 */ /* 0x000ea20000300a00 */
[----:B0-----:R-:W-:-:S05]  /*1fbe0*/  IMAD.MOV.U32 R0, RZ, RZ, R7 ;  /* 0x000000ffff007224 */ /* 0x001fca00078e0007 */
[----:B------:R0:W-:Y:S04]  /*1fbf0*/  STL [R1+0x508], R0 ;  /* 0x0005080001007387 */ /* 0x0001e80000100800 */
[----:B---3--:R3:W-:Y:S04]  /*1fc00*/  STL [R1+0x5bc], R4 ;  /* 0x0005bc0401007387 */ /* 0x0087e80000100800 */
[----:B------:R-:W2:Y:S04]  /*1fc10*/  LDL.LU.64 R8, [R1+0x20] ;  /* 0x0000200001087983 */ /* 0x000ea80000300a00 */
[----:B-1----:R-:W2:Y:S01]  /*1fc20*/  LDL.LU.64 R6, [R1+0x18] ;  /* 0x0000180001067983 */ /* 0x002ea20000300a00 */
[----:B0-----:R-:W-:-:S05]  /*1fc30*/  IMAD.MOV.U32 R0, RZ, RZ, R5 ;  /* 0x000000ffff007224 */ /* 0x001fca00078e0005 */
[----:B------:R0:W-:Y:S04]  /*1fc40*/  STL [R1+0x50c], R0 ;  /* 0x00050c0001007387 */ /* 0x0001e80000100800 */
[----:B----4-:R1:W-:Y:S04]  /*1fc50*/  STL [R1+0x5c0], R2 ;  /* 0x0005c00201007387 */ /* 0x0103e80000100800 */
[----:B---3--:R-:W3:Y:S01]  /*1fc60*/  LDL.LU.64 R4, [R1+0x10] ;  /* 0x0000100001047983 */ /* 0x008ee20000300a00 */
[----:B0-----:R-:W-:-:S03]  /*1fc70*/  IMAD.MOV.U32 R0, RZ, RZ, R3 ;  /* 0x000000ffff007224 */ /* 0x001fc600078e0003 */
[----:B-1----:R-:W4:Y:S04]  /*1fc80*/  LDL.LU.64 R2, [R1+0x8] ;  /* 0x0000080001027983 */ /* 0x002f280000300a00 */
[----:B------:R0:W-:Y:S04]  /*1fc90*/  STL [R1+0x510], R0 ;  /* 0x0005100001007387 */ /* 0x0001e80000100800 */
[----:B-----5:R1:W-:Y:S01]  /*1fca0*/  STL [R1+0x5c4], R28 ;  /* 0x0005c41c01007387 */ /* 0x0203e20000100800 */
[----:B0-----:R-:W-:-:S03]  /*1fcb0*/  IMAD.MOV.U32 R0, RZ, RZ, R29 ;  /* 0x000000ffff007224 */ /* 0x001fc600078e001d */
[----:B-1----:R-:W5:Y:S04]  /*1fcc0*/  LDL.LU.64 R28, [R1+0x920] ;  /* 0x00092000011c7983 */ /* 0x002f680000300a00 */
[----:B-----5:R-:W-:Y:S04]  /*1fcd0*/  STL [R1+0x5c8], R28 ;  /* 0x0005c81c01007387 */ /* 0x020fe80000100800 */
[----:B------:R0:W-:Y:S02]  /*1fce0*/  STL [R1+0x514], R0 ;  /* 0x0005140001007387 */ /* 0x0001e40000100800 */
[----:B0-----:R-:W-:-:S02]  /*1fcf0*/  IMAD.MOV.U32 R0, RZ, RZ, R29 ;  /* 0x000000ffff007224 */ /* 0x001fc400078e001d */
[----:B------:R-:W5:Y:S04]  /*1fd00*/  LDL.LU.64 R28, [R1+0x918] ;  /* 0x00091800011c7983 */ /* 0x000f680000300a00 */
[----:B-----5:R-:W-:Y:S04]  /*1fd10*/  STL [R1+0x5cc], R28 ;  /* 0x0005cc1c01007387 */ /* 0x020fe80000100800 */
[----:B------:R0:W-:Y:S02]  /*1fd20*/  STL [R1+0x518], R0 ;  /* 0x0005180001007387 */ /* 0x0001e40000100800 */
[----:B0-----:R-:W-:-:S02]  /*1fd30*/  IMAD.MOV.U32 R0, RZ, RZ, R29 ;  /* 0x000000ffff007224 */ /* 0x001fc400078e001d */
[----:B------:R-:W5:Y:S04]  /*1fd40*/  LDL.LU.64 R28, [R1+0x910] ;  /* 0x00091000011c7983 */ /* 0x000f680000300a00 */
[----:B------:R-:W-:Y:S04]  /*1fd50*/  STL [R1+0x5d0], R26 ;  /* 0x0005d01a01007387 */ /* 0x000fe80000100800 */
        /* <DEDUP_REMOVED lines=27> */
[----:B--2---:R-:W-:Y:S04]  /*1ff10*/  STL [R1+0x5ec], R12 ;  /* 0x0005ec0c01007387 */ /* 0x004fe80000100800 */
[----:B------:R0:W-:Y:S02]  /*1ff20*/  STL [R1+0x538], R0 ;  /* 0x0005380001007387 */ /* 0x0001e40000100800 */
[----:B0-----:R-:W-:-:S02]  /*1ff30*/  IMAD.MOV.U32 R0, RZ, RZ, R13 ;  /* 0x000000ffff007224 */ /* 0x001fc400078e000d */
[----:B------:R-:W2:Y:S04]  /*1ff40*/  LDL.LU.64 R12, [R1+0x8d0] ;  /* 0x0008d000010c7983 */ /* 0x000ea80000300a00 */
[----:B------:R-:W-:Y:S04]  /*1ff50*/  STL [R1+0x5f0], R10 ;  /* 0x0005f00a01007387 */ /* 0x000fe80000100800 */
        /* <DEDUP_REMOVED lines=11> */
[----:B---3--:R-:W-:Y:S04]  /*20010*/  STL [R1+0x5fc], R4 ;  /* 0x0005fc0401007387 */ /* 0x008fe80000100800 */
[----:B------:R0:W-:Y:S02]  /*20020*/  STL [R1+0x548], R0 ;  /* 0x0005480001007387 */ /* 0x0001e40000100800 */
[----:B0-----:R-:W-:-:S02]  /*20030*/  IMAD.MOV.U32 R0, RZ, RZ, R5 ;  /* 0x000000ffff007224 */ /* 0x001fc400078e0005 */
[----:B------:R-:W3:Y:S04]  /*20040*/  LDL.LU.64 R4, [R1+0x8b0] ;  /* 0x0008b00001047983 */ /* 0x000ee80000300a00 */
[----:B----4-:R-:W-:Y:S04]  /*20050*/  STL [R1+0x600], R2 ;  /* 0x0006000201007387 */ /* 0x010fe80000100800 */
[----:B------:R0:W-:Y:S02]  /*20060*/  STL [R1+0x54c], R0 ;  /* 0x00054c0001007387 */ /* 0x0001e40000100800 */
[----:B0-----:R-:W-:-:S02]  /*20070*/  IMAD.MOV.U32 R0, RZ, RZ, R3 ;  /* 0x000000ffff007224 */ /* 0x001fc400078e0003 */
[----:B------:R-:W4:Y:S01]  /*20080*/  LDL.LU.64 R2, [R1+0x8a8] ;  /* 0x0008a80001027983 */ /* 0x000f220000300a00 */
[----:B------:R-:W-:-:S04]  /*20090*/  UIADD3 UR5, UPT, UPT, UR5, -0x1, URZ ;  /* 0xffffffff05057890 */ /* 0x000fc8000fffe0ff */
[----:B------:R-:W-:Y:S01]  /*200a0*/  UISETP.NE.U32.AND UP0, UPT, UR5, URZ, UPT ;  /* 0x000000ff0500728c */ /* 0x000fe2000bf05070 */
[----:B----4-:R-:W-:Y:S04]  /*200b0*/  STL [R1+0x604], R2 ;  /* 0x0006040201007387 */ /* 0x010fe80000100800 */
[----:B------:R0:W-:Y:S02]  /*200c0*/  STL [R1+0x550], R0 ;  /* 0x0005500001007387 */ /* 0x0001e40000100800 */
[----:B0-----:R-:W-:Y:S02]  /*200d0*/  IMAD.MOV.U32 R0, RZ, RZ, R3 ;  /* 0x000000ffff007224 */ /* 0x001fe400078e0003 */
[----:B------:R-:W4:Y:S04]  /*200e0*/  LDL.LU.64 R2, [R1+0x8a0] ;  /* 0x0008a00001027983 */ /* 0x000f280000300a00 */
[----:B------:R0:W-:Y:S04]  /*200f0*/  STL [R1+0x554], R0 ;  /* 0x0005540001007387 */ /* 0x0001e80000100800 */
[----:B---3--:R1:W-:Y:S04]  /*20100*/  STL [R1+0x608], R4 ;  /* 0x0006080401007387 */ /* 0x0083e80000100800 */
[----:B------:R1:W-:Y:S04]  /*20110*/  STL [R1+0x558], R5 ;  /* 0x0005580501007387 */ /* 0x0003e80000100800 */
[----:B--2---:R1:W-:Y:S04]  /*20120*/  STL [R1+0x60c], R6 ;  /* 0x00060c0601007387 */ /* 0x0043e80000100800 */
[----:B------:R1:W-:Y:S04]  /*20130*/  STL [R1+0x55c], R7 ;  /* 0x00055c0701007387 */ /* 0x0003e80000100800 */
[----:B------:R1:W-:Y:S04]  /*20140*/  STL [R1+0x610], R8 ;  /* 0x0006100801007387 */ /* 0x0003e80000100800 */
[----:B------:R1:W-:Y:S04]  /*20150*/  STL [R1+0x560], R9 ;  /* 0x0005600901007387 */ /* 0x0003e80000100800 */
[----:B------:R1:W-:Y:S04]  /*20160*/  STL [R1+0x614], R10 ;  /* 0x0006140a01007387 */ /* 0x0003e80000100800 */
[----:B------:R1:W-:Y:S04]  /*20170*/  STL [R1+0x564], R11 ;  /* 0x0005640b01007387 */ /* 0x0003e80000100800 */
[----:B------:R1:W-:Y:S04]  /*20180*/  STL [R1+0x618], R12 ;  /* 0x0006180c01007387 */ /* 0x0003e80000100800 */
[----:B------:R1:W-:Y:S04]  /*20190*/  STL [R1+0x568], R13 ;  /* 0x0005680d01007387 */ /* 0x0003e80000100800 */
[----:B-----5:R1:W-:Y:S04]  /*201a0*/  STL [R1+0x61c], R14 ;  /* 0x00061c0e01007387 */ /* 0x0203e80000100800 */
[----:B------:R1:W-:Y:S04]  /*201b0*/  STL [R1+0x56c], R15 ;  /* 0x00056c0f01007387 */ /* 0x0003e80000100800 */
[----:B------:R1:W-:Y:S04]  /*201c0*/  STL [R1+0x620], R16 ;  /* 0x0006201001007387 */ /* 0x0003e80000100800 */
[----:B------:R1:W-:Y:S04]  /*201d0*/  STL [R1+0x570], R17 ;  /* 0x0005701101007387 */ /* 0x0003e80000100800 */
[----:B------:R1:W-:Y:S04]  /*201e0*/  STL [R1+0x624], R18 ;  /* 0x0006241201007387 */ /* 0x0003e80000100800 */
[----:B------:R1:W-:Y:S04]  /*201f0*/  STL [R1+0x4b4], R19 ;  /* 0x0004b41301007387 */ /* 0x0003e80000100800 */
[----:B------:R1:W-:Y:S01]  /*20200*/  STL [R1+0x628], R20 ;  /* 0x0006281401007387 */ /* 0x0003e20000100800 */
[----:B0-----:R-:W0:Y:S03]  /*20210*/  LDC R0, c[0x0][0x3a8] ;  /* 0x0000ea00ff007b82 */ /* 0x001e260000000800 */
[----:B------:R1:W-:Y:S04]  /*20220*/  STL [R1+0x4b8], R21 ;  /* 0x0004b81501007387 */ /* 0x0003e80000100800 */
[----:B------:R1:W-:Y:S04]  /*20230*/  STL [R1+0x638], R22 ;  /* 0x0006381601007387 */ /* 0x0003e80000100800 */
[----:B------:R1:W-:Y:S04]  /*20240*/  STL [R1+0x574], R23 ;  /* 0x0005741701007387 */ /* 0x0003e80000100800 */
[----:B------:R1:W-:Y:S04]  /*20250*/  STL [R1+0x63c], R24 ;  /* 0x00063c1801007387 */ /* 0x0003e80000100800 */
[----:B------:R1:W-:Y:S04]  /*20260*/  STL [R1+0x578], R25 ;  /* 0x0005781901007387 */ /* 0x0003e80000100800 */
[----:B------:R1:W-:Y:S04]  /*20270*/  STL [R1+0x640], R26 ;  /* 0x0006401a01007387 */ /* 0x0003e80000100800 */
[----:B------:R1:W-:Y:S04]  /*20280*/  STL [R1+0x57c], R27 ;  /* 0x00057c1b01007387 */ /* 0x0003e80000100800 */
[----:B------:R1:W-:Y:S04]  /*20290*/  STL [R1+0x62c], R28 ;  /* 0x00062c1c01007387 */ /* 0x0003e80000100800 */
[----:B------:R1:W-:Y:S01]  /*202a0*/  STL [R1+0x4bc], R29 ;  /* 0x0004bc1d01007387 */ /* 0x0003e20000100800 */
[----:B------:R-:W-:Y:S01]  /*202b0*/  UIADD3 UR10, UPT, UPT, UR10, -0x80, URZ ;  /* 0xffffff800a0a7890 */ /* 0x000fe2000fffe0ff */
[----:B0-----:R-:W-:-:S04]  /*202c0*/  IMAD.SHL.U32 R0, R0, 0x80, RZ ;  /* 0x0000008000007824 */ /* 0x001fc800078e00ff */
[----:B----4-:R-:W-:Y:S01]  /*202d0*/  IMAD.WIDE R2, R0, 0x2, R2 ;  /* 0x0000000200027825 */ /* 0x010fe200078e0202 */
[----:B-1----:R-:W-:Y:S06]  /*202e0*/  BRA.U UP0, `(.L_x_2) ;  /* 0xfffffe8100047547 */ /* 0x002fec000b83ffff */
[----:B------:R-:W2:Y:S04]  /*202f0*/  LDL.LU R2, [R1+0x2f8] ;  /* 0x0002f80001027983 */ /* 0x000ea80000300800 */
[----:B--2---:R0:W-:Y:S04]  /*20300*/  STL [R1+0x92c], R2 ;  /* 0x00092c0201007387 */ /* 0x0041e80000100800 */
[----:B0-----:R-:W2:Y:S04]  /*20310*/  LDL.LU R2, [R1+0x2fc] ;  /* 0x0002fc0001027983 */ /* 0x001ea80000300800 */
        /* <DEDUP_REMOVED lines=32> */
[----:B------:R-:W3:Y:S04]  /*20520*/  LDL.LU R3, [R1+0x2d4] ;  /* 0x0002d40001037983 */ /* 0x000ee80000300800 */
[----:B---3--:R0:W-:Y:S04]  /*20530*/  STL [R1+0x928], R3 ;  /* 0x0009280301007387 */ /* 0x0081e80000100800 */
[----:B0-----:R-:W3:Y:S04]  /*20540*/  LDL.LU R3, [R1+0x2d8] ;  /* 0x0002d80001037983 */ /* 0x001ee80000300800 */
        /* <DEDUP_REMOVED lines=33> */
[----:B0-----:R-:W2:Y:S04]  /*20760*/  LDL.LU R3, [R1+0x2ac] ;  /* 0x0002ac0001037983 */ /* 0x001ea80000300800 */
[----:B------:R-:W3:Y:S04]  /*20770*/  LDL.LU R28, [R1+0x2f4] ;  /* 0x0002f400011c7983 */ /* 0x000ee80000300800 */
[----:B------:R-:W4:Y:S04]  /*20780*/  LDL.LU R29, [R1+0x2d0] ;  /* 0x0002d000011d7983 */ /* 0x000f280000300800 */
[----:B------:R-:W4:Y:S04]  /*20790*/  LDL.LU R26, [R1+0x2f0] ;  /* 0x0002f000011a7983 */ /* 0x000f280000300800 */
[----:B------:R-:W5:Y:S04]  /*207a0*/  LDL.LU R27, [R1+0x33c] ;  /* 0x00033c00011b7983 */ /* 0x000f680000300800 */
        /* <DEDUP_REMOVED lines=23> */
[----:B--2---:R-:W-:-:S03]  /*20920*/  F2FP.F16.F32.PACK_AB R2, R3, R2 ;  /* 0x000000020302723e */ /* 0x004fc600000000ff */
[----:B------:R-:W2:Y:S04]  /*20930*/  LDL.LU R3, [R1+0x9b0] ;  /* 0x0009b00001037983 */ /* 0x000ea80000300800 */
[----:B------:R0:W-:Y:S04]  /*20940*/  STL [R1+0xac], R2 ;  /* 0x0000ac0201007387 */ /* 0x0001e80000100800 */
[----:B0-----:R-:W2:Y:S02]  /*20950*/  LDL.LU R2, [R1+0x9ac] ;  /* 0x0009ac0001027983 */ /* 0x001ea40000300800 */
[----:B--2---:R-:W-:-:S02]  /*20960*/  F2FP.F16.F32.PACK_AB R2, R3, R2 ;  /* 0x000000020302723e */ /* 0x004fc400000000ff */
        /* <DEDUP_REMOVED lines=64> */
[----:B------:R-:W3:Y:S01]  /*20d70*/  LDL.LU R3, [R1+0x928] ;  /* 0x0009280001037983 */ /* 0x000ee20000300800 */
[----:B----4-:R-:W-:-:S03]  /*20d80*/  F2FP.F16.F32.PACK_AB R26, R29, R26 ;  /* 0x0000001a1d1a723e */ /* 0x010fc600000000ff */
[----:B------:R3:W-:Y:S02]  /*20d90*/  STL [R1+0x58], R2 ;  /* 0x0000580201007387 */ /* 0x0007e40000100800 */
[----:B---3--:R-:W-:Y:S02]  /*20da0*/  F2FP.F16.F32.PACK_AB R2, R3, R28 ;  /* 0x0000001c0302723e */ /* 0x008fe400000000ff */
[----:B-----5:R-:W-:Y:S02]  /*20db0*/  F2FP.F16.F32.PACK_AB R3, R27, R0 ;  /* 0x000000001b03723e */ /* 0x020fe400000000ff */
[----:B------:R-:W-:Y:S01]  /*20dc0*/  F2FP.F16.F32.PACK_AB R0, R22, R23 ;  /* 0x000000171600723e */ /* 0x000fe200000000ff */
[----:B------:R0:W-:Y:S04]  /*20dd0*/  STL [R1+0x54], R2 ;  /* 0x0000540201007387 */ /* 0x0001e80000100800 */
[----:B------:R-:W-:Y:S04]  /*20de0*/  STL [R1+0x50], R26 ;  /* 0x0000501a01007387 */ /* 0x000fe80000100800 */
[----:B------:R1:W-:Y:S01]  /*20df0*/  STL [R1+0x4c], R3 ;  /* 0x00004c0301007387 */ /* 0x0003e20000100800 */
[----:B0-----:R-:W-:-:S05]  /*20e00*/  F2FP.F16.F32.PACK_AB R2, R24, R25 ;  /* 0x000000191802723e */ /* 0x001fca00000000ff */
[----:B------:R0:W-:Y:S01]  /*20e10*/  STL [R1+0x48], R2 ;  /* 0x0000480201007387 */ /* 0x0001e20000100800 */
[----:B-1----:R-:W-:-:S03]  /*20e20*/  F2FP.F16.F32.PACK_AB R3, R20, R21 ;  /* 0x000000151403723e */ /* 0x002fc600000000ff */
[----:B------:R1:W-:Y:S04]  /*20e30*/  STL [R1+0x44], R0 ;  /* 0x0000440001007387 */ /* 0x0003e80000100800 */
[----:B------:R2:W-:Y:S01]  /*20e40*/  STL [R1+0x40], R3 ;  /* 0x0000400301007387 */ /* 0x0005e20000100800 */
[----:B0-----:R-:W-:Y:S02]  /*20e50*/  F2FP.F16.F32.PACK_AB R2, R18, R19 ;  /* 0x000000131202723e */ /* 0x001fe400000000ff */
[----:B-1----:R-:W-:-:S03]  /*20e60*/  F2FP.F16.F32.PACK_AB R0, R16, R17 ;  /* 0x000000111000723e */ /* 0x002fc600000000ff */
[----:B------:R0:W-:Y:S01]  /*20e70*/  STL [R1+0x3c], R2 ;  /* 0x00003c0201007387 */ /* 0x0001e20000100800 */
[----:B--2---:R-:W-:-:S03]  /*20e80*/  F2FP.F16.F32.PACK_AB R3, R14, R15 ;  /* 0x0000000f0e03723e */ /* 0x004fc600000000ff */
[----:B------:R1:W-:Y:S04]  /*20e90*/  STL [R1+0x38], R0 ;  /* 0x0000380001007387 */ /* 0x0003e80000100800 */
[----:B------:R2:W-:Y:S01]  /*20ea0*/  STL [R1+0x34], R3 ;  /* 0x0000340301007387 */ /* 0x0005e20000100800 */
[----:B0-----:R-:W-:Y:S02]  /*20eb0*/  F2FP.F16.F32.PACK_AB R2, R12, R13 ;  /* 0x0000000d0c02723e */ /* 0x001fe400000000ff */
[----:B-1----:R-:W-:-:S03]  /*20ec0*/  F2FP.F16.F32.PACK_AB R0, R10, R11 ;  /* 0x0000000b0a00723e */ /* 0x002fc600000000ff */
[----:B------:R0:W-:Y:S01]  /*20ed0*/  STL [R1+0x30], R2 ;  /* 0x0000300201007387 */ /* 0x0001e20000100800 */
[----:B--2---:R-:W-:-:S03]  /*20ee0*/  F2FP.F16.F32.PACK_AB R3, R8, R9 ;  /* 0x000000090803723e */ /* 0x004fc600000000ff */
[----:B------:R1:W-:Y:S04]  /*20ef0*/  STL [R1+0x2c], R0 ;  /* 0x00002c0001007387 */ /* 0x0003e80000100800 */
[----:B------:R-:W-:Y:S01]  /*20f00*/  STL [R1+0x28], R3 ;  /* 0x0000280301007387 */ /* 0x000fe20000100800 */
[----:B0-----:R-:W-:-:S03]  /*20f10*/  F2FP.F16.F32.PACK_AB R2, R6, R7 ;  /* 0x000000070602723e */ /* 0x001fc600000000ff */
[----:B------:R-:W2:Y:S01]  /*20f20*/  LDL.LU R7, [R1+0x42c] ;  /* 0x00042c0001077983 */ /* 0x000ea20000300800 */
[----:B-1----:R-:W-:-:S03]  /*20f30*/  F2FP.F16.F32.PACK_AB R0, R4, R5 ;  /* 0x000000050400723e */ /* 0x002fc600000000ff */
        /* <DEDUP_REMOVED lines=38> */
[----:B---3--:R0:W-:Y:S04]  /*211a0*/  STL [R1+0x8e0], R5 ;  /* 0x0008e00501007387 */ /* 0x0081e80000100800 */
[----:B0-----:R-:W3:Y:S04]  /*211b0*/  LDL.LU R5, [R1+0x418] ;  /* 0x0004180001057983 */ /* 0x001ee80000300800 */
[----:B------:R-:W4:Y:S04]  /*211c0*/  LDL.LU R4, [R1+0x420] ;  /* 0x0004200001047983 */ /* 0x000f280000300800 */
[----:B----4-:R0:W-:Y:S04]  /*211d0*/  STL [R1+0x8dc], R4 ;  /* 0x0008dc0401007387 */ /* 0x0101e80000100800 */
[----:B0-----:R-:W4:Y:S04]  /*211e0*/  LDL.LU R4, [R1+0x414] ;  /* 0x0004140001047983 */ /* 0x001f280000300800 */
[----:B------:R-:W5:Y:S04]  /*211f0*/  LDL.LU R11, [R1+0x46c] ;  /* 0x00046c00010b7983 */ /* 0x000f680000300800 */
[----:B-----5:R0:W-:Y:S04]  /*21200*/  STL [R1+0x8d8], R11 ;  /* 0x0008d80b01007387 */ /* 0x0201e80000100800 */
[----:B0-----:R-:W5:Y:S04]  /*21210*/  LDL.LU R11, [R1+0x410] ;  /* 0x00041000010b7983 */ /* 0x001f680000300800 */
[----:B------:R-:W2:Y:S04]  /*21220*/  LDL.LU R10, [R1+0x468] ;  /* 0x00046800010a7983 */ /* 0x000ea80000300800 */
[----:B--2---:R0:W-:Y:S04]  /*21230*/  STL [R1+0x8d4], R10 ;  /* 0x0008d40a01007387 */ /* 0x0041e80000100800 */
[----:B0-----:R-:W2:Y:S04]  /*21240*/  LDL.LU R10, [R1+0x45c] ;  /* 0x00045c00010a7983 */ /* 0x001ea80000300800 */
        /* <DEDUP_REMOVED lines=39> */
[----:B------:R-:W2:Y:S01]  /*214c0*/  LDL.LU R2, [R1+0x470] ;  /* 0x0004700001027983 */ /* 0x000ea20000300800 */
[----:B------:R-:W-:-:S03]  /*214d0*/  F2FP.F16.F32.PACK_AB R7, R6, R7 ;  /* 0x000000070607723e */ /* 0x000fc600000000ff */
[----:B--2---:R0:W-:Y:S04]  /*214e0*/  STL [R1+0x89c], R2 ;  /* 0x00089c0201007387 */ /* 0x0041e80000100800 */
        /* <DEDUP_REMOVED lines=39> */
[----:B------:R0:W-:Y:S04]  /*21760*/  STL [R1], R7 ;  /* 0x0000000701007387 */ /* 0x0001e80000100800 */
[----:B0-----:R-:W2:Y:S02]  /*21770*/  LDL.LU R7, [R1+0x8e8] ;  /* 0x0008e80001077983 */ /* 0x001ea40000300800 */
[----:B--2---:R-:W-:-:S02]  /*21780*/  F2FP.F16.F32.PACK_AB R7, R6, R7 ;  /* 0x000000070607723e */ /* 0x004fc400000000ff */
[----:B------:R-:W3:Y:S02]  /*21790*/  LDL.LU R6, [R1+0x8e4] ;  /* 0x0008e40001067983 */ /* 0x000ee40000300800 */
[----:B---3--:R-:W-:Y:S02]  /*217a0*/  F2FP.F16.F32.PACK_AB R6, R5, R6 ;  /* 0x000000060506723e */ /* 0x008fe400000000ff */
[----:B------:R-:W4:Y:S02]  /*217b0*/  LDL.LU R5, [R1+0x8e0] ;  /* 0x0008e00001057983 */ /* 0x000f240000300800 */
[----:B----4-:R-:W-:Y:S02]  /*217c0*/  F2FP.F16.F32.PACK_AB R5, R4, R5 ;  /* 0x000000050405723e */ /* 0x010fe400000000ff */
[----:B------:R-:W5:Y:S02]  /*217d0*/  LDL.LU R4, [R1+0x8dc] ;  /* 0x0008dc0001047983 */ /* 0x000f640000300800 */
[----:B-----5:R-:W-:-:S02]  /*217e0*/  F2FP.F16.F32.PACK_AB R4, R11, R4 ;  /* 0x000000040b04723e */ /* 0x020fc400000000ff */
[----:B------:R-:W2:Y:S02]  /*217f0*/  LDL.LU R11, [R1+0x8d8] ;  /* 0x0008d800010b7983 */ /* 0x000ea40000300800 */
[----:B--2---:R-:W-:Y:S02]  /*21800*/  F2FP.F16.F32.PACK_AB R11, R10, R11 ;  /* 0x0000000b0a0b723e */ /* 0x004fe400000000ff */
[----:B------:R-:W2:Y:S02]  /*21810*/  LDL.LU R10, [R1+0x8d4] ;  /* 0x0008d400010a7983 */ /* 0x000ea40000300800 */
[----:B--2---:R-:W-:Y:S02]  /*21820*/  F2FP.F16.F32.PACK_AB R10, R9, R10 ;  /* 0x0000000a090a723e */ /* 0x004fe400000000ff */
[----:B------:R-:W2:Y:S02]  /*21830*/  LDL.LU R9, [R1+0x8d0] ;  /* 0x0008d00001097983 */ /* 0x000ea40000300800 */
[----:B--2---:R-:W-:-:S02]  /*21840*/  F2FP.F16.F32.PACK_AB R9, R8, R9 ;  /* 0x000000090809723e */ /* 0x004fc400000000ff */
        /* <DEDUP_REMOVED lines=24> */
[----:B------:R-:W2:Y:S01]  /*219d0*/  LDL.LU R2, [R1+0x89c] ;  /* 0x00089c0001027983 */ /* 0x000ea20000300800 */
[----:B------:R-:W-:Y:S02]  /*219e0*/  F2FP.F16.F32.PACK_AB R27, R3, R27 ;  /* 0x0000001b031b723e */ /* 0x000fe400000000ff */
[----:B------:R-:W-:Y:S02]  /*219f0*/  F2FP.F16.F32.PACK_AB R26, R28, R26 ;  /* 0x0000001a1c1a723e */ /* 0x000fe400000000ff */
[----:B------:R-:W-:Y:S02]  /*21a00*/  F2FP.F16.F32.PACK_AB R25, R29, R25 ;  /* 0x000000191d19723e */ /* 0x000fe400000000ff */
[----:B------:R-:W-:Y:S02]  /*21a10*/  F2FP.F16.F32.PACK_AB R24, R0, R24 ;  /* 0x000000180018723e */ /* 0x000fe400000000ff */
[----:B--2---:R-:W-:-:S07]  /*21a20*/  F2FP.F16.F32.PACK_AB R20, R2, R20 ;  /* 0x000000140214723e */ /* 0x004fce00000000ff */
.L_x_1:
[----:B------:R-:W2:Y:S01]  /*21a30*/  LDL.LU R28, [R1+0x7a8] ;  /* 0x0007a800011c7983 */ /* 0x000ea20000300800 */
[----:B------:R-:W1:Y:S01]  /*21a40*/  S2UR UR5, SR_CgaCtaId ;  /* 0x00000000000579c3 */ /* 0x000e620000008800 */
[----:B------:R-:W-:Y:S01]  /*21a50*/  UMOV UR4, 0x400 ;  /* 0x0000040000047882 */ /* 0x000fe20000000000 */
[----:B------:R-:W3:Y:S01]  /*21a60*/  LDCU.64 UR10, c[0x0][0x398] ;  /* 0x00007300ff0a77ac */ /* 0x000ee20008000a00 */
[----:B------:R-:W4:Y:S01]  /*21a70*/  S2R R2, SR_TID.X ;  /* 0x0000000000027919 */ /* 0x000f220000002100 */
[----:B------:R-:W5:Y:S01]  /*21a80*/  LDCU.64 UR6, c[0x0][0x390] ;  /* 0x00007200ff0677ac */ /* 0x000f620008000a00 */
[----:B------:R-:W0:Y:S01]  /*21a90*/  S2R R29, SR_TID.X ;  /* 0x00000000001d7919 */ /* 0x000e220000002100 */
[----:B------:R-:W0:Y:S01]  /*21aa0*/  LDCU UR12, c[0x0][0x39c] ;  /* 0x00007380ff0c77ac */ /* 0x000e220008000800 */
[----:B-1----:R-:W-:Y:S01]  /*21ab0*/  ULEA UR4, UR5, UR4, 0x18 ;  /* 0x0000000405047291 */ /* 0x002fe2000f8ec0ff */
[----:B------:R-:W1:Y:S01]  /*21ac0*/  LDCU UR5, c[0x0][0x3b4] ;  /* 0x00007680ff0577ac */ /* 0x000e620008000800 */
[----:B0---4-:R-:W-:-:S02]  /*21ad0*/  IMAD.SHL.U32 R0, R2, 0x200, RZ ;  /* 0x0000020002007824 */ /* 0x011fc400078e00ff */
[C---:B------:R-:W-:Y:S02]  /*21ae0*/  IMAD.SHL.U32 R3, R2.reuse, 0x8, RZ ;  /* 0x0000000802037824 */ /* 0x040fe400078e00ff */
[----:B------:R-:W-:Y:S01]  /*21af0*/  IMAD.SHL.U32 R2, R2, 0x10, RZ ;  /* 0x0000001002027824 */ /* 0x000fe200078e00ff */
[----:B------:R-:W-:Y:S02]  /*21b00*/  LOP3.LUT R0, R0, 0x1000, RZ, 0xc0, !PT ;  /* 0x0000100000007812 */ /* 0x000fe400078ec0ff */
[----:B------:R-:W-:Y:S02]  /*21b10*/  LOP3.LUT R3, R3, 0x80, RZ, 0xc0, !PT ;  /* 0x0000008003037812 */ /* 0x000fe400078ec0ff */
[----:B------:R-:W-:Y:S02]  /*21b20*/  LOP3.LUT R2, R2, 0x70, RZ, 0xc0, !PT ;  /* 0x0000007002027812 */ /* 0x000fe400078ec0ff */
[----:B------:R-:W-:Y:S01]  /*21b30*/  IADD3 R3, PT, PT, R3, UR4, R0 ;  /* 0x0000000403037c10 */ /* 0x000fe2000fffe000 */
[----:B------:R-:W-:Y:S01]  /*21b40*/  BAR.SYNC.DEFER_BLOCKING 0x0 ;  /* 0x0000000000007b1d */ /* 0x000fe20000010000 */
[----:B--2---:R-:W-:-:S02]  /*21b50*/  LOP3.LUT R0, R28, 0x6000, RZ, 0xc0, !PT ;  /* 0x000060001c007812 */ /* 0x004fc400078ec0ff */
[C---:B------:R-:W-:Y:S02]  /*21b60*/  LOP3.LUT R28, R29.reuse, 0x180, RZ, 0xc0, !PT ;  /* 0x000001801d1c7812 */ /* 0x040fe400078ec0ff */
[----:B------:R-:W-:Y:S02]  /*21b70*/  IADD3 R3, PT, PT, R2, R3, R0 ;  /* 0x0000000302037210 */ /* 0x000fe40007ffe000 */
[----:B------:R-:W-:-:S03]  /*21b80*/  LOP3.LUT R0, R29, 0x1ff, RZ, 0xc0, !PT ;  /* 0x000001ff1d007812 */ /* 0x000fc600078ec0ff */
[----:B------:R-:W-:Y:S01]  /*21b90*/  IMAD R3, R28, 0x2, R3 ;  /* 0x000000021c037824 */ /* 0x000fe200078e0203 */
[----:B------:R-:W-:Y:S01]  /*21ba0*/  LEA R29, R0, UR4, 0x4 ;  /* 0x00000004001d7c11 */ /* 0x000fe2000f8e20ff */
[----:B------:R-:W0:Y:S01]  /*21bb0*/  S2R R2, SR_TID.X ;  /* 0x0000000000027919 */ /* 0x000e220000002100 */
[----:B------:R-:W2:Y:S02]  /*21bc0*/  LDCU UR4, c[0x0][0x39c] ;  /* 0x00007380ff0477ac */ /* 0x000ea40008000800 */
[----:B------:R-:W-:Y:S04]  /*21bd0*/  STSM.16.M88.4 [R3], R24 ;  /* 0x0000001803007844 */ /* 0x000fe80000000200 */
[----:B------:R-:W-:Y:S04]  /*21be0*/  STSM.16.M88.4 [R3+0x400], R20 ;  /* 0x0004001403007844 */ /* 0x000fe80000000200 */
[----:B------:R-:W-:Y:S04]  /*21bf0*/  STSM.16.M88.4 [R3+0x800], R16 ;  /* 0x0008001003007844 */ /* 0x000fe80000000200 */
[----:B------:R4:W-:Y:S01]  /*21c00*/  STSM.16.M88.4 [R3+0xc00], R12 ;  /* 0x000c000c03007844 */ /* 0x0009e20000000200 */
[----:B------:R-:W-:Y:S06]  /*21c10*/  BAR.SYNC.DEFER_BLOCKING 0x0 ;  /* 0x0000000000007b1d */ /* 0x000fec0000010000 */
[----:B------:R-:W-:Y:S04]  /*21c20*/  STL [R1+0xb0], R29 ;  /* 0x0000b01d01007387 */ /* 0x000fe80000100800 */
[----:B----4-:R-:W4:Y:S04]  /*21c30*/  LDL.LU R12, [R1+0x10] ;  /* 0x00001000010c7983 */ /* 0x010f280000300800 */
[----:B------:R-:W4:Y:S04]  /*21c40*/  LDL.LU R13, [R1+0x14] ;  /* 0x00001400010d7983 */ /* 0x000f280000300800 */
[----:B------:R-:W4:Y:S04]  /*21c50*/  LDL.LU R14, [R1+0x18] ;  /* 0x00001800010e7983 */ /* 0x000f280000300800 */
[----:B------:R-:W0:Y:S04]  /*21c60*/  LDS.128 R24, [R29+0x2000] ;  /* 0x002000001d187984 */ /* 0x000e280000000c00 */
[----:B------:R-:W1:Y:S04]  /*21c70*/  LDS.128 R16, [R29] ;  /* 0x000000001d107984 */ /* 0x000e680000000c00 */
[----:B------:R-:W4:Y:S04]  /*21c80*/  LDL.LU R15, [R1+0x1c] ;  /* 0x00001c00010f7983 */ /* 0x000f280000300800 */
[----:B------:R-:W2:Y:S04]  /*21c90*/  LDS.128 R20, [R29+0x4000] ;  /* 0x004000001d147984 */ /* 0x000ea80000000c00 */
[----:B0-----:R0:W-:Y:S04]  /*21ca0*/  STL [R1+0x8fc], R24 ;  /* 0x0008fc1801007387 */ /* 0x0011e80000100800 */
[----:B-1----:R-:W-:Y:S04]  /*21cb0*/  STL.64 [R1+0x90], R16 ;  /* 0x0000901001007387 */ /* 0x002fe80000100a00 */
[----:B------:R-:W-:Y:S04]  /*21cc0*/  STL.64 [R1+0x98], R18 ;  /* 0x0000981201007387 */ /* 0x000fe80000100a00 */
[----:B------:R1:W-:Y:S04]  /*21cd0*/  STL [R1+0x8f8], R25 ;  /* 0x0008f81901007387 */ /* 0x0003e80000100800 */
[----:B------:R2:W-:Y:S04]  /*21ce0*/  STL.64 [R1+0x8e8], R26 ;  /* 0x0008e81a01007387 */ /* 0x0005e80000100a00 */
[----:B0-----:R-:W3:Y:S04]  /*21cf0*/  LDL.LU R24, [R1] ;  /* 0x0000000001187983 */ /* 0x001ee80000300800 */
[----:B-1----:R-:W3:Y:S04]  /*21d00*/  LDL.LU R25, [R1+0x4] ;  /* 0x0000040001197983 */ /* 0x002ee80000300800 */
[----:B--2---:R-:W3:Y:S04]  /*21d10*/  LDL.LU R26, [R1+0x8] ;  /* 0x00000800011a7983 */ /* 0x004ee80000300800 */
[----:B------:R-:W3:Y:S04]  /*21d20*/  LDL.LU R27, [R1+0xc] ;  /* 0x00000c00011b7983 */ /* 0x000ee80000300800 */
[----:B------:R-:W0:Y:S01]  /*21d30*/  LDS.128 R16, [R29+0x6000] ;  /* 0x006000001d107984 */ /* 0x000e220000000c00 */
[----:B------:R-:W-:Y:S06]  /*21d40*/  BAR.SYNC.DEFER_BLOCKING 0x0 ;  /* 0x0000000000007b1d */ /* 0x000fec0000010000 */
[----:B------:R-:W-:Y:S04]  /*21d50*/  STL.64 [R1+0x8f0], R20 ;  /* 0x0008f01401007387 */ /* 0x000fe80000100a00 */
[----:B------:R-:W-:Y:S04]  /*21d60*/  STL.64 [R1+0x8e0], R22 ;  /* 0x0008e01601007387 */ /* 0x000fe80000100a00 */
[----:B------:R-:W-:Y:S04]  /*21d70*/  STSM.16.M88.4 [R3], R8 ;  /* 0x0000000803007844 */ /* 0x000fe80000000200 */
[----:B------:R-:W-:Y:S04]  /*21d80*/  STSM.16.M88.4 [R3+0x400], R4 ;  /* 0x0004000403007844 */ /* 0x000fe80000000200 */
[----:B0-----:R-:W-:Y:S04]  /*21d90*/  STL.64 [R1+0x908], R18 ;  /* 0x0009081201007387 */ /* 0x001fe80000100a00 */
[----:B------:R0:W-:Y:S04]  /*21da0*/  STL.64 [R1+0x900], R16 ;  /* 0x0009001001007387 */ /* 0x0001e80000100a00 */
[----:B0-----:R-:W2:Y:S04]  /*21db0*/  LDL.LU R16, [R1+0x20] ;  /* 0x0000200001107983 */ /* 0x001ea80000300800 */
[----:B------:R-:W2:Y:S04]  /*21dc0*/  LDL.LU R17, [R1+0x24] ;  /* 0x0000240001117983 */ /* 0x000ea80000300800 */
[----:B------:R-:W2:Y:S04]  /*21dd0*/  LDL.LU R18, [R1+0x28] ;  /* 0x0000280001127983 */ /* 0x000ea80000300800 */
[----:B------:R-:W2:Y:S04]  /*21de0*/  LDL.LU R19, [R1+0x2c] ;  /* 0x00002c0001137983 */ /* 0x000ea80000300800 */
[----:B---3--:R0:W-:Y:S04]  /*21df0*/  STSM.16.M88.4 [R3+0x800], R24 ;  /* 0x0008001803007844 */ /* 0x0081e80000000200 */
[----:B0-----:R-:W3:Y:S04]  /*21e00*/  LDL.LU R24, [R1+0x30] ;  /* 0x0000300001187983 */ /* 0x001ee80000300800 */
[----:B------:R-:W3:Y:S04]  /*21e10*/  LDL.LU R25, [R1+0x34] ;  /* 0x0000340001197983 */ /* 0x000ee80000300800 */
[----:B------:R-:W3:Y:S04]  /*21e20*/  LDL.LU R26, [R1+0x38] ;  /* 0x00003800011a7983 */ /* 0x000ee80000300800 */
[----:B------:R-:W3:Y:S04]  /*21e30*/  LDL.LU R27, [R1+0x3c] ;  /* 0x00003c00011b7983 */ /* 0x000ee80000300800 */
[----:B----4-:R0:W-:Y:S01]  /*21e40*/  STSM.16.M88.4 [R3+0xc00], R12 ;  /* 0x000c000c03007844 */ /* 0x0101e20000000200 */
[----:B------:R-:W-:Y:S06]  /*21e50*/  BAR.SYNC.DEFER_BLOCKING 0x0 ;  /* 0x0000000000007b1d */ /* 0x000fec0000010000 */
[----:B0-----:R-:W4:Y:S04]  /*21e60*/  LDL.LU R12, [R1+0x50] ;  /* 0x00005000010c7983 */ /* 0x001f280000300800 */
[----:B------:R-:W4:Y:S04]  /*21e70*/  LDL.LU R13, [R1+0x54] ;  /* 0x00005400010d7983 */ /* 0x000f280000300800 */
[----:B------:R-:W4:Y:S04]  /*21e80*/  LDL.LU R14, [R1+0x58] ;  /* 0x00005800010e7983 */ /* 0x000f280000300800 */
[----:B------:R-:W0:Y:S04]  /*21e90*/  LDS.128 R4, [R29] ;  /* 0x000000001d047984 */ /* 0x000e280000000c00 */
[----:B------:R-:W1:Y:S04]  /*21ea0*/  LDS.128 R8, [R29+0x2000] ;  /* 0x002000001d087984 */ /* 0x000e680000000c00 */
[----:B------:R-:W4:Y:S04]  /*21eb0*/  LDL.LU R15, [R1+0x5c] ;  /* 0x00005c00010f7983 */ /* 0x000f280000300800 */
[----:B------:R-:W4:Y:S04]  /*21ec0*/  LDL.LU R20, [R1+0x40] ;  /* 0x0000400001147983 */ /* 0x000f280000300800 */
[----:B------:R-:W4:Y:S04]  /*21ed0*/  LDL.LU R21, [R1+0x44] ;  /* 0x0000440001157983 */ /* 0x000f280000300800 */
[----:B------:R-:W4:Y:S04]  /*21ee0*/  LDL.LU R22, [R1+0x48] ;  /* 0x0000480001167983 */ /* 0x000f280000300800 */
[----:B------:R-:W4:Y:S04]  /*21ef0*/  LDL.LU R23, [R1+0x4c] ;  /* 0x00004c0001177983 */ /* 0x000f280000300800 */
[----:B0-----:R-:W-:Y:S04]  /*21f00*/  STL [R1+0x8cc], R4 ;  /* 0x0008cc0401007387 */ /* 0x001fe80000100800 */
[----:B------:R-:W-:Y:S04]  /*21f10*/  STL [R1+0x8c8], R5 ;  /* 0x0008c80501007387 */ /* 0x000fe80000100800 */
[----:B------:R-:W-:Y:S04]  /*21f20*/  STL [R1+0x8c4], R6 ;  /* 0x0008c40601007387 */ /* 0x000fe80000100800 */
[----:B------:R0:W-:Y:S04]  /*21f30*/  STL [R1+0x8c0], R7 ;  /* 0x0008c00701007387 */ /* 0x0001e80000100800 */
[----:B0-----:R-:W5:Y:S04]  /*21f40*/  LDL R7, [R1+0x4b0] ;  /* 0x0004b00001077983 */ /* 0x001f680000100800 */
[----:B-1----:R-:W-:Y:S04]  /*21f50*/  STL [R1+0x8dc], R8 ;  /* 0x0008dc0801007387 */ /* 0x002fe80000100800 */
[----:B------:R-:W-:Y:S04]  /*21f60*/  STL [R1+0x8d8], R9 ;  /* 0x0008d80901007387 */ /* 0x000fe80000100800 */
[----:B------:R-:W-:Y:S04]  /*21f70*/  STL [R1+0x8d4], R10 ;  /* 0x0008d40a01007387 */ /* 0x000fe80000100800 */
[----:B------:R-:W-:Y:S04]  /*21f80*/  STL [R1+0x8d0], R11 ;  /* 0x0008d00b01007387 */ /* 0x000fe80000100800 */
[----:B------:R-:W-:Y:S04]  /*21f90*/  STL.64 [R1+0x918], R10 ;  /* 0x0009180a01007387 */ /* 0x000fe80000100a00 */
[----:B------:R-:W-:Y:S04]  /*21fa0*/  STL.64 [R1+0x910], R8 ;  /* 0x0009100801007387 */ /* 0x000fe80000100a00 */
[----:B------:R-:W0:Y:S04]  /*21fb0*/  LDS.128 R8, [R29+0x4000] ;  /* 0x004000001d087984 */ /* 0x000e280000000c00 */
[----:B0-----:R-:W-:Y:S04]  /*21fc0*/  STL.64 [R1+0xc0], R8 ;  /* 0x0000c00801007387 */ /* 0x001fe80000100a00 */
[----:B------:R-:W-:Y:S04]  /*21fd0*/  STL.64 [R1+0xc8], R10 ;  /* 0x0000c80a01007387 */ /* 0x000fe80000100a00 */
[----:B------:R-:W0:Y:S01]  /*21fe0*/  LDS.128 R8, [R29+0x6000] ;  /* 0x006000001d087984 */ /* 0x000e220000000c00 */
[----:B------:R-:W-:Y:S06]  /*21ff0*/  BAR.SYNC.DEFER_BLOCKING 0x0 ;  /* 0x0000000000007b1d */ /* 0x000fec0000010000 */
[----:B--2---:R-:W-:Y:S04]  /*22000*/  STSM.16.M88.4 [R3], R16 ;  /* 0x0000001003007844 */ /* 0x004fe80000000200 */
[----:B0-----:R-:W-:Y:S04]  /*22010*/  STL.64 [R1+0xd0], R8 ;  /* 0x0000d00801007387 */ /* 0x001fe80000100a00 */
[----:B------:R-:W-:Y:S04]  /*22020*/  STL.64 [R1+0xd8], R10 ;  /* 0x0000d80a01007387 */ /* 0x000fe80000100a00 */
[----:B---3--:R0:W-:Y:S04]  /*22030*/  STSM.16.M88.4 [R3+0x400], R24 ;  /* 0x0004001803007844 */ /* 0x0081e80000000200 */
[----:B0-----:R-:W2:Y:S04]  /*22040*/  LDL.LU R24, [R1+0x60] ;  /* 0x0000600001187983 */ /* 0x001ea80000300800 */
[----:B------:R-:W2:Y:S04]  /*22050*/  LDL.LU R25, [R1+0x64] ;  /* 0x0000640001197983 */ /* 0x000ea80000300800 */
[----:B------:R-:W2:Y:S04]  /*22060*/  LDL.LU R26, [R1+0x68] ;  /* 0x00006800011a7983 */ /* 0x000ea80000300800 */
[----:B------:R-:W2:Y:S04]  /*22070*/  LDL.LU R27, [R1+0x6c] ;  /* 0x00006c00011b7983 */ /* 0x000ea80000300800 */
[----:B------:R-:W3:Y:S04]  /*22080*/  LDL.LU R0, [R1+0x6b8] ;  /* 0x0006b80001007983 */ /* 0x000ee80000300800 */
[----:B------:R-:W2:Y:S04]  /*22090*/  LDL.LU R8, [R1+0x80] ;  /* 0x0000800001087983 */ /* 0x000ea80000300800 */
[----:B------:R-:W2:Y:S04]  /*220a0*/  LDL.LU R9, [R1+0x84] ;  /* 0x0000840001097983 */ /* 0x000ea80000300800 */
[----:B------:R-:W2:Y:S04]  /*220b0*/  LDL.LU R10, [R1+0x88] ;  /* 0x00008800010a7983 */ /* 0x000ea80000300800 */
[----:B------:R-:W2:Y:S04]  /*220c0*/  LDL.LU R11, [R1+0x8c] ;  /* 0x00008c00010b7983 */ /* 0x000ea80000300800 */
[----:B----4-:R-:W-:Y:S04]  /*220d0*/  STSM.16.M88.4 [R3+0x800], R20 ;  /* 0x0008001403007844 */ /* 0x010fe80000000200 */
[----:B------:R-:W-:Y:S01]  /*220e0*/  STSM.16.M88.4 [R3+0xc00], R12 ;  /* 0x000c000c03007844 */ /* 0x000fe20000000200 */
[----:B------:R-:W-:Y:S06]  /*220f0*/  BAR.SYNC.DEFER_BLOCKING 0x0 ;  /* 0x0000000000007b1d */ /* 0x000fec0000010000 */
[----:B------:R-:W0:Y:S04]  /*22100*/  LDS.128 R12, [R29] ;  /* 0x000000001d0c7984 */ /* 0x000e280000000c00 */
[----:B------:R-:W1:Y:S04]  /*22110*/  LDS.128 R20, [R29+0x2000] ;  /* 0x002000001d147984 */ /* 0x000e680000000c00 */
[----:B--2---:R-:W-:Y:S04]  /*22120*/  STL.64 [R1+0x928], R10 ;  /* 0x0009280a01007387 */ /* 0x004fe80000100a00 */
[----:B------:R2:W-:Y:S04]  /*22130*/  STL.64 [R1+0x920], R8 ;  /* 0x0009200801007387 */ /* 0x0005e80000100a00 */
[----:B--2---:R-:W2:Y:S04]  /*22140*/  LDL.LU R8, [R1+0x70] ;  /* 0x0000700001087983 */ /* 0x004ea80000300800 */
[----:B------:R-:W2:Y:S04]  /*22150*/  LDL.LU R9, [R1+0x74] ;  /* 0x0000740001097983 */ /* 0x000ea80000300800 */
[----:B------:R-:W2:Y:S04]  /*22160*/  LDL.LU R10, [R1+0x78] ;  /* 0x00007800010a7983 */ /* 0x000ea80000300800 */
[----:B------:R-:W2:Y:S04]  /*22170*/  LDL.LU R11, [R1+0x7c] ;  /* 0x00007c00010b7983 */ /* 0x000ea80000300800 */
[----:B------:R-:W4:Y:S04]  /*22180*/  LDL.LU R16, [R1+0xa0] ;  /* 0x0000a00001107983 */ /* 0x000f280000300800 */
[----:B------:R-:W4:Y:S04]  /*22190*/  LDL.LU R17, [R1+0xa4] ;  /* 0x0000a40001117983 */ /* 0x000f280000300800 */
[----:B------:R-:W4:Y:S04]  /*221a0*/  LDL.LU R18, [R1+0xa8] ;  /* 0x0000a80001127983 */ /* 0x000f280000300800 */
[----:B------:R-:W4:Y:S04]  /*221b0*/  LDL.LU R19, [R1+0xac] ;  /* 0x0000ac0001137983 */ /* 0x000f280000300800 */
[----:B0-----:R-:W-:Y:S04]  /*221c0*/  STL.64 [R1+0x40], R12 ;  /* 0x0000400c01007387 */ /* 0x001fe80000100a00 */
[----:B------:R-:W-:Y:S04]  /*221d0*/  STL.64 [R1+0x48], R14 ;  /* 0x0000480e01007387 */ /* 0x000fe80000100a00 */
[----:B------:R-:W0:Y:S04]  /*221e0*/  LDS.128 R12, [R29+0x4000] ;  /* 0x004000001d0c7984 */ /* 0x000e280000000c00 */
[----:B-1----:R1:W-:Y:S04]  /*221f0*/  STL.64 [R1+0x30], R20 ;  /* 0x0000301401007387 */ /* 0x0023e80000100a00 */
[----:B------:R-:W-:Y:S04]  /*22200*/  STL.64 [R1+0x38], R22 ;  /* 0x0000381601007387 */ /* 0x000fe80000100a00 */
[----:B-1----:R-:W4:Y:S04]  /*22210*/  LDL.LU R20, [R1+0x90] ;  /* 0x0000900001147983 */ /* 0x002f280000300800 */
[----:B0-----:R-:W-:Y:S04]  /*22220*/  STL.64 [R1+0x20], R12 ;  /* 0x0000200c01007387 */ /* 0x001fe80000100a00 */
[----:B------:R-:W-:Y:S04]  /*22230*/  STL.64 [R1+0x28], R14 ;  /* 0x0000280e01007387 */ /* 0x000fe80000100a00 */
[----:B------:R-:W0:Y:S01]  /*22240*/  LDS.128 R12, [R29+0x6000] ;  /* 0x006000001d0c7984 */ /* 0x000e220000000c00 */
[----:B------:R-:W-:Y:S06]  /*22250*/  BAR.SYNC.DEFER_BLOCKING 0x0 ;  /* 0x0000000000007b1d */ /* 0x000fec0000010000 */
[----:B------:R-:W-:Y:S04]  /*22260*/  STSM.16.M88.4 [R3], R24 ;  /* 0x0000001803007844 */ /* 0x000fe80000000200 */
[----:B0-----:R0:W-:Y:S04]  /*22270*/  STL [R1+0x8a8], R12 ;  /* 0x0008a80c01007387 */ /* 0x0011e80000100800 */
[----:B------:R-:W-:Y:S04]  /*22280*/  STL [R1+0x8a4], R13 ;  /* 0x0008a40d01007387 */ /* 0x000fe80000100800 */
[----:B------:R-:W-:Y:S01]  /*22290*/  STL [R1+0x8a0], R14 ;  /* 0x0008a00e01007387 */ /* 0x000fe20000100800 */
[----:B0-----:R-:W0:Y:S03]  /*222a0*/  LDC R12, c[0x0][0x3b8] ;  /* 0x0000ee00ff0c7b82 */ /* 0x001e260000000800 */
[----:B------:R-:W-:Y:S04]  /*222b0*/  STL [R1+0x89c], R15 ;  /* 0x00089c0f01007387 */ /* 0x000fe80000100800 */
[----:B------:R-:W4:Y:S04]  /*222c0*/  LDL.LU R21, [R1+0x94] ;  /* 0x0000940001157983 */ /* 0x000f280000300800 */
[----:B------:R-:W4:Y:S04]  /*222d0*/  LDL.LU R26, [R1+0x98] ;  /* 0x00009800011a7983 */ /* 0x000f280000300800 */
[----:B--2---:R1:W-:Y:S04]  /*222e0*/  STSM.16.M88.4 [R3+0x400], R8 ;  /* 0x0004000803007844 */ /* 0x0043e80000000200 */
[----:B-1----:R-:W2:Y:S04]  /*222f0*/  LDL.LU.64 R10, [R1+0x928] ;  /* 0x00092800010a7983 */ /* 0x002ea80000300a00 */
[----:B------:R-:W2:Y:S01]  /*22300*/  LDL.LU.64 R8, [R1+0x920] ;  /* 0x0009200001087983 */ /* 0x000ea20000300a00 */
[----:B------:R-:W1:Y:S01]  /*22310*/  S2R R24, SR_TID.X ;  /* 0x0000000000187919 */ /* 0x000e620000002100 */
[----:B------:R-:W-:-:S04]  /*22320*/  SHF.R.U32.HI R2, RZ, 0x8, R2 ;  /* 0x00000008ff027819 */ /* 0x000fc80000011602 */
[----:B------:R-:W-:Y:S01]  /*22330*/  SGXT.U32 R2, R2, 0x1 ;  /* 0x000000010202781a */ /* 0x000fe20000000000 */
[C---:B---3--:R-:W-:Y:S01]  /*22340*/  IMAD R28, R0.reuse, UR5, RZ ;  /* 0x00000005001c7c24 */ /* 0x048fe2000f8e02ff */
[----:B------:R-:W-:Y:S01]  /*22350*/  ISETP.GE.AND P0, PT, R0, UR10, PT ;  /* 0x0000000a00007c0c */ /* 0x000fe2000bf06270 */
[----:B------:R-:W3:Y:S01]  /*22360*/  LDCU UR5, c[0x0][0x39c] ;  /* 0x00007380ff0577ac */ /* 0x000ee20008000800 */
[----:B-----5:R-:W-:Y:S02]  /*22370*/  LOP3.LUT R2, R7, R2, RZ, 0xfc, !PT ;  /* 0x0000000207027212 */ /* 0x020fe400078efcff */
[----:B------:R-:W-:Y:S01]  /*22380*/  LEA R0, P1, R28, UR6, 0x1 ;  /* 0x000000061c007c11 */ /* 0x000fe2000f8208ff */
[----:B------:R-:W5:Y:S01]  /*22390*/  LDCU UR6, c[0x0][0x39c] ;  /* 0x00007380ff0677ac */ /* 0x000f620008000800 */
[C---:B------:R-:W-:Y:S01]  /*223a0*/  ISETP.LT.AND P2, PT, R2.reuse, UR11, !P0 ;  /* 0x0000000b02007c0c */ /* 0x040fe2000c741270 */
[----:B0-----:R-:W-:Y:S01]  /*223b0*/  IMAD R29, R2, R12, RZ ;  /* 0x0000000c021d7224 */ /* 0x001fe200078e02ff */
[----:B------:R-:W-:Y:S01]  /*223c0*/  LEA.HI.X.SX32 R2, R28, UR7, 0x1, P1 ;  /* 0x000000071c027c11 */ /* 0x000fe200088f0eff */
[----:B------:R-:W0:Y:S03]  /*223d0*/  LDCU UR7, c[0x0][0x39c] ;  /* 0x00007380ff0777ac */ /* 0x000e260008000800 */
[----:B------:R-:W-:Y:S01]  /*223e0*/  LEA R28, P1, R29, R0, 0x1 ;  /* 0x000000001d1c7211 */ /* 0x000fe200078208ff */
[----:B------:R-:W0:Y:S01]  /*223f0*/  LDCU UR11, c[0x0][0x39c] ;  /* 0x00007380ff0b77ac */ /* 0x000e220008000800 */
[----:B-1----:R-:W-:Y:S01]  /*22400*/  SHF.R.U32.HI R13, RZ, 0x8, R24 ;  /* 0x00000008ff0d7819 */ /* 0x002fe20000011618 */
[----:B------:R-:W1:Y:S03]  /*22410*/  LDCU UR10, c[0x0][0x39c] ;  /* 0x00007380ff0a77ac */ /* 0x000e660008000800 */
[----:B------:R-:W-:-:S04]  /*22420*/  SGXT.U32 R13, R13, 0x1 ;  /* 0x000000010d0d781a */ /* 0x000fc80000000000 */
[----:B------:R-:W-:Y:S02]  /*22430*/  LOP3.LUT R22, R7, 0x2, R13, 0xfe, !PT ;  /* 0x0000000207167812 */ /* 0x000fe400078efe0d */
[----:B------:R-:W-:-:S03]  /*22440*/  LEA.HI.X.SX32 R29, R29, R2, 0x1, P1 ;  /* 0x000000021d1d7211 */ /* 0x000fc600008f0eff */
[C---:B------:R-:W-:Y:S01]  /*22450*/  IMAD R24, R22.reuse, R12, RZ ;  /* 0x0000000c16187224 */ /* 0x040fe200078e02ff */
[----:B------:R-:W-:Y:S01]  /*22460*/  ISETP.LT.AND P4, PT, R22, UR4, !P0 ;  /* 0x0000000416007c0c */ /* 0x000fe2000c781270 */
[----:B------:R-:W0:Y:S01]  /*22470*/  LDCU UR4, c[0x0][0x39c] ;  /* 0x00007380ff0477ac */ /* 0x000e220008000800 */
[----:B--2---:R2:W-:Y:S04]  /*22480*/  STSM.16.M88.4 [R3+0x800], R8 ;  /* 0x0008000803007844 */ /* 0x0045e80000000200 */
[----:B----4-:R4:W-:Y:S01]  /*22490*/  STSM.16.M88.4 [R3+0xc00], R16 ;  /* 0x000c001003007844 */ /* 0x0109e20000000200 */
[----:B------:R-:W-:Y:S06]  /*224a0*/  BAR.SYNC.DEFER_BLOCKING 0x0 ;  /* 0x0000000000007b1d */ /* 0x000fec0000010000 */
[----:B--2---:R-:W2:Y:S04]  /*224b0*/  LDL.LU.64 R10, [R1+0x918] ;  /* 0x00091800010a7983 */ /* 0x004ea80000300a00 */
[----:B------:R-:W2:Y:S04]  /*224c0*/  LDL.LU.64 R8, [R1+0x910] ;  /* 0x0009100001087983 */ /* 0x000ea80000300a00 */
[----:B------:R-:W5:Y:S01]  /*224d0*/  LDL.LU R27, [R1+0x9c] ;  /* 0x00009c00011b7983 */ /* 0x000f620000300800 */
[----:B----4-:R-:W-:-:S03]  /*224e0*/  LOP3.LUT R3, R7, 0x4, R13, 0xfe, !PT ;  /* 0x0000000407037812 */ /* 0x010fc600078efe0d */
[----:B------:R-:W4:Y:S02]  /*224f0*/  LDL.LU.64 R18, [R1+0x908] ;  /* 0x0009080001127983 */ /* 0x000f240000300a00 */
[----:B------:R-:W-:Y:S02]  /*22500*/  IMAD R25, R3, R12, RZ ;  /* 0x0000000c03197224 */ /* 0x000fe400078e02ff */
[----:B------:R0:W-:Y:S03]  /*22510*/  @P2 STG.E.U16 desc[UR8][R28.64], R20 ;  /* 0x000000141c002986 */ /* 0x0001e6000c101508 */
[C---:B------:R-:W-:Y:S01]  /*22520*/  LEA R22, P3, R25.reuse, R0, 0x1 ;  /* 0x0000000019167211 */ /* 0x040fe200078608ff */
[----:B------:R-:W4:Y:S03]  /*22530*/  LDL.LU.64 R16, [R1+0x900] ;  /* 0x0009000001107983 */ /* 0x000f260000300a00 */
[----:B------:R-:W-:-:S02]  /*22540*/  LEA.HI.X.SX32 R23, R25, R2, 0x1, P3 ;  /* 0x0000000219177211 */ /* 0x000fc400018f0eff */
[----:B0-----:R-:W-:-:S04]  /*22550*/  LEA R28, P2, R24, R0, 0x1 ;  /* 0x00000000181c7211 */ /* 0x001fc800078408ff */
[----:B------:R-:W-:Y:S02]  /*22560*/  LEA.HI.X.SX32 R29, R24, R2, 0x1, P2 ;  /* 0x00000002181d7211 */ /* 0x000fe400010f0eff */
[----:B------:R-:W4:Y:S04]  /*22570*/  LDL.LU R24, [R1+0x8fc] ;  /* 0x0008fc0001187983 */ /* 0x000f280000300800 */
[----:B------:R-:W4:Y:S01]  /*22580*/  LDL.LU R25, [R1+0x8f8] ;  /* 0x0008f80001197983 */ /* 0x000f220000300800 */
[----:B------:R-:W-:Y:S02]  /*22590*/  ISETP.LT.AND P1, PT, R3, UR12, !P0 ;  /* 0x0000000c03007c0c */ /* 0x000fe4000c721270 */
[----:B------:R-:W-:-:S04]  /*225a0*/  LOP3.LUT R3, R7, 0x6, R13, 0xfe, !PT ;  /* 0x0000000607037812 */ /* 0x000fc800078efe0d */
[C---:B---3--:R-:W-:Y:S01]  /*225b0*/  ISETP.LT.AND P5, PT, R3.reuse, UR5, !P0 ;  /* 0x0000000503007c0c */ /* 0x048fe2000c7a1270 */
[----:B------:R-:W-:Y:S01]  /*225c0*/  IMAD R3, R3, R12, RZ ;  /* 0x0000000c03037224 */ /* 0x000fe200078e02ff */
[----:B------:R0:W-:Y:S01]  /*225d0*/  @P4 STG.E.U16 desc[UR8][R28.64], R21 ;  /* 0x000000151c004986 */ /* 0x0001e2000c101508 */
[----:B------:R-:W3:Y:S03]  /*225e0*/  LDCU UR5, c[0x0][0x39c] ;  /* 0x00007380ff0577ac */ /* 0x000ee60008000800 */
[----:B0-----:R-:W-:-:S04]  /*225f0*/  LEA R28, P2, R3, R0, 0x1 ;  /* 0x00000000031c7211 */ /* 0x001fc800078408ff */
[----:B------:R-:W-:Y:S02]  /*22600*/  LEA.HI.X.SX32 R29, R3, R2, 0x1, P2 ;  /* 0x00000002031d7211 */ /* 0x000fe400010f0eff */
[----:B------:R-:W-:Y:S01]  /*22610*/  PRMT R3, R20, 0x7632, R3 ;  /* 0x0000763214037816 */ /* 0x000fe20000000003 */
[----:B------:R-:W-:Y:S04]  /*22620*/  @P1 STG.E.U16 desc[UR8][R22.64], R26 ;  /* 0x0000001a16001986 */ /* 0x000fe8000c101508 */
[----:B------:R0:W-:Y:S02]  /*22630*/  STL.S16 [R1+0x18], R3 ;  /* 0x0000180301007387 */ /* 0x0001e40000100600 */
[----:B0-----:R-:W-:-:S04]  /*22640*/  LOP3.LUT R3, R7, 0x8, R13, 0xfe, !PT ;  /* 0x0000000807037812 */ /* 0x001fc800078efe0d */
[C---:B------:R-:W-:Y:S01]  /*22650*/  ISETP.LT.AND P1, PT, R3.reuse, UR4, !P0 ;  /* 0x0000000403007c0c */ /* 0x040fe2000c721270 */
[----:B------:R-:W-:Y:S01]  /*22660*/  IMAD R3, R3, R12, RZ ;  /* 0x0000000c03037224 */ /* 0x000fe200078e02ff */
[----:B--2---:R-:W-:Y:S01]  /*22670*/  PRMT R9, R26, 0x7632, R9 ;  /* 0x000076321a097816 */ /* 0x004fe20000000009 */
[----:B------:R-:W0:Y:S01]  /*22680*/  LDCU UR4, c[0x0][0x39c] ;  /* 0x00007380ff0477ac */ /* 0x000e220008000800 */
[----:B-----5:R2:W-:Y:S02]  /*22690*/  @P5 STG.E.U16 desc[UR8][R28.64], R27 ;  /* 0x0000001b1c005986 */ /* 0x0205e4000c101508 */
[----:B------:R-:W-:Y:S02]  /*226a0*/  LEA R20, P6, R3, R0, 0x1 ;  /* 0x0000000003147211 */ /* 0x000fe400078c08ff */
[----:B--2---:R-:W-:-:S04]  /*226b0*/  LOP3.LUT R28, R7, 0xa, R13, 0xfe, !PT ;  /* 0x0000000a071c7812 */ /* 0x004fc800078efe0d */
[C---:B------:R-:W-:Y:S01]  /*226c0*/  ISETP.LT.AND P3, PT, R28.reuse, UR6, !P0 ;  /* 0x000000061c007c0c */ /* 0x040fe2000c761270 */
[----:B------:R-:W-:Y:S01]  /*226d0*/  IMAD R28, R28, R12, RZ ;  /* 0x0000000c1c1c7224 */ /* 0x000fe200078e02ff */
[----:B------:R-:W-:Y:S01]  /*226e0*/  PRMT R8, R21, 0x7632, R8 ;  /* 0x0000763215087816 */ /* 0x000fe20000000008 */
[----:B------:R-:W2:Y:S03]  /*226f0*/  LDCU UR6, c[0x0][0x39c] ;  /* 0x00007380ff0677ac */ /* 0x000ea60008000800 */
[----:B------:R-:W-:Y:S02]  /*22700*/  LEA R26, P5, R28, R0, 0x1 ;  /* 0x000000001c1a7211 */ /* 0x000fe400078a08ff */
[----:B------:R-:W-:Y:S02]  /*22710*/  PRMT R10, R27, 0x7632, R10 ;  /* 0x000076321b0a7816 */ /* 0x000fe4000000000a */
[----:B------:R-:W-:-:S02]  /*22720*/  LEA.HI.X.SX32 R21, R3, R2, 0x1, P6 ;  /* 0x0000000203157211 */ /* 0x000fc400030f0eff */
[----:B------:R-:W-:-:S03]  /*22730*/  LEA.HI.X.SX32 R27, R28, R2, 0x1, P5 ;  /* 0x000000021c1b7211 */ /* 0x000fc600028f0eff */
[----:B----4-:R4:W-:Y:S04]  /*22740*/  @P1 STG.E.U16 desc[UR8][R20.64], R24 ;  /* 0x0000001814001986 */ /* 0x0109e8000c101508 */
[----:B------:R5:W-:Y:S04]  /*22750*/  @P3 STG.E.U16 desc[UR8][R26.64], R25 ;  /* 0x000000191a003986 */ /* 0x000be8000c101508 */
[----:B----4-:R-:W4:Y:S04]  /*22760*/  LDL.LU.64 R20, [R1+0x8f0] ;  /* 0x0008f00001147983 */ /* 0x010f280000300a00 */
[----:B-----5:R-:W5:Y:S01]  /*22770*/  LDL.LU.64 R26, [R1+0x8e8] ;  /* 0x0008e800011a7983 */ /* 0x020f620000300a00 */
[----:B------:R-:W-:-:S02]  /*22780*/  LOP3.LUT R3, R7, 0xc, R13, 0xfe, !PT ;  /* 0x0000000c07037812 */ /* 0x000fc400078efe0d */
[C-C-:B------:R-:W-:Y:S02]  /*22790*/  LOP3.LUT R29, R7.reuse, 0xc, R13.reuse, 0xfe, !PT ;  /* 0x0000000c071d7812 */ /* 0x140fe400078efe0d */
[----:B------:R-:W-:Y:S01]  /*227a0*/  LOP3.LUT R22, R7, 0xe, R13, 0xfe, !PT ;  /* 0x0000000e07167812 */ /* 0x000fe200078efe0d */
[-C--:B------:R-:W-:Y:S01]  /*227b0*/  IMAD R3, R3, R12.reuse, RZ ;  /* 0x0000000c03037224 */ /* 0x080fe200078e02ff */
[----:B---3--:R-:W-:Y:S01]  /*227c0*/  ISETP.LT.AND P2, PT, R29, UR5, !P0 ;  /* 0x000000051d007c0c */ /* 0x008fe2000c741270 */
[----:B------:R-:W3:Y:S01]  /*227d0*/  LDCU UR5, c[0x0][0x39c] ;  /* 0x00007380ff0577ac */ /* 0x000ee20008000800 */
[C---:B------:R-:W-:Y:S01]  /*227e0*/  ISETP.LT.AND P4, PT, R22.reuse, UR7, !P0 ;  /* 0x0000000716007c0c */ /* 0x040fe2000c781270 */
[----:B------:R-:W-:Y:S01]  /*227f0*/  IMAD R29, R22, R12, RZ ;  /* 0x0000000c161d7224 */ /* 0x000fe200078e02ff */
[C---:B------:R-:W-:Y:S01]  /*22800*/  LEA R22, P6, R3.reuse, R0, 0x1 ;  /* 0x0000000003167211 */ /* 0x040fe200078c08ff */
[----:B------:R-:W0:Y:S03]  /*22810*/  LDCU UR7, c[0x0][0x39c] ;  /* 0x00007380ff0777ac */ /* 0x000e260008000800 */
[----:B------:R-:W-:-:S02]  /*22820*/  LEA.HI.X.SX32 R23, R3, R2, 0x1, P6 ;  /* 0x0000000203177211 */ /* 0x000fc400030f0eff */
[----:B------:R-:W-:Y:S02]  /*22830*/  LEA R28, P5, R29, R0, 0x1 ;  /* 0x000000001d1c7211 */ /* 0x000fe400078a08ff */
[----:B------:R-:W-:Y:S02]  /*22840*/  LOP3.LUT R3, R7, 0x10, R13, 0xfe, !PT ;  /* 0x0000001007037812 */ /* 0x000fe400078efe0d */
[----:B------:R-:W-:Y:S02]  /*22850*/  LEA.HI.X.SX32 R29, R29, R2, 0x1, P5 ;  /* 0x000000021d1d7211 */ /* 0x000fe400028f0eff */
[----:B------:R-:W-:Y:S01]  /*22860*/  PRMT R4, R25, 0x7632, R4 ;  /* 0x0000763219047816 */ /* 0x000fe20000000004 */
[----:B-----5:R5:W-:Y:S04]  /*22870*/  @P2 STG.E.U16 desc[UR8][R22.64], R26 ;  /* 0x0000001a16002986 */ /* 0x020be8000c101508 */
[----:B-----5:R-:W5:Y:S01]  /*22880*/  LDL.LU.64 R22, [R1+0x8e0] ;  /* 0x0008e00001167983 */ /* 0x020f620000300a00 */
[----:B------:R-:W-:-:S02]  /*22890*/  PRMT R11, R24, 0x7632, R11 ;  /* 0x00007632180b7816 */ /* 0x000fc4000000000b */
[C-C-:B------:R-:W-:Y:S02]  /*228a0*/  LOP3.LUT R25, R7.reuse, 0x12, R13.reuse, 0xfe, !PT ;  /* 0x0000001207197812 */ /* 0x140fe400078efe0d */
[----:B------:R-:W-:Y:S01]  /*228b0*/  LOP3.LUT R24, R7, 0x14, R13, 0xfe, !PT ;  /* 0x0000001407187812 */ /* 0x000fe200078efe0d */
[----:B------:R2:W-:Y:S01]  /*228c0*/  @P4 STG.E.U16 desc[UR8][R28.64], R27 ;  /* 0x0000001b1c004986 */ /* 0x0005e2000c101508 */
[C---:B------:R-:W-:Y:S01]  /*228d0*/  ISETP.LT.AND P5, PT, R25.reuse, UR11, !P0 ;  /* 0x0000000b19007c0c */ /* 0x040fe2000c7a1270 */
[-C--:B------:R-:W-:Y:S01]  /*228e0*/  IMAD R25, R25, R12.reuse, RZ ;  /* 0x0000000c19197224 */ /* 0x080fe200078e02ff */
[C---:B-1----:R-:W-:Y:S01]  /*228f0*/  ISETP.LT.AND P4, PT, R3.reuse, UR10, !P0 ;  /* 0x0000000a03007c0c */ /* 0x042fe2000c781270 */
[----:B------:R-:W1:Y:S01]  /*22900*/  LDCU UR10, c[0x0][0x39c] ;  /* 0x00007380ff0a77ac */ /* 0x000e620008000800 */
[----:B0-----:R-:W-:Y:S01]  /*22910*/  ISETP.LT.AND P6, PT, R24, UR4, !P0 ;  /* 0x0000000418007c0c */ /* 0x001fe2000c7c1270 */
[----:B------:R-:W0:Y:S01]  /*22920*/  LDCU UR4, c[0x0][0x39c] ;  /* 0x00007380ff0477ac */ /* 0x000e220008000800 */
[-C--:B--2---:R-:W-:Y:S01]  /*22930*/  IMAD R29, R3, R12.reuse, RZ ;  /* 0x0000000c031d7224 */ /* 0x084fe200078e02ff */
[----:B------:R-:W-:Y:S01]  /*22940*/  PRMT R5, R26, 0x7632, R5 ;  /* 0x000076321a057816 */ /* 0x000fe20000000005 */
[----:B------:R-:W-:Y:S01]  /*22950*/  IMAD R3, R24, R12, RZ ;  /* 0x0000000c18037224 */ /* 0x000fe200078e02ff */
[-C--:B------:R-:W-:Y:S01]  /*22960*/  LEA R26, P2, R25, R0.reuse, 0x1 ;  /* 0x00000000191a7211 */ /* 0x080fe200078408ff */
[----:B------:R-:W2:Y:S01]  /*22970*/  LDCU UR11, c[0x0][0x39c] ;  /* 0x00007380ff0b77ac */ /* 0x000ea20008000800 */
[----:B------:R-:W-:-:S02]  /*22980*/  LEA R28, P1, R29, R0, 0x1 ;  /* 0x000000001d1c7211 */ /* 0x000fc400078208ff */
[----:B------:R-:W-:Y:S02]  /*22990*/  PRMT R6, R27, 0x7632, R6 ;  /* 0x000076321b067816 */ /* 0x000fe40000000006 */
[----:B------:R-:W-:Y:S02]  /*229a0*/  LEA.HI.X.SX32 R29, R29, R2, 0x1, P1 ;  /* 0x000000021d1d7211 */ /* 0x000fe400008f0eff */
[----:B------:R-:W-:Y:S02]  /*229b0*/  LEA R24, P3, R3, R0, 0x1 ;  /* 0x0000000003187211 */ /* 0x000fe400078608ff */
[-C--:B------:R-:W-:Y:S01]  /*229c0*/  LEA.HI.X.SX32 R27, R25, R2.reuse, 0x1, P2 ;  /* 0x00000002191b7211 */ /* 0x080fe200010f0eff */
[----:B----4-:R-:W-:Y:S01]  /*229d0*/  @P4 STG.E.U16 desc[UR8][R28.64], R20 ;  /* 0x000000141c004986 */ /* 0x010fe2000c101508 */
[----:B------:R-:W-:Y:S02]  /*229e0*/  LEA.HI.X.SX32 R25, R3, R2, 0x1, P3 ;  /* 0x0000000203197211 */ /* 0x000fe400018f0eff */
[----:B------:R-:W-:Y:S01]  /*229f0*/  PRMT R15, R21, 0x7632, R15 ;  /* 0x00007632150f7816 */ /* 0x000fe2000000000f */
[----:B------:R4:W-:Y:S01]  /*22a00*/  @P5 STG.E.U16 desc[UR8][R26.64], R21 ;  /* 0x000000151a005986 */ /* 0x0009e2000c101508 */
[----:B------:R-:W-:-:S04]  /*22a10*/  LOP3.LUT R3, R7, 0x18, R13, 0xfe, !PT ;  /* 0x0000001807037812 */ /* 0x000fc800078efe0d */
[C---:B---3--:R-:W-:Y:S01]  /*22a20*/  ISETP.LT.AND P1, PT, R3.reuse, UR5, !P0 ;  /* 0x0000000503007c0c */ /* 0x048fe2000c721270 */
[-C--:B------:R-:W-:Y:S01]  /*22a30*/  IMAD R3, R3, R12.reuse, RZ ;  /* 0x0000000c03037224 */ /* 0x080fe200078e02ff */
[----:B------:R-:W3:Y:S01]  /*22a40*/  LDCU UR5, c[0x0][0x39c] ;  /* 0x00007380ff0577ac */ /* 0x000ee20008000800 */
[C-C-:B----4-:R-:W-:Y:S02]  /*22a50*/  LOP3.LUT R21, R7.reuse, 0x16, R13.reuse, 0xfe, !PT ;  /* 0x0000001607157812 */ /* 0x150fe400078efe0d */
[----:B------:R-:W-:Y:S02]  /*22a60*/  PRMT R28, R20, 0x7632, R28 ;  /* 0x00007632141c7816 */ /* 0x000fe4000000001c */
[----:B------:R-:W-:Y:S01]  /*22a70*/  LOP3.LUT R27, R7, 0x1c, R13, 0xfe, !PT ;  /* 0x0000001c071b7812 */ /* 0x000fe200078efe0d */
[----:B-----5:R4:W-:Y:S01]  /*22a80*/  @P6 STG.E.U16 desc[UR8][R24.64], R22 ;  /* 0x0000001618006986 */ /* 0x0209e2000c101508 */
[C---:B0-----:R-:W-:Y:S01]  /*22a90*/  ISETP.LT.AND P6, PT, R21.reuse, UR4, !P0 ;  /* 0x0000000415007c0c */ /* 0x041fe2000c7c1270 */
[----:B------:R-:W-:Y:S01]  /*22aa0*/  IMAD R21, R21, R12, RZ ;  /* 0x0000000c15157224 */ /* 0x000fe200078e02ff */
[----:B------:R-:W-:Y:S01]  /*22ab0*/  PRMT R14, R22, 0x7632, R14 ;  /* 0x00007632160e7816 */ /* 0x000fe2000000000e */
[----:B------:R-:W0:Y:S03]  /*22ac0*/  LDCU UR4, c[0x0][0x39c] ;  /* 0x00007380ff0477ac */ /* 0x000e260008000800 */
[----:B------:R-:W-:-:S02]  /*22ad0*/  LEA R20, P3, R21, R0, 0x1 ;  /* 0x0000000015147211 */ /* 0x000fc400078608ff */
[----:B----4-:R-:W-:Y:S02]  /*22ae0*/  LEA R24, P4, R3, R0, 0x1 ;  /* 0x0000000003187211 */ /* 0x010fe400078808ff */
[-C--:B------:R-:W-:Y:S02]  /*22af0*/  LEA.HI.X.SX32 R21, R21, R2.reuse, 0x1, P3 ;  /* 0x0000000215157211 */ /* 0x080fe400018f0eff */
[----:B------:R-:W-:Y:S01]  /*22b00*/  LEA.HI.X.SX32 R25, R3, R2, 0x1, P4 ;  /* 0x0000000203197211 */ /* 0x000fe200020f0eff */
[CC--:B------:R-:W-:Y:S01]  /*22b10*/  IMAD R3, R27.reuse, R12.reuse, RZ ;  /* 0x0000000c1b037224 */ /* 0x0c0fe200078e02ff */
[----:B------:R-:W-:Y:S02]  /*22b20*/  ISETP.LT.AND P3, PT, R27, UR7, !P0 ;  /* 0x000000071b007c0c */ /* 0x000fe4000c761270 */
[----:B------:R-:W-:Y:S01]  /*22b30*/  LOP3.LUT R22, R7, 0x1a, R13, 0xfe, !PT ;  /* 0x0000001a07167812 */ /* 0x000fe200078efe0d */
[----:B------:R-:W4:Y:S01]  /*22b40*/  LDL.LU.S16 R27, [R1+0x18] ;  /* 0x00001800011b7983 */ /* 0x000f220000300600 */
[----:B------:R-:W-:Y:S01]  /*22b50*/  PRMT R29, R23, 0x7632, R29 ;  /* 0x00007632171d7816 */ /* 0x000fe2000000001d */
[----:B------:R-:W5:Y:S01]  /*22b60*/  LDCU UR7, c[0x0][0x39c] ;  /* 0x00007380ff0777ac */ /* 0x000f620008000800 */
[C---:B------:R-:W-:Y:S01]  /*22b70*/  ISETP.LT.AND P2, PT, R22.reuse, UR6, !P0 ;  /* 0x0000000616007c0c */ /* 0x040fe2000c741270 */
[----:B------:R-:W-:Y:S01]  /*22b80*/  IMAD R26, R22, R12, RZ ;  /* 0x0000000c161a7224 */ /* 0x000fe200078e02ff */
[----:B------:R0:W-:Y:S01]  /*22b90*/  @P6 STG.E.U16 desc[UR8][R20.64], R23 ;  /* 0x0000001714006986 */ /* 0x0001e2000c101508 */
[----:B------:R-:W1:Y:S03]  /*22ba0*/  LDCU UR6, c[0x0][0x39c] ;  /* 0x00007380ff0677ac */ /* 0x000e660008000800 */
[C---:B------:R-:W-:Y:S01]  /*22bb0*/  LEA R22, P5, R26.reuse, R0, 0x1 ;  /* 0x000000001a167211 */ /* 0x040fe200078a08ff */
[----:B------:R-:W-:Y:S03]  /*22bc0*/  @P1 STG.E.U16 desc[UR8][R24.64], R16 ;  /* 0x0000001018001986 */ /* 0x000fe6000c101508 */
[----:B0-----:R-:W-:-:S02]  /*22bd0*/  LEA.HI.X.SX32 R23, R26, R2, 0x1, P5 ;  /* 0x000000021a177211 */ /* 0x001fc400028f0eff */
[----:B------:R-:W-:-:S03]  /*22be0*/  LEA R20, P1, R3, R0, 0x1 ;  /* 0x0000000003147211 */ /* 0x000fc600078208ff */
[----:B------:R0:W-:Y:S01]  /*22bf0*/  @P2 STG.E.U16 desc[UR8][R22.64], R17 ;  /* 0x0000001116002986 */ /* 0x0001e2000c101508 */
[----:B------:R-:W-:Y:S02]  /*22c00*/  LEA.HI.X.SX32 R21, R3, R2, 0x1, P1 ;  /* 0x0000000203157211 */ /* 0x000fe400008f0eff */
[C-C-:B0-----:R-:W-:Y:S02]  /*22c10*/  LOP3.LUT R23, R7.reuse, 0x1e, R13.reuse, 0xfe, !PT ;  /* 0x0000001e07177812 */ /* 0x141fe400078efe0d */
[----:B------:R-:W-:Y:S02]  /*22c20*/  LOP3.LUT R22, R7, 0x20, R13, 0xfe, !PT ;  /* 0x0000002007167812 */ /* 0x000fe400078efe0d */
[C---:B------:R-:W-:Y:S01]  /*22c30*/  ISETP.LT.AND P4, PT, R23.reuse, UR4, !P0 ;  /* 0x0000000417007c0c */ /* 0x040fe2000c781270 */
[-C--:B------:R-:W-:Y:S01]  /*22c40*/  IMAD R3, R23, R12.reuse, RZ ;  /* 0x0000000c17037224 */ /* 0x080fe200078e02ff */
[C---:B---3--:R-:W-:Y:S01]  /*22c50*/  ISETP.LT.AND P5, PT, R22.reuse, UR5, !P0 ;  /* 0x0000000516007c0c */ /* 0x048fe2000c7a1270 */
[----:B------:R-:W-:Y:S01]  /*22c60*/  IMAD R22, R22, R12, RZ ;  /* 0x0000000c16167224 */ /* 0x000fe200078e02ff */
[----:B------:R-:W0:Y:S01]  /*22c70*/  LDCU UR4, c[0x0][0x39c] ;  /* 0x00007380ff0477ac */ /* 0x000e220008000800 */
[----:B------:R3:W-:Y:S01]  /*22c80*/  @P3 STG.E.U16 desc[UR8][R20.64], R18 ;  /* 0x0000001214003986 */ /* 0x0007e2000c101508 */
[----:B------:R-:W-:-:S02]  /*22c90*/  PRMT R23, R16, 0x7632, R23 ;  /* 0x0000763210177816 */ /* 0x000fc40000000017 */
[C---:B------:R-:W-:Y:S01]  /*22ca0*/  LEA R16, P2, R22.reuse, R0, 0x1 ;  /* 0x0000000016107211 */ /* 0x040fe200078408ff */
[----:B------:R-:W0:Y:S01]  /*22cb0*/  LDCU UR5, c[0x0][0x39c] ;  /* 0x00007380ff0577ac */ /* 0x000e220008000800 */
[----:B------:R-:W-:Y:S02]  /*22cc0*/  PRMT R24, R17, 0x7632, R24 ;  /* 0x0000763211187816 */ /* 0x000fe40000000018 */
[----:B------:R-:W-:Y:S02]  /*22cd0*/  LEA.HI.X.SX32 R17, R22, R2, 0x1, P2 ;  /* 0x0000000216117211 */ /* 0x000fe400010f0eff */
[----:B---3--:R-:W-:-:S04]  /*22ce0*/  LEA R20, P1, R3, R0, 0x1 ;  /* 0x0000000003147211 */ /* 0x008fc800078208ff */
[----:B------:R-:W-:Y:S02]  /*22cf0*/  LEA.HI.X.SX32 R21, R3, R2, 0x1, P1 ;  /* 0x0000000203157211 */ /* 0x000fe400008f0eff */
[----:B------:R-:W-:-:S03]  /*22d00*/  LOP3.LUT R3, R7, 0x22, R13, 0xfe, !PT ;  /* 0x0000002207037812 */ /* 0x000fc600078efe0d */
[----:B------:R3:W-:Y:S01]  /*22d10*/  @P4 STG.E.U16 desc[UR8][R20.64], R19 ;  /* 0x0000001314004986 */ /* 0x0007e2000c101508 */
[----:B-1----:R-:W-:Y:S01]  /*22d20*/  ISETP.LT.AND P1, PT, R3, UR6, !P0 ;  /* 0x0000000603007c0c */ /* 0x002fe2000c721270 */
[----:B------:R-:W1:Y:S01]  /*22d30*/  LDCU UR6, c[0x0][0x39c] ;  /* 0x00007380ff0677ac */ /* 0x000e620008000800 */
[----:B------:R-:W-:Y:S02]  /*22d40*/  PRMT R25, R19, 0x7632, R25 ;  /* 0x0000763213197816 */ /* 0x000fe40000000019 */
[----:B------:R-:W-:Y:S02]  /*22d50*/  PRMT R26, R18, 0x7632, R26 ;  /* 0x00007632121a7816 */ /* 0x000fe4000000001a */
[----:B---3--:R-:W-:-:S05]  /*22d60*/  LOP3.LUT R19, R7, 0x28, R13, 0xfe, !PT ;  /* 0x0000002807137812 */ /* 0x008fca00078efe0d */
[-C--:B------:R-:W-:Y:S01]  /*22d70*/  IMAD R22, R19, R12.reuse, RZ ;  /* 0x0000000c13167224 */ /* 0x080fe200078e02ff */
[----:B----4-:R3:W-:Y:S02]  /*22d80*/  @P5 STG.E.U16 desc[UR8][R16.64], R27 ;  /* 0x0000001b10005986 */ /* 0x0107e4000c101508 */
[--C-:B---3--:R-:W-:Y:S01]  /*22d90*/  LOP3.LUT R17, R7, 0x24, R13.reuse, 0xfe, !PT ;  /* 0x0000002407117812 */ /* 0x108fe200078efe0d */
[-C--:B------:R-:W-:Y:S01]  /*22da0*/  IMAD R16, R3, R12.reuse, RZ ;  /* 0x0000000c03107224 */ /* 0x080fe200078e02ff */
[----:B------:R-:W-:Y:S02]  /*22db0*/  LOP3.LUT R3, R7, 0x26, R13, 0xfe, !PT ;  /* 0x0000002607037812 */ /* 0x000fe400078efe0d */
[C---:B-----5:R-:W-:Y:S01]  /*22dc0*/  ISETP.LT.AND P2, PT, R17.reuse, UR7, !P0 ;  /* 0x0000000711007c0c */ /* 0x060fe2000c741270 */
[-C--:B------:R-:W-:Y:S01]  /*22dd0*/  IMAD R17, R17, R12.reuse, RZ ;  /* 0x0000000c11117224 */ /* 0x080fe200078e02ff */
[C---:B0-----:R-:W-:Y:S01]  /*22de0*/  ISETP.LT.AND P3, PT, R3.reuse, UR4, !P0 ;  /* 0x0000000403007c0c */ /* 0x041fe2000c761270 */
[----:B------:R-:W-:Y:S01]  /*22df0*/  IMAD R3, R3, R12, RZ ;  /* 0x0000000c03037224 */ /* 0x000fe200078e02ff */
[-C--:B------:R-:W-:Y:S01]  /*22e00*/  LEA R20, P5, R16, R0.reuse, 0x1 ;  /* 0x0000000010147211 */ /* 0x080fe200078a08ff */
[----:B------:R-:W0:Y:S01]  /*22e10*/  LDCU UR4, c[0x0][0x39c] ;  /* 0x00007380ff0477ac */ /* 0x000e220008000800 */
[----:B------:R-:W-:-:S02]  /*22e20*/  LEA R18, P4, R17, R0, 0x1 ;  /* 0x0000000011127211 */ /* 0x000fc400078808ff */
[----:B------:R-:W-:Y:S01]  /*22e30*/  LEA.HI.X.SX32 R21, R16, R2, 0x1, P5 ;  /* 0x0000000210157211 */ /* 0x000fe200028f0eff */
[----:B------:R-:W3:Y:S01]  /*22e40*/  LDCU UR7, c[0x0][0x39c] ;  /* 0x00007380ff0777ac */ /* 0x000ee20008000800 */
[----:B------:R-:W-:Y:S02]  /*22e50*/  LEA R16, P6, R3, R0, 0x1 ;  /* 0x0000000003107211 */ /* 0x000fe400078c08ff */
[----:B------:R-:W-:Y:S01]  /*22e60*/  ISETP.LT.AND P5, PT, R19, UR5, !P0 ;  /* 0x0000000513007c0c */ /* 0x000fe2000c7a1270 */
[----:B------:R4:W-:Y:S01]  /*22e70*/  @P1 STG.E.U16 desc[UR8][R20.64], R8 ;  /* 0x0000000814001986 */ /* 0x0009e2000c101508 */
[-C--:B------:R-:W-:Y:S01]  /*22e80*/  LEA.HI.X.SX32 R19, R17, R2.reuse, 0x1, P4 ;  /* 0x0000000211137211 */ /* 0x080fe200020f0eff */
[----:B------:R-:W5:Y:S01]  /*22e90*/  LDCU UR5, c[0x0][0x39c] ;  /* 0x00007380ff0577ac */ /* 0x000f620008000800 */
[----:B------:R-:W-:Y:S02]  /*22ea0*/  LEA.HI.X.SX32 R17, R3, R2, 0x1, P6 ;  /* 0x0000000203117211 */ /* 0x000fe400030f0eff */
[----:B------:R-:W-:Y:S01]  /*22eb0*/  LOP3.LUT R3, R7, 0x2a, R13, 0xfe, !PT ;  /* 0x0000002a07037812 */ /* 0x000fe200078efe0d */
[----:B------:R-:W-:Y:S01]  /*22ec0*/  @P2 STG.E.U16 desc[UR8][R18.64], R9 ;  /* 0x0000000912002986 */ /* 0x000fe2000c101508 */
[----:B----4-:R-:W-:-:S03]  /*22ed0*/  LEA R20, P1, R22, R0, 0x1 ;  /* 0x0000000016147211 */ /* 0x010fc600078208ff */
[----:B------:R4:W-:Y:S01]  /*22ee0*/  @P3 STG.E.U16 desc[UR8][R16.64], R10 ;  /* 0x0000000a10003986 */ /* 0x0009e2000c101508 */
[----:B------:R-:W-:-:S03]  /*22ef0*/  LEA.HI.X.SX32 R21, R22, R2, 0x1, P1 ;  /* 0x0000000216157211 */ /* 0x000fc600008f0eff */
[----:B------:R-:W3:Y:S01]  /*22f00*/  LDL.LU R8, [R1+0x8dc] ;  /* 0x0008dc0001087983 */ /* 0x000ee20000300800 */
[----:B------:R-:W-:Y:S01]  /*22f10*/  ISETP.LT.AND P1, PT, R3, UR10, !P0 ;  /* 0x0000000a03007c0c */ /* 0x000fe2000c721270 */
[----:B------:R-:W1:Y:S01]  /*22f20*/  LDCU UR10, c[0x0][0x39c] ;  /* 0x00007380ff0a77ac */ /* 0x000e620008000800 */
[--C-:B----4-:R-:W-:Y:S01]  /*22f30*/  LOP3.LUT R17, R7, 0x2c, R13.reuse, 0xfe, !PT ;  /* 0x0000002c07117812 */ /* 0x110fe200078efe0d */
[-C--:B------:R-:W-:Y:S01]  /*22f40*/  IMAD R16, R3, R12.reuse, RZ ;  /* 0x0000000c03107224 */ /* 0x080fe200078e02ff */
[--C-:B------:R-:W-:Y:S01]  /*22f50*/  LOP3.LUT R3, R7, 0x2e, R13.reuse, 0xfe, !PT ;  /* 0x0000002e07037812 */ /* 0x100fe200078efe0d */
[----:B------:R4:W-:Y:S01]  /*22f60*/  @P5 STG.E.U16 desc[UR8][R20.64], R11 ;  /* 0x0000000b14005986 */ /* 0x0009e2000c101508 */
[C---:B--2---:R-:W-:Y:S01]  /*22f70*/  ISETP.LT.AND P2, PT, R17.reuse, UR11, !P0 ;  /* 0x0000000b11007c0c */ /* 0x044fe2000c741270 */
[-C--:B------:R-:W-:Y:S01]  /*22f80*/  IMAD R17, R17, R12.reuse, RZ ;  /* 0x0000000c11117224 */ /* 0x080fe200078e02ff */
[C---:B0-----:R-:W-:Y:S01]  /*22f90*/  ISETP.LT.AND P3, PT, R3.reuse, UR4, !P0 ;  /* 0x0000000403007c0c */ /* 0x041fe2000c761270 */
[----:B------:R-:W-:Y:S01]  /*22fa0*/  IMAD R3, R3, R12, RZ ;  /* 0x0000000c03037224 */ /* 0x000fe200078e02ff */
[----:B------:R-:W-:Y:S01]  /*22fb0*/  LOP3.LUT R19, R7, 0x30, R13, 0xfe, !PT ;  /* 0x0000003007137812 */ /* 0x000fe200078efe0d */
[----:B------:R-:W0:Y:S01]  /*22fc0*/  LDCU UR4, c[0x0][0x39c] ;  /* 0x00007380ff0477ac */ /* 0x000e220008000800 */
[-C--:B------:R-:W-:Y:S01]  /*22fd0*/  LEA R18, P4, R17, R0.reuse, 0x1 ;  /* 0x0000000011127211 */ /* 0x080fe200078808ff */
[----:B------:R-:W2:Y:S01]  /*22fe0*/  LDL.LU R9, [R1+0x8d8] ;  /* 0x0008d80001097983 */ /* 0x000ea20000300800 */
[----:B----4-:R-:W-:Y:S01]  /*22ff0*/  LEA R20, P5, R16, R0, 0x1 ;  /* 0x0000000010147211 */ /* 0x010fe200078a08ff */
[----:B------:R-:W-:-:S02]  /*23000*/  IMAD R22, R19, R12, RZ ;  /* 0x0000000c13167224 */ /* 0x000fc400078e02ff */
[----:B------:R-:W4:Y:S01]  /*23010*/  LDL.LU R10, [R1+0x8d4] ;  /* 0x0008d400010a7983 */ /* 0x000f220000300800 */
[----:B------:R-:W0:Y:S01]  /*23020*/  LDCU UR11, c[0x0][0x39c] ;  /* 0x00007380ff0b77ac */ /* 0x000e220008000800 */
[----:B------:R-:W-:Y:S02]  /*23030*/  LEA.HI.X.SX32 R21, R16, R2, 0x1, P5 ;  /* 0x0000000210157211 */ /* 0x000fe400028f0eff */
[----:B------:R-:W-:Y:S01]  /*23040*/  LEA R16, P6, R3, R0, 0x1 ;  /* 0x0000000003107211 */ /* 0x000fe200078c08ff */
[----:B------:R-:W2:Y:S01]  /*23050*/  LDL.LU R11, [R1+0x8d0] ;  /* 0x0008d000010b7983 */ /* 0x000ea20000300800 */
[----:B-----5:R-:W-:Y:S01]  /*23060*/  ISETP.LT.AND P5, PT, R19, UR5, !P0 ;  /* 0x0000000513007c0c */ /* 0x020fe2000c7a1270 */
[----:B------:R-:W5:Y:S01]  /*23070*/  LDCU UR5, c[0x0][0x39c] ;  /* 0x00007380ff0577ac */ /* 0x000f620008000800 */
[-C--:B------:R-:W-:Y:S01]  /*23080*/  LEA.HI.X.SX32 R19, R17, R2.reuse, 0x1, P4 ;  /* 0x0000000211137211 */ /* 0x080fe200020f0eff */
[----:B------:R0:W-:Y:S01]  /*23090*/  @P1 STG.E.U16 desc[UR8][R20.64], R4 ;  /* 0x0000000414001986 */ /* 0x0001e2000c101508 */
[----:B------:R-:W-:-:S02]  /*230a0*/  LEA.HI.X.SX32 R17, R3, R2, 0x1, P6 ;  /* 0x0000000203117211 */ /* 0x000fc400030f0eff */
[----:B------:R-:W-:Y:S01]  /*230b0*/  LOP3.LUT R3, R7, 0x32, R13, 0xfe, !PT ;  /* 0x0000003207037812 */ /* 0x000fe200078efe0d */
[----:B------:R1:W-:Y:S04]  /*230c0*/  @P2 STG.E.U16 desc[UR8][R18.64], R5 ;  /* 0x0000000512002986 */ /* 0x0003e8000c101508 */
[----:B------:R5:W-:Y:S01]  /*230d0*/  @P3 STG.E.U16 desc[UR8][R16.64], R6 ;  /* 0x0000000610003986 */ /* 0x000be2000c101508 */
[----:B0-----:R-:W-:-:S03]  /*230e0*/  LEA R20, P1, R22, R0, 0x1 ;  /* 0x0000000016147211 */ /* 0x001fc600078208ff */
[----:B------:R-:W2:Y:S01]  /*230f0*/  LDL.LU R4, [R1+0x8cc] ;  /* 0x0008cc0001047983 */ /* 0x000ea20000300800 */
[----:B------:R-:W-:-:S03]  /*23100*/  LEA.HI.X.SX32 R21, R22, R2, 0x1, P1 ;  /* 0x0000000216157211 */ /* 0x000fc600008f0eff */
[----:B-1----:R-:W4:Y:S01]  /*23110*/  LDL.LU R5, [R1+0x8c8] ;  /* 0x0008c80001057983 */ /* 0x002f220000300800 */
[----:B------:R-:W-:Y:S01]  /*23120*/  ISETP.LT.AND P1, PT, R3, UR6, !P0 ;  /* 0x0000000603007c0c */ /* 0x000fe2000c721270 */
[----:B------:R-:W0:Y:S01]  /*23130*/  LDCU UR6, c[0x0][0x39c] ;  /* 0x00007380ff0677ac */ /* 0x000e220008000800 */
[--C-:B-----5:R-:W-:Y:S01]  /*23140*/  LOP3.LUT R17, R7, 0x34, R13.reuse, 0xfe, !PT ;  /* 0x0000003407117812 */ /* 0x120fe200078efe0d */
[-C--:B------:R-:W-:Y:S01]  /*23150*/  IMAD R16, R3, R12.reuse, RZ ;  /* 0x0000000c03107224 */ /* 0x080fe200078e02ff */
[--C-:B------:R-:W-:Y:S01]  /*23160*/  LOP3.LUT R3, R7, 0x36, R13.reuse, 0xfe, !PT ;  /* 0x0000003607037812 */ /* 0x100fe200078efe0d */
[----:B------:R1:W-:Y:S01]  /*23170*/  @P5 STG.E.U16 desc[UR8][R20.64], R28 ;  /* 0x0000001c14005986 */ /* 0x0003e2000c101508 */
[C---:B---3--:R-:W-:Y:S01]  /*23180*/  ISETP.LT.AND P2, PT, R17.reuse, UR7, !P0 ;  /* 0x0000000711007c0c */ /* 0x048fe2000c741270 */
[-C--:B------:R-:W-:Y:S01]  /*23190*/  IMAD R17, R17, R12.reuse, RZ ;  /* 0x0000000c11117224 */ /* 0x080fe200078e02ff */
[C---:B------:R-:W-:Y:S01]  /*231a0*/  ISETP.LT.AND P3, PT, R3.reuse, UR4, !P0 ;  /* 0x0000000403007c0c */ /* 0x040fe2000c761270 */
[----:B------:R-:W-:Y:S01]  /*231b0*/  IMAD R3, R3, R12, RZ ;  /* 0x0000000c03037224 */ /* 0x000fe200078e02ff */
[----:B------:R-:W-:Y:S01]  /*231c0*/  LOP3.LUT R19, R7, 0x38, R13, 0xfe, !PT ;  /* 0x0000003807137812 */ /* 0x000fe200078efe0d */
[----:B------:R-:W3:Y:S01]  /*231d0*/  LDCU UR4, c[0x0][0x39c] ;  /* 0x00007380ff0477ac */ /* 0x000ee20008000800 */
[-C--:B------:R-:W-:Y:S01]  /*231e0*/  LEA R18, P4, R17, R0.reuse, 0x1 ;  /* 0x0000000011127211 */ /* 0x080fe200078808ff */
[----:B------:R-:W5:Y:S01]  /*231f0*/  LDL.LU R6, [R1+0x8c4] ;  /* 0x0008c40001067983 */ /* 0x000f620000300800 */
[C---:B-1----:R-:W-:Y:S01]  /*23200*/  LEA R20, P5, R16.reuse, R0, 0x1 ;  /* 0x0000000010147211 */ /* 0x042fe200078a08ff */
[----:B------:R-:W-:Y:S01]  /*23210*/  IMAD R22, R19, R12, RZ ;  /* 0x0000000c13167224 */ /* 0x000fe200078e02ff */
[----:B------:R-:W1:Y:S02]  /*23220*/  LDCU UR7, c[0x0][0x39c] ;  /* 0x00007380ff0777ac */ /* 0x000e640008000800 */
[----:B------:R-:W-:-:S02]  /*23230*/  LEA.HI.X.SX32 R21, R16, R2, 0x1, P5 ;  /* 0x0000000210157211 */ /* 0x000fc400028f0eff */
[----:B------:R-:W-:Y:S02]  /*23240*/  LEA R16, P6, R3, R0, 0x1 ;  /* 0x0000000003107211 */ /* 0x000fe400078c08ff */
[----:B------:R-:W-:Y:S01]  /*23250*/  ISETP.LT.AND P5, PT, R19, UR5, !P0 ;  /* 0x0000000513007c0c */ /* 0x000fe2000c7a1270 */
[----:B------:R0:W-:Y:S01]  /*23260*/  @P1 STG.E.U16 desc[UR8][R20.64], R15 ;  /* 0x0000000f14001986 */ /* 0x0001e2000c101508 */
[-C--:B------:R-:W-:Y:S01]  /*23270*/  LEA.HI.X.SX32 R19, R17, R2.reuse, 0x1, P4 ;  /* 0x0000000211137211 */ /* 0x080fe200020f0eff */
[----:B------:R-:W1:Y:S01]  /*23280*/  LDCU UR5, c[0x0][0x39c] ;  /* 0x00007380ff0577ac */ /* 0x000e620008000800 */
[----:B------:R-:W-:Y:S02]  /*23290*/  LEA.HI.X.SX32 R17, R3, R2, 0x1, P6 ;  /* 0x0000000203117211 */ /* 0x000fe400030f0eff */
[----:B------:R-:W-:Y:S01]  /*232a0*/  LOP3.LUT R3, R7, 0x3a, R13, 0xfe, !PT ;  /* 0x0000003a07037812 */ /* 0x000fe200078efe0d */
[----:B------:R-:W-:Y:S01]  /*232b0*/  @P2 STG.E.U16 desc[UR8][R18.64], R14 ;  /* 0x0000000e12002986 */ /* 0x000fe2000c101508 */
[----:B0-----:R-:W-:-:S03]  /*232c0*/  LEA R20, P1, R22, R0, 0x1 ;  /* 0x0000000016147211 */ /* 0x001fc600078208ff */
[----:B------:R0:W-:Y:S01]  /*232d0*/  @P3 STG.E.U16 desc[UR8][R16.64], R29 ;  /* 0x0000001d10003986 */ /* 0x0001e2000c101508 */
[----:B------:R-:W-:Y:S02]  /*232e0*/  LEA.HI.X.SX32 R21, R22, R2, 0x1, P1 ;  /* 0x0000000216157211 */ /* 0x000fe400008f0eff */
[----:B------:R-:W-:Y:S01]  /*232f0*/  ISETP.LT.AND P1, PT, R3, UR10, !P0 ;  /* 0x0000000a03007c0c */ /* 0x000fe2000c721270 */
[----:B------:R-:W1:Y:S01]  /*23300*/  LDCU UR10, c[0x0][0x39c] ;  /* 0x00007380ff0a77ac */ /* 0x000e620008000800 */
[--C-:B0-----:R-:W-:Y:S01]  /*23310*/  LOP3.LUT R17, R7, 0x3c, R13.reuse, 0xfe, !PT ;  /* 0x0000003c07117812 */ /* 0x101fe200078efe0d */
[-C--:B------:R-:W-:Y:S01]  /*23320*/  IMAD R16, R3, R12.reuse, RZ ;  /* 0x0000000c03107224 */ /* 0x080fe200078e02ff */
[--C-:B------:R-:W-:Y:S01]  /*23330*/  LOP3.LUT R3, R7, 0x3e, R13.reuse, 0xfe, !PT ;  /* 0x0000003e07037812 */ /* 0x100fe200078efe0d */
[----:B------:R0:W-:Y:S01]  /*23340*/  @P5 STG.E.U16 desc[UR8][R20.64], R23 ;  /* 0x0000001714005986 */ /* 0x0001e2000c101508 */
[C---:B------:R-:W-:Y:S01]  /*23350*/  ISETP.LT.AND P2, PT, R17.reuse, UR11, !P0 ;  /* 0x0000000b11007c0c */ /* 0x040fe2000c741270 */
[-C--:B------:R-:W-:Y:S01]  /*23360*/  IMAD R17, R17, R12.reuse, RZ ;  /* 0x0000000c11117224 */ /* 0x080fe200078e02ff */
[C---:B---3--:R-:W-:Y:S01]  /*23370*/  ISETP.LT.AND P3, PT, R3.reuse, UR4, !P0 ;  /* 0x0000000403007c0c */ /* 0x048fe2000c761270 */
[----:B------:R-:W-:Y:S01]  /*23380*/  IMAD R3, R3, R12, RZ ;  /* 0x0000000c03037224 */ /* 0x000fe200078e02ff */
[----:B------:R-:W-:Y:S01]  /*23390*/  LOP3.LUT R19, R7, 0x40, R13, 0xfe, !PT ;  /* 0x0000004007137812 */ /* 0x000fe200078efe0d */
[----:B------:R-:W3:Y:S01]  /*233a0*/  LDCU UR4, c[0x0][0x39c] ;  /* 0x00007380ff0477ac */ /* 0x000ee20008000800 */
[----:B------:R-:W-:-:S02]  /*233b0*/  LEA R18, P4, R17, R0, 0x1 ;  /* 0x0000000011127211 */ /* 0x000fc400078808ff */
[C---:B0-----:R-:W-:Y:S01]  /*233c0*/  LEA R20, P5, R16.reuse, R0, 0x1 ;  /* 0x0000000010147211 */ /* 0x041fe200078a08ff */
[----:B------:R-:W-:Y:S01]  /*233d0*/  IMAD R22, R19, R12, RZ ;  /* 0x0000000c13167224 */ /* 0x000fe200078e02ff */
[----:B------:R-:W0:Y:S02]  /*233e0*/  LDCU UR11, c[0x0][0x39c] ;  /* 0x00007380ff0b77ac */ /* 0x000e240008000800 */
[----:B------:R-:W-:Y:S02]  /*233f0*/  LEA.HI.X.SX32 R21, R16, R2, 0x1, P5 ;  /* 0x0000000210157211 */ /* 0x000fe400028f0eff */
[----:B------:R-:W-:Y:S02]  /*23400*/  LEA R16, P6, R3, R0, 0x1 ;  /* 0x0000000003107211 */ /* 0x000fe400078c08ff */
[----:B-1----:R-:W-:Y:S01]  /*23410*/  ISETP.LT.AND P5, PT, R19, UR5, !P0 ;  /* 0x0000000513007c0c */ /* 0x002fe2000c7a1270 */
[----:B------:R1:W-:Y:S01]  /*23420*/  @P1 STG.E.U16 desc[UR8][R20.64], R24 ;  /* 0x0000001814001986 */ /* 0x0003e2000c101508 */
[-C--:B------:R-:W-:Y:S01]  /*23430*/  LEA.HI.X.SX32 R19, R17, R2.reuse, 0x1, P4 ;  /* 0x0000000211137211 */ /* 0x080fe200020f0eff */
[----:B------:R-:W0:Y:S01]  /*23440*/  LDCU UR5, c[0x0][0x39c] ;  /* 0x00007380ff0577ac */ /* 0x000e220008000800 */
[----:B------:R-:W-:-:S02]  /*23450*/  LEA.HI.X.SX32 R17, R3, R2, 0x1, P6 ;  /* 0x0000000203117211 */ /* 0x000fc400030f0eff */
[----:B------:R-:W-:Y:S01]  /*23460*/  LOP3.LUT R3, R7, 0x42, R13, 0xfe, !PT ;  /* 0x0000004207037812 */ /* 0x000fe200078efe0d */
[----:B------:R0:W-:Y:S01]  /*23470*/  @P2 STG.E.U16 desc[UR8][R18.64], R26 ;  /* 0x0000001a12002986 */ /* 0x0001e2000c101508 */
[----:B-1----:R-:W-:-:S03]  /*23480*/  LEA R20, P1, R22, R0, 0x1 ;  /* 0x0000000016147211 */ /* 0x002fc600078208ff */
[----:B------:R1:W-:Y:S01]  /*23490*/  @P3 STG.E.U16 desc[UR8][R16.64], R25 ;  /* 0x0000001910003986 */ /* 0x0003e2000c101508 */
[----:B------:R-:W-:Y:S02]  /*234a0*/  LEA.HI.X.SX32 R21, R22, R2, 0x1, P1 ;  /* 0x0000000216157211 */ /* 0x000fe400008f0eff */
[----:B------:R-:W-:Y:S01]  /*234b0*/  ISETP.LT.AND P1, PT, R3, UR6, !P0 ;  /* 0x0000000603007c0c */ /* 0x000fe2000c721270 */
[----:B------:R-:W2:Y:S01]  /*234c0*/  LDCU UR6, c[0x0][0x39c] ;  /* 0x00007380ff0677ac */ /* 0x000ea20008000800 */
[--C-:B0-----:R-:W-:Y:S01]  /*234d0*/  LOP3.LUT R19, R7, 0x48, R13.reuse, 0xfe, !PT ;  /* 0x0000004807137812 */ /* 0x101fe200078efe0d */
[-C--:B-1----:R-:W-:Y:S01]  /*234e0*/  IMAD R16, R3, R12.reuse, RZ ;  /* 0x0000000c03107224 */ /* 0x082fe200078e02ff */
[C-C-:B------:R-:W-:Y:S02]  /*234f0*/  LOP3.LUT R17, R7.reuse, 0x44, R13.reuse, 0xfe, !PT ;  /* 0x0000004407117812 */ /* 0x140fe400078efe0d */
[----:B------:R-:W-:Y:S02]  /*23500*/  LOP3.LUT R3, R7, 0x46, R13, 0xfe, !PT ;  /* 0x0000004607037812 */ /* 0x000fe400078efe0d */
[----:B------:R-:W5:Y:S01]  /*23510*/  LDL.LU R7, [R1+0x8c0] ;  /* 0x0008c00001077983 */ /* 0x000f620000300800 */
[C---:B------:R-:W-:Y:S01]  /*23520*/  ISETP.LT.AND P2, PT, R17.reuse, UR7, !P0 ;  /* 0x0000000711007c0c */ /* 0x040fe2000c741270 */
[----:B------:R-:W-:-:S02]  /*23530*/  IMAD R17, R17, R12, RZ ;  /* 0x0000000c11117224 */ /* 0x000fc400078e02ff */
[----:B------:R-:W-:Y:S01]  /*23540*/  IMAD R22, R19, R12, RZ ;  /* 0x0000000c13167224 */ /* 0x000fe200078e02ff */
[----:B---3--:R-:W-:Y:S01]  /*23550*/  ISETP.LT.AND P3, PT, R3, UR4, !P0 ;  /* 0x0000000403007c0c */ /* 0x008fe2000c761270 */
[----:B------:R-:W0:Y:S01]  /*23560*/  LDCU UR7, c[0x0][0x39c] ;  /* 0x00007380ff0777ac */ /* 0x000e220008000800 */
[----:B------:R-:W-:Y:S01]  /*23570*/  LEA R18, P4, R17, R0, 0x1 ;  /* 0x0000000011127211 */ /* 0x000fe200078808ff */
[----:B------:R-:W-:Y:S02]  /*23580*/  IMAD R3, R3, R12, RZ ;  /* 0x0000000c03037224 */ /* 0x000fe400078e02ff */
[----:B------:R-:W1:Y:S01]  /*23590*/  S2R R12, SR_TID.X ;  /* 0x00000000000c7919 */ /* 0x000e620000002100 */
[----:B------:R-:W3:Y:S01]  /*235a0*/  LDCU UR4, c[0x0][0x39c] ;  /* 0x00007380ff0477ac */ /* 0x000ee20008000800 */
[----:B--2---:R2:W-:Y:S02]  /*235b0*/  @P5 STG.E.U16 desc[UR8][R20.64], R4 ;  /* 0x0000000414005986 */ /* 0x0045e4000c101508 */
[----:B--2---:R-:W-:-:S04]  /*235c0*/  LEA R20, P5, R16, R0, 0x1 ;  /* 0x0000000010147211 */ /* 0x004fc800078a08ff */
[-C--:B------:R-:W-:Y:S02]  /*235d0*/  LEA.HI.X.SX32 R21, R16, R2.reuse, 0x1, P5 ;  /* 0x0000000210157211 */ /* 0x080fe400028f0eff */
[----:B------:R-:W-:Y:S01]  /*235e0*/  ISETP.LT.AND P5, PT, R19, UR5, !P0 ;  /* 0x0000000513007c0c */ /* 0x000fe2000c7a1270 */
[----:B----4-:R-:W-:Y:S01]  /*235f0*/  STL [R1+0x8b0], R5 ;  /* 0x0008b00501007387 */ /* 0x010fe20000100800 */
[----:B------:R-:W-:Y:S01]  /*23600*/  LEA.HI.X.SX32 R19, R17, R2, 0x1, P4 ;  /* 0x0000000211137211 */ /* 0x000fe200020f0eff */
[----:B------:R-:W2:Y:S02]  /*23610*/  LDCU UR5, c[0x0][0x39c] ;  /* 0x00007380ff0577ac */ /* 0x000ea40008000800 */
[----:B------:R4:W-:Y:S04]  /*23620*/  @P1 STG.E.U16 desc[UR8][R20.64], R5 ;  /* 0x0000000514001986 */ /* 0x0009e8000c101508 */
[----:B-----5:R-:W-:Y:S04]  /*23630*/  @P2 STG.E.U16 desc[UR8][R18.64], R6 ;  /* 0x0000000612002986 */ /* 0x020fe8000c101508 */
[----:B------:R5:W-:Y:S01]  /*23640*/  STL [R1+0x8b4], R6 ;  /* 0x0008b40601007387 */ /* 0x000be20000100800 */
[C---:B------:R-:W-:Y:S01]  /*23650*/  LEA R16, P6, R3.reuse, R0, 0x1 ;  /* 0x0000000003107211 */ /* 0x040fe200078c08ff */
[----:B----4-:R-:W4:Y:S02]  /*23660*/  LDC R5, c[0x0][0x3b8] ;  /* 0x0000ee00ff057b82 */ /* 0x010f240000000800 */
[----:B-----5:R-:W5:Y:S01]  /*23670*/  LDL.LU R6, [R1+0x4b0] ;  /* 0x0004b00001067983 */ /* 0x020f620000300800 */
[----:B------:R-:W-:-:S03]  /*23680*/  LEA.HI.X.SX32 R17, R3, R2, 0x1, P6 ;  /* 0x0000000203117211 */ /* 0x000fc600030f0eff */
[----:B------:R-:W-:Y:S04]  /*23690*/  STL [R1+0x8b8], R7 ;  /* 0x0008b80701007387 */ /* 0x000fe80000100800 */
[----:B------:R-:W2:Y:S04]  /*236a0*/  LDL R23, [R1+0xc0] ;  /* 0x0000c00001177983 */ /* 0x000ea80000100800 */
[----:B------:R-:W2:Y:S04]  /*236b0*/  LDL R29, [R1+0xc4] ;  /* 0x0000c400011d7983 */ /* 0x000ea80000100800 */
[----:B------:R-:W2:Y:S04]  /*236c0*/  LDL R28, [R1+0xc8] ;  /* 0x0000c800011c7983 */ /* 0x000ea80000100800 */
[----:B------:R-:W2:Y:S04]  /*236d0*/  LDL R27, [R1+0xcc] ;  /* 0x0000cc00011b7983 */ /* 0x000ea80000100800 */
[----:B------:R-:W2:Y:S04]  /*236e0*/  LDL R15, [R1+0xd0] ;  /* 0x0000d000010f7983 */ /* 0x000ea80000100800 */
[----:B------:R1:W-:Y:S04]  /*236f0*/  @P3 STG.E.U16 desc[UR8][R16.64], R7 ;  /* 0x0000000710003986 */ /* 0x0003e8000c101508 */
[----:B------:R-:W2:Y:S04]  /*23700*/  LDL R14, [R1+0xd4] ;  /* 0x0000d400010e7983 */ /* 0x000ea80000100800 */
[----:B------:R-:W2:Y:S01]  /*23710*/  LDL R13, [R1+0xd8] ;  /* 0x0000d800010d7983 */ /* 0x000ea20000100800 */
[----:B-1----:R-:W-:-:S03]  /*23720*/  SHF.R.U32.HI R7, RZ, 0x8, R12 ;  /* 0x00000008ff077819 */ /* 0x002fc6000001160c */
[----:B------:R-:W2:Y:S01]  /*23730*/  LDL R12, [R1+0xdc] ;  /* 0x0000dc00010c7983 */ /* 0x000ea20000100800 */
[----:B------:R-:W-:Y:S02]  /*23740*/  SGXT.U32 R7, R7, 0x1 ;  /* 0x000000010707781a */ /* 0x000fe40000000000 */
[----:B------:R-:W-:-:S04]  /*23750*/  LEA R20, P1, R22, R0, 0x1 ;  /* 0x0000000016147211 */ /* 0x000fc800078208ff */
[----:B------:R-:W-:-:S05]  /*23760*/  LEA.HI.X.SX32 R21, R22, R2, 0x1, P1 ;  /* 0x0000000216157211 */ /* 0x000fca00008f0eff */
[----:B------:R1:W-:Y:S04]  /*23770*/  @P5 STG.E.U16 desc[UR8][R20.64], R8 ;  /* 0x0000000814005986 */ /* 0x0003e8000c101508 */
[----:B------:R-:W-:Y:S01]  /*23780*/  STL [R1+0x8bc], R8 ;  /* 0x0008bc0801007387 */ /* 0x000fe20000100800 */
[C-C-:B-----5:R-:W-:Y:S02]  /*23790*/  LOP3.LUT R3, R6.reuse, 0x4a, R7.reuse, 0xfe, !PT ;  /* 0x0000004a06037812 */ /* 0x160fe400078efe07 */
[C-C-:B------:R-:W-:Y:S02]  /*237a0*/  LOP3.LUT R17, R6.reuse, 0x4c, R7.reuse, 0xfe, !PT ;  /* 0x0000004c06117812 */ /* 0x140fe400078efe07 */
[C---:B------:R-:W-:Y:S01]  /*237b0*/  ISETP.LT.AND P1, PT, R3.reuse, UR10, !P0 ;  /* 0x0000000a03007c0c */ /* 0x040fe2000c721270 */
[-C--:B----4-:R-:W-:Y:S01]  /*237c0*/  IMAD R16, R3, R5.reuse, RZ ;  /* 0x0000000503107224 */ /* 0x090fe200078e02ff */
[C-C-:B------:R-:W-:Y:S01]  /*237d0*/  LOP3.LUT R3, R6.reuse, 0x4e, R7.reuse, 0xfe, !PT ;  /* 0x0000004e06037812 */ /* 0x140fe200078efe07 */
[----:B------:R-:W4:Y:S01]  /*237e0*/  LDCU UR10, c[0x0][0x39c] ;  /* 0x00007380ff0a77ac */ /* 0x000f220008000800 */
[C---:B------:R-:W-:Y:S01]  /*237f0*/  ISETP.LT.AND P2, PT, R17.reuse, UR11, !P0 ;  /* 0x0000000b11007c0c */ /* 0x040fe2000c741270 */
[-C--:B------:R-:W-:Y:S01]  /*23800*/  IMAD R17, R17, R5.reuse, RZ ;  /* 0x0000000511117224 */ /* 0x080fe200078e02ff */
[C---:B---3--:R-:W-:Y:S01]  /*23810*/  ISETP.LT.AND P3, PT, R3.reuse, UR4, !P0 ;  /* 0x0000000403007c0c */ /* 0x048fe2000c761270 */
[----:B------:R-:W-:Y:S01]  /*23820*/  IMAD R3, R3, R5, RZ ;  /* 0x0000000503037224 */ /* 0x000fe200078e02ff */
[----:B------:R-:W-:Y:S01]  /*23830*/  LOP3.LUT R19, R6, 0x50, R7, 0xfe, !PT ;  /* 0x0000005006137812 */ /* 0x000fe200078efe07 */
[----:B------:R-:W3:Y:S01]  /*23840*/  LDCU UR4, c[0x0][0x39c] ;  /* 0x00007380ff0477ac */ /* 0x000ee20008000800 */
[----:B-1----:R-:W-:-:S02]  /*23850*/  LEA R20, P5, R16, R0, 0x1 ;  /* 0x0000000010147211 */ /* 0x002fc400078a08ff */
[----:B------:R-:W-:Y:S01]  /*23860*/  LEA R18, P4, R17, R0, 0x1 ;  /* 0x0000000011127211 */ /* 0x000fe200078808ff */
[----:B------:R-:W-:Y:S01]  /*23870*/  IMAD R22, R19, R5, RZ ;  /* 0x0000000513167224 */ /* 0x000fe200078e02ff */
[----:B------:R-:W-:Y:S01]  /*23880*/  LEA.HI.X.SX32 R21, R16, R2, 0x1, P5 ;  /* 0x0000000210157211 */ /* 0x000fe200028f0eff */
[----:B------:R-:W1:Y:S01]  /*23890*/  LDCU UR11, c[0x0][0x39c] ;  /* 0x00007380ff0b77ac */ /* 0x000e620008000800 */
[----:B------:R-:W-:Y:S02]  /*238a0*/  LEA R16, P6, R3, R0, 0x1 ;  /* 0x0000000003107211 */ /* 0x000fe400078c08ff */
[----:B--2---:R-:W-:Y:S01]  /*238b0*/  ISETP.LT.AND P5, PT, R19, UR5, !P0 ;  /* 0x0000000513007c0c */ /* 0x004fe2000c7a1270 */
[----:B------:R2:W-:Y:S01]  /*238c0*/  @P1 STG.E.U16 desc[UR8][R20.64], R9 ;  /* 0x0000000914001986 */ /* 0x0005e2000c101508 */
[-C--:B------:R-:W-:Y:S01]  /*238d0*/  LEA.HI.X.SX32 R19, R17, R2.reuse, 0x1, P4 ;  /* 0x0000000211137211 */ /* 0x080fe200020f0eff */
[----:B------:R-:W5:Y:S01]  /*238e0*/  LDCU UR5, c[0x0][0x39c] ;  /* 0x00007380ff0577ac */ /* 0x000f620008000800 */
[----:B------:R-:W-:-:S02]  /*238f0*/  LEA.HI.X.SX32 R17, R3, R2, 0x1, P6 ;  /* 0x0000000203117211 */ /* 0x000fc400030f0eff */
[----:B------:R-:W-:Y:S01]  /*23900*/  LOP3.LUT R3, R6, 0x52, R7, 0xfe, !PT ;  /* 0x0000005206037812 */ /* 0x000fe200078efe07 */
[----:B------:R-:W-:Y:S01]  /*23910*/  @P2 STG.E.U16 desc[UR8][R18.64], R10 ;  /* 0x0000000a12002986 */ /* 0x000fe2000c101508 */
[----:B--2---:R-:W-:-:S03]  /*23920*/  LEA R20, P1, R22, R0, 0x1 ;  /* 0x0000000016147211 */ /* 0x004fc600078208ff */
[----:B------:R2:W-:Y:S01]  /*23930*/  @P3 STG.E.U16 desc[UR8][R16.64], R11 ;  /* 0x0000000b10003986 */ /* 0x0005e2000c101508 */
[----:B------:R-:W-:Y:S02]  /*23940*/  LEA.HI.X.SX32 R21, R22, R2, 0x1, P1 ;  /* 0x0000000216157211 */ /* 0x000fe400008f0eff */
[C---:B------:R-:W-:Y:S01]  /*23950*/  ISETP.LT.AND P1, PT, R3.reuse, UR6, !P0 ;  /* 0x0000000603007c0c */ /* 0x040fe2000c721270 */
[----:B------:R-:W1:Y:S01]  /*23960*/  LDCU UR6, c[0x0][0x39c] ;  /* 0x00007380ff0677ac */ /* 0x000e620008000800 */
[C-C-:B--2---:R-:W-:Y:S01]  /*23970*/  LOP3.LUT R17, R6.reuse, 0x54, R7.reuse, 0xfe, !PT ;  /* 0x0000005406117812 */ /* 0x144fe200078efe07 */
[-C--:B------:R-:W-:Y:S01]  /*23980*/  IMAD R16, R3, R5.reuse, RZ ;  /* 0x0000000503107224 */ /* 0x080fe200078e02ff */
[C-C-:B------:R-:W-:Y:S02]  /*23990*/  LOP3.LUT R3, R6.reuse, 0x56, R7.reuse, 0xfe, !PT ;  /* 0x0000005606037812 */ /* 0x140fe400078efe07 */
[C---:B0-----:R-:W-:Y:S01]  /*239a0*/  ISETP.LT.AND P2, PT, R17.reuse, UR7, !P0 ;  /* 0x0000000711007c0c */ /* 0x041fe2000c741270 */
[-C--:B------:R-:W-:Y:S01]  /*239b0*/  IMAD R17, R17, R5.reuse, RZ ;  /* 0x0000000511117224 */ /* 0x080fe200078e02ff */
[C---:B---3--:R-:W-:Y:S01]  /*239c0*/  ISETP.LT.AND P3, PT, R3.reuse, UR4, !P0 ;  /* 0x0000000403007c0c */ /* 0x048fe2000c761270 */
[----:B------:R-:W-:Y:S01]  /*239d0*/  IMAD R3, R3, R5, RZ ;  /* 0x0000000503037224 */ /* 0x000fe200078e02ff */
[----:B------:R-:W-:Y:S01]  /*239e0*/  LOP3.LUT R19, R6, 0x58, R7, 0xfe, !PT ;  /* 0x0000005806137812 */ /* 0x000fe200078efe07 */
[----:B------:R-:W0:Y:S01]  /*239f0*/  LDCU UR4, c[0x0][0x39c] ;  /* 0x00007380ff0477ac */ /* 0x000e220008000800 */
[----:B------:R-:W-:-:S03]  /*23a00*/  LEA R18, P4, R17, R0, 0x1 ;  /* 0x0000000011127211 */ /* 0x000fc600078808ff */
[----:B------:R-:W-:Y:S01]  /*23a10*/  IMAD R22, R19, R5, RZ ;  /* 0x0000000513167224 */ /* 0x000fe200078e02ff */
[----:B------:R-:W-:Y:S01]  /*23a20*/  LOP3.LUT R8, R6, 0x80, R7, 0xfe, !PT ;  /* 0x0000008006087812 */ /* 0x000fe200078efe07 */
[----:B------:R-:W2:Y:S01]  /*23a30*/  LDCU UR7, c[0x0][0x39c] ;  /* 0x00007380ff0777ac */ /* 0x000ea20008000800 */
[----:B------:R3:W-:Y:S02]  /*23a40*/  @P5 STG.E.U16 desc[UR8][R20.64], R23 ;  /* 0x0000001714005986 */ /* 0x0007e4000c101508 */
[----:B---3--:R-:W-:-:S04]  /*23a50*/  LEA R20, P5, R16, R0, 0x1 ;  /* 0x0000000010147211 */ /* 0x008fc800078a08ff */
[----:B------:R-:W-:Y:S02]  /*23a60*/  LEA.HI.X.SX32 R21, R16, R2, 0x1, P5 ;  /* 0x0000000210157211 */ /* 0x000fe400028f0eff */
[----:B------:R-:W-:Y:S02]  /*23a70*/  LEA R16, P6, R3, R0, 0x1 ;  /* 0x0000000003107211 */ /* 0x000fe400078c08ff */
[----:B-----5:R-:W-:Y:S01]  /*23a80*/  ISETP.LT.AND P5, PT, R19, UR5, !P0 ;  /* 0x0000000513007c0c */ /* 0x020fe2000c7a1270 */
[----:B------:R3:W-:Y:S01]  /*23a90*/  @P1 STG.E.U16 desc[UR8][R20.64], R29 ;  /* 0x0000001d14001986 */ /* 0x0007e2000c101508 */
[-C--:B------:R-:W-:Y:S01]  /*23aa0*/  LEA.HI.X.SX32 R19, R17, R2.reuse, 0x1, P4 ;  /* 0x0000000211137211 */ /* 0x080fe200020f0eff */
[----:B------:R-:W5:Y:S01]  /*23ab0*/  LDCU UR5, c[0x0][0x39c] ;  /* 0x00007380ff0577ac */ /* 0x000f620008000800 */
[----:B------:R-:W-:Y:S02]  /*23ac0*/  LEA.HI.X.SX32 R17, R3, R2, 0x1, P6 ;  /* 0x0000000203117211 */ /* 0x000fe400030f0eff */
[----:B------:R-:W-:Y:S01]  /*23ad0*/  LOP3.LUT R3, R6, 0x5a, R7, 0xfe, !PT ;  /* 0x0000005a06037812 */ /* 0x000fe200078efe07 */
[----:B------:R-:W-:Y:S01]  /*23ae0*/  @P2 STG.E.U16 desc[UR8][R18.64], R28 ;  /* 0x0000001c12002986 */ /* 0x000fe2000c101508 */
[----:B---3--:R-:W-:-:S03]  /*23af0*/  LEA R20, P1, R22, R0, 0x1 ;  /* 0x0000000016147211 */ /* 0x008fc600078208ff */
[----:B------:R3:W-:Y:S01]  /*23b00*/  @P3 STG.E.U16 desc[UR8][R16.64], R27 ;  /* 0x0000001b10003986 */ /* 0x0007e2000c101508 */
[----:B------:R-:W-:Y:S02]  /*23b10*/  LEA.HI.X.SX32 R21, R22, R2, 0x1, P1 ;  /* 0x0000000216157211 */ /* 0x000fe400008f0eff */
[C---:B----4-:R-:W-:Y:S01]  /*23b20*/  ISETP.LT.AND P1, PT, R3.reuse, UR10, !P0 ;  /* 0x0000000a03007c0c */ /* 0x050fe2000c721270 */
[----:B------:R-:W4:Y:S01]  /*23b30*/  LDCU UR10, c[0x0][0x39c] ;  /* 0x00007380ff0a77ac */ /* 0x000f220008000800 */
[C-C-:B---3--:R-:W-:Y:S01]  /*23b40*/  LOP3.LUT R17, R6.reuse, 0x5c, R7.reuse, 0xfe, !PT ;  /* 0x0000005c06117812 */ /* 0x148fe200078efe07 */
[-C--:B------:R-:W-:Y:S01]  /*23b50*/  IMAD R16, R3, R5.reuse, RZ ;  /* 0x0000000503107224 */ /* 0x080fe200078e02ff */
[C-C-:B------:R-:W-:Y:S01]  /*23b60*/  LOP3.LUT R3, R6.reuse, 0x5e, R7.reuse, 0xfe, !PT ;  /* 0x0000005e06037812 */ /* 0x140fe200078efe07 */
[----:B------:R3:W-:Y:S01]  /*23b70*/  @P5 STG.E.U16 desc[UR8][R20.64], R15 ;  /* 0x0000000f14005986 */ /* 0x0007e2000c101508 */
[C---:B-1----:R-:W-:Y:S01]  /*23b80*/  ISETP.LT.AND P2, PT, R17.reuse, UR11, !P0 ;  /* 0x0000000b11007c0c */ /* 0x042fe2000c741270 */
[-C--:B------:R-:W-:Y:S01]  /*23b90*/  IMAD R17, R17, R5.reuse, RZ ;  /* 0x0000000511117224 */ /* 0x080fe200078e02ff */
[C---:B0-----:R-:W-:Y:S01]  /*23ba0*/  ISETP.LT.AND P3, PT, R3.reuse, UR4, !P0 ;  /* 0x0000000403007c0c */ /* 0x041fe2000c761270 */
[----:B------:R-:W-:Y:S01]  /*23bb0*/  IMAD R3, R3, R5, RZ ;  /* 0x0000000503037224 */ /* 0x000fe200078e02ff */
[----:B------:R-:W-:Y:S01]  /*23bc0*/  LOP3.LUT R19, R6, 0x60, R7, 0xfe, !PT ;  /* 0x0000006006137812 */ /* 0x000fe200078efe07 */
[----:B------:R-:W0:Y:S01]  /*23bd0*/  LDCU UR4, c[0x0][0x39c] ;  /* 0x00007380ff0477ac */ /* 0x000e220008000800 */
[----:B------:R-:W-:-:S02]  /*23be0*/  LEA R18, P4, R17, R0, 0x1 ;  /* 0x0000000011127211 */ /* 0x000fc400078808ff */
[----:B---3--:R-:W-:Y:S01]  /*23bf0*/  LEA R20, P5, R16, R0, 0x1 ;  /* 0x0000000010147211 */ /* 0x008fe200078a08ff */
[----:B------:R-:W-:-:S03]  /*23c00*/  IMAD R22, R19, R5, RZ ;  /* 0x0000000513167224 */ /* 0x000fc600078e02ff */
[----:B------:R-:W-:Y:S02]  /*23c10*/  LEA.HI.X.SX32 R21, R16, R2, 0x1, P5 ;  /* 0x0000000210157211 */ /* 0x000fe400028f0eff */
[----:B------:R-:W-:Y:S02]  /*23c20*/  LEA R16, P6, R3, R0, 0x1 ;  /* 0x0000000003107211 */ /* 0x000fe400078c08ff */
[----:B-----5:R-:W-:Y:S01]  /*23c30*/  ISETP.LT.AND P5, PT, R19, UR5, !P0 ;  /* 0x0000000513007c0c */ /* 0x020fe2000c7a1270 */
[----:B------:R-:W-:Y:S01]  /*23c40*/  @P1 STG.E.U16 desc[UR8][R20.64], R14 ;  /* 0x0000000e14001986 */ /* 0x000fe2000c101508 */
[-C--:B------:R-:W-:Y:S01]  /*23c50*/  LEA.HI.X.SX32 R19, R17, R2.reuse, 0x1, P4 ;  /* 0x0000000211137211 */ /* 0x080fe200020f0eff */
[----:B------:R-:W1:Y:S01]  /*23c60*/  LDCU UR5, c[0x0][0x39c] ;  /* 0x00007380ff0577ac */ /* 0x000e620008000800 */
[----:B------:R-:W-:Y:S02]  /*23c70*/  LEA.HI.X.SX32 R17, R3, R2, 0x1, P6 ;  /* 0x0000000203117211 */ /* 0x000fe400030f0eff */
[C-C-:B------:R-:W-:Y:S01]  /*23c80*/  LOP3.LUT R3, R6.reuse, 0x72, R7.reuse, 0xfe, !PT ;  /* 0x0000007206037812 */ /* 0x140fe200078efe07 */
[----:B------:R3:W-:Y:S04]  /*23c90*/  @P2 STG.E.U16 desc[UR8][R18.64], R13 ;  /* 0x0000000d12002986 */ /* 0x0007e8000c101508 */
[----:B------:R5:W-:Y:S04]  /*23ca0*/  @P3 STG.E.U16 desc[UR8][R16.64], R12 ;  /* 0x0000000c10003986 */ /* 0x000be8000c101508 */
[----:B------:R-:W-:Y:S04]  /*23cb0*/  STL [R1+0x8ac], R3 ;  /* 0x0008ac0301007387 */ /* 0x000fe80000100800 */
[----:B------:R0:W-:Y:S01]  /*23cc0*/  STL [R1], R8 ;  /* 0x0000000801007387 */ /* 0x0001e20000100800 */
[----:B---3--:R-:W-:-:S02]  /*23cd0*/  LOP3.LUT R13, R6, 0x86, R7, 0xfe, !PT ;  /* 0x00000086060d7812 */ /* 0x008fc400078efe07 */
[C-C-:B-----5:R-:W-:Y:S02]  /*23ce0*/  LOP3.LUT R12, R6.reuse, 0x84, R7.reuse, 0xfe, !PT ;  /* 0x00000084060c7812 */ /* 0x160fe400078efe07 */
[----:B0-----:R-:W-:-:S03]  /*23cf0*/  LOP3.LUT R8, R6, 0x88, R7, 0xfe, !PT ;  /* 0x0000008806087812 */ /* 0x001fc600078efe07 */
[----:B------:R0:W-:Y:S04]  /*23d00*/  STL [R1+0x8], R12 ;  /* 0x0000080c01007387 */ /* 0x0001e80000100800 */
[----:B------:R3:W-:Y:S04]  /*23d10*/  STL [R1+0xc], R13 ;  /* 0x00000c0d01007387 */ /* 0x0007e80000100800 */
[----:B------:R5:W-:Y:S01]  /*23d20*/  STL [R1+0x10], R8 ;  /* 0x0000100801007387 */ /* 0x000be20000100800 */
[C-C-:B0-----:R-:W-:Y:S02]  /*23d30*/  LOP3.LUT R12, R6.reuse, 0x8a, R7.reuse, 0xfe, !PT ;  /* 0x0000008a060c7812 */ /* 0x141fe400078efe07 */
[----:B---3--:R-:W-:-:S03]  /*23d40*/  LOP3.LUT R13, R6, 0x8c, R7, 0xfe, !PT ;  /* 0x0000008c060d7812 */ /* 0x008fc600078efe07 */
[----:B------:R0:W-:Y:S01]  /*23d50*/  STL [R1+0x14], R12 ;  /* 0x0000140c01007387 */ /* 0x0001e20000100800 */
[----:B-----5:R-:W-:-:S03]  /*23d60*/  LOP3.LUT R8, R6, 0x8e, R7, 0xfe, !PT ;  /* 0x0000008e06087812 */ /* 0x020fc600078efe07 */
        /* <DEDUP_REMOVED lines=10> */
[----:B------:R-:W-:Y:S01]  /*23e10*/  STL [R1+0x5c], R12 ;  /* 0x00005c0c01007387 */ /* 0x000fe20000100800 */
[----:B-----5:R-:W-:-:S03]  /*23e20*/  LOP3.LUT R8, R6, 0x9a, R7, 0xfe, !PT ;  /* 0x0000009a06087812 */ /* 0x020fc600078efe07 */
[----:B------:R-:W-:Y:S04]  /*23e30*/  STL [R1+0x60], R13 ;  /* 0x0000600d01007387 */ /* 0x000fe80000100800 */
[----:B------:R0:W-:Y:S02]  /*23e40*/  STL [R1+0x64], R8 ;  /* 0x0000640801007387 */ /* 0x0001e40000100800 */
[----:B0-----:R-:W-:-:S05]  /*23e50*/  LOP3.LUT R8, R6, 0xa4, R7, 0xfe, !PT ;  /* 0x000000a406087812 */ /* 0x001fca00078efe07 */
        /* <DEDUP_REMOVED lines=80> */
[----:B------:R0:W-:Y:S01]  /*24360*/  STL [R1+0x140], R8 ;  /* 0x0001400801007387 */ /* 0x0001e20000100800 */
[----:B------:R-:W-:Y:S02]  /*24370*/  LEA R20, P1, R22, R0, 0x1 ;  /* 0x0000000016147211 */ /* 0x000fe400078208ff */
[----:B0-----:R-:W-:Y:S02]  /*24380*/  LOP3.LUT R8, R6, 0xf6, R7, 0xfe, !PT ;  /* 0x000000f606087812 */ /* 0x001fe400078efe07 */
[----:B------:R-:W-:-:S03]  /*24390*/  LEA.HI.X.SX32 R21, R22, R2, 0x1, P1 ;  /* 0x0000000216157211 */ /* 0x000fc600008f0eff */
[----:B------:R0:W-:Y:S01]  /*243a0*/  STL [R1+0x148], R8 ;  /* 0x0001480801007387 */ /* 0x0001e20000100800 */
[----:B------:R-:W-:Y:S02]  /*243b0*/  PRMT R10, R4, 0x7632, R10 ;  /* 0x00007632040a7816 */ /* 0x000fe4000000000a */
[----:B0-----:R-:W-:-:S03]  /*243c0*/  LOP3.LUT R8, R6, 0xf8, R7, 0xfe, !PT ;  /* 0x000000f806087812 */ /* 0x001fc600078efe07 */
[----:B------:R-:W-:Y:S01]  /*243d0*/  @P5 STG.E.U16 desc[UR8][R20.64], R10 ;  /* 0x0000000a14005986 */ /* 0x000fe2000c101508 */
[----:B------:R-:W-:-:S03]  /*243e0*/  LOP3.LUT R18, R6, 0xfe, R7, 0xfe, !PT ;  /* 0x000000fe06127812 */ /* 0x000fc600078efe07 */
[----:B------:R0:W-:Y:S01]  /*243f0*/  STL [R1+0x14c], R8 ;  /* 0x00014c0801007387 */ /* 0x0001e20000100800 */
[C-C-:B------:R-:W-:Y:S02]  /*24400*/  LOP3.LUT R26, R6.reuse, 0x62, R7.reuse, 0xfe, !PT ;  /* 0x00000062061a7812 */ /* 0x140fe400078efe07 */
[C-C-:B------:R-:W-:Y:S02]  /*24410*/  LOP3.LUT R19, R6.reuse, 0x64, R7.reuse, 0xfe, !PT ;  /* 0x0000006406137812 */ /* 0x140fe400078efe07 */
[C-C-:B------:R-:W-:Y:S02]  /*24420*/  LOP3.LUT R24, R6.reuse, 0x66, R7.reuse, 0xfe, !PT ;  /* 0x0000006606187812 */ /* 0x140fe400078efe07 */
[C-C-:B------:R-:W-:Y:S02]  /*24430*/  LOP3.LUT R25, R6.reuse, 0x68, R7.reuse, 0xfe, !PT ;  /* 0x0000006806197812 */ /* 0x140fe400078efe07 */
[C-C-:B0-----:R-:W-:Y:S02]  /*24440*/  LOP3.LUT R8, R6.reuse, 0xfa, R7.reuse, 0xfe, !PT ;  /* 0x000000fa06087812 */ /* 0x141fe400078efe07 */
[----:B------:R-:W-:-:S02]  /*24450*/  LOP3.LUT R22, R6, 0x6a, R7, 0xfe, !PT ;  /* 0x0000006a06167812 */ /* 0x000fc400078efe07 */
[C-C-:B------:R-:W-:Y:S02]  /*24460*/  LOP3.LUT R16, R6.reuse, 0x6c, R7.reuse, 0xfe, !PT ;  /* 0x0000006c06107812 */ /* 0x140fe400078efe07 */
[C-C-:B------:R-:W-:Y:S02]  /*24470*/  LOP3.LUT R17, R6.reuse, 0x6e, R7.reuse, 0xfe, !PT ;  /* 0x0000006e06117812 */ /* 0x140fe400078efe07 */
[C-C-:B------:R-:W-:Y:S02]  /*24480*/  LOP3.LUT R4, R6.reuse, 0x70, R7.reuse, 0xfe, !PT ;  /* 0x0000007006047812 */ /* 0x140fe400078efe07 */
[C-C-:B------:R-:W-:Y:S02]  /*24490*/  LOP3.LUT R20, R6.reuse, 0x74, R7.reuse, 0xfe, !PT ;  /* 0x0000007406147812 */ /* 0x140fe400078efe07 */
[C-C-:B------:R-:W-:Y:S02]  /*244a0*/  LOP3.LUT R21, R6.reuse, 0x76, R7.reuse, 0xfe, !PT ;  /* 0x0000007606157812 */ /* 0x140fe400078efe07 */
        /* <DEDUP_REMOVED lines=9> */
[----:B------:R-:W-:Y:S01]  /*24540*/  LOP3.LUT R6, R6, 0xfc, R7, 0xfe, !PT ;  /* 0x000000fc06067812 */ /* 0x000fe200078efe07 */
[----:B------:R0:W-:Y:S01]  /*24550*/  STL [R1+0x150], R8 ;  /* 0x0001500801007387 */ /* 0x0001e20000100800 */
[C---:B------:R-:W-:Y:S01]  /*24560*/  ISETP.LT.AND P3, PT, R26.reuse, UR4, !P0 ;  /* 0x000000041a007c0c */ /* 0x040fe2000c761270 */
[----:B------:R-:W-:Y:S01]  /*24570*/  IMAD R26, R26, R5, RZ ;  /* 0x000000051a1a7224 */ /* 0x000fe200078e02ff */
[----:B--2---:R-:W-:Y:S01]  /*24580*/  ISETP.LT.AND P1, PT, R18, UR7, !P0 ;  /* 0x0000000712007c0c */ /* 0x004fe2000c721270 */
[----:B------:R-:W2:Y:S01]  /*24590*/  LDCU UR4, c[0x0][0x39c] ;  /* 0x00007380ff0477ac */ /* 0x000ea20008000800 */
[----:B0-----:R-:W3:Y:S02]  /*245a0*/  LDL.LU R8, [R1+0x8bc] ;  /* 0x0008bc0001087983 */ /* 0x001ee40000300800 */
[----:B------:R-:W-:Y:S01]  /*245b0*/  LEA R18, P2, R26, R0, 0x1 ;  /* 0x000000001a127211 */ /* 0x000fe200078408ff */
[----:B------:R-:W0:Y:S01]  /*245c0*/  LDCU UR7, c[0x0][0x39c] ;  /* 0x00007380ff0777ac */ /* 0x000e220008000800 */
[----:B------:R-:W5:Y:S04]  /*245d0*/  LDL.LU R7, [R1+0x8b8] ;  /* 0x0008b80001077983 */ /* 0x000f680000300800 */
[----:B------:R1:W-:Y:S04]  /*245e0*/  STL [R1+0x100], R6 ;  /* 0x0001000601007387 */ /* 0x0003e80000100800 */
[----:B-1----:R-:W3:Y:S04]  /*245f0*/  LDL.LU R6, [R1+0x8b4] ;  /* 0x0008b40001067983 */ /* 0x002ee80000300800 */
[----:B------:R-:W5:Y:S01]  /*24600*/  LDL.LU R5, [R1+0x8b0] ;  /* 0x0008b00001057983 */ /* 0x000f620000300800 */
[----:B------:R-:W-:Y:S01]  /*24610*/  ISETP.LT.AND P4, PT, R19, UR5, !P0 ;  /* 0x0000000513007c0c */ /* 0x000fe2000c781270 */
[----:B------:R-:W1:Y:S01]  /*24620*/  LDCU UR5, c[0x0][0x39c] ;  /* 0x00007380ff0577ac */ /* 0x000e620008000800 */
[----:B-----5:R-:W-:-:S02]  /*24630*/  PRMT R7, R5, 0x7632, R7 ;  /* 0x0000763205077816 */ /* 0x020fc40000000007 */
[----:B------:R-:W5:Y:S01]  /*24640*/  LDC R5, c[0x0][0x3b8] ;  /* 0x0000ee00ff057b82 */ /* 0x000f620000000800 */
[----:B---3--:R-:W-:Y:S01]  /*24650*/  PRMT R8, R6, 0x7632, R8 ;  /* 0x0000763206087816 */ /* 0x008fe20000000008 */
[----:B-----5:R-:W-:Y:S01]  /*24660*/  IMAD R5, R19, R5, RZ ;  /* 0x0000000513057224 */ /* 0x020fe200078e02ff */
[----:B------:R-:W-:-:S05]  /*24670*/  LEA.HI.X.SX32 R19, R26, R2, 0x1, P2 ;  /* 0x000000021a137211 */ /* 0x000fca00010f0eff */
[----:B------:R-:W3:Y:S01]  /*24680*/  LDC R26, c[0x0][0x3b8] ;  /* 0x0000ee00ff1a7b82 */ /* 0x000ee20000000800 */
[----:B------:R-:W-:Y:S01]  /*24690*/  LEA R6, P2, R5, R0, 0x1 ;  /* 0x0000000005067211 */ /* 0x000fe200078408ff */
[----:B------:R5:W-:Y:S01]  /*246a0*/  @P3 STG.E.U16 desc[UR8][R18.64], R7 ;  /* 0x0000000712003986 */ /* 0x000be2000c101508 */
[----:B------:R-:W-:Y:S02]  /*246b0*/  PRMT R9, R7, 0x7632, R9 ;  /* 0x0000763207097816 */ /* 0x000fe40000000009 */
[C---:B------:R-:W-:Y:S01]  /*246c0*/  ISETP.LT.AND P3, PT, R24.reuse, UR6, !P0 ;  /* 0x0000000618007c0c */ /* 0x040fe2000c761270 */
[----:B------:R-:W0:Y:S01]  /*246d0*/  LDCU UR6, c[0x0][0x39c] ;  /* 0x00007380ff0677ac */ /* 0x000e220008000800 */
[----:B-----5:R-:W-:Y:S02]  /*246e0*/  LEA.HI.X.SX32 R7, R5, R2, 0x1, P2 ;  /* 0x0000000205077211 */ /* 0x020fe400010f0eff */
[----:B--2---:R-:W-:Y:S01]  /*246f0*/  ISETP.LT.AND P2, PT, R25, UR4, !P0 ;  /* 0x0000000419007c0c */ /* 0x004fe2000c741270 */
[----:B------:R-:W2:Y:S02]  /*24700*/  LDCU UR4, c[0x0][0x39c] ;  /* 0x00007380ff0477ac */ /* 0x000ea40008000800 */
[----:B------:R5:W-:Y:S01]  /*24710*/  @P4 STG.E.U16 desc[UR8][R6.64], R8 ;  /* 0x0000000806004986 */ /* 0x000be2000c101508 */
[----:B---3--:R-:W-:-:S02]  /*24720*/  IMAD R5, R24, R26, RZ ;  /* 0x0000001a18057224 */ /* 0x008fc400078e02ff */
[----:B------:R-:W-:Y:S01]  /*24730*/  IMAD R25, R25, R26, RZ ;  /* 0x0000001a19197224 */ /* 0x000fe200078e02ff */
[----:B------:R-:W3:Y:S02]  /*24740*/  LDL.LU R24, [R1+0xcc] ;  /* 0x0000cc0001187983 */ /* 0x000ee40000300800 */
[-C--:B------:R-:W-:Y:S02]  /*24750*/  LEA R18, P4, R5, R0.reuse, 0x1 ;  /* 0x0000000005127211 */ /* 0x080fe400078808ff */
[----:B-----5:R-:W-:Y:S02]  /*24760*/  LEA R6, P5, R25, R0, 0x1 ;  /* 0x0000000019067211 */ /* 0x020fe400078a08ff */
[----:B------:R-:W-:Y:S01]  /*24770*/  LEA.HI.X.SX32 R19, R5, R2, 0x1, P4 ;  /* 0x0000000205137211 */ /* 0x000fe200020f0eff */
[C---:B------:R-:W-:Y:S01]  /*24780*/  IMAD R5, R22.reuse, R26, RZ ;  /* 0x0000001a16057224 */ /* 0x040fe200078e02ff */
[----:B-1----:R-:W-:Y:S01]  /*24790*/  ISETP.LT.AND P4, PT, R22, UR5, !P0 ;  /* 0x0000000516007c0c */ /* 0x002fe2000c781270 */
[----:B------:R-:W1:Y:S01]  /*247a0*/  LDCU UR5, c[0x0][0x39c] ;  /* 0x00007380ff0577ac */ /* 0x000e620008000800 */
[----:B------:R-:W-:Y:S01]  /*247b0*/  PRMT R8, R8, 0x7632, R8 ;  /* 0x0000763208087816 */ /* 0x000fe20000000008 */
[----:B------:R5:W-:Y:S01]  /*247c0*/  @P3 STG.E.U16 desc[UR8][R18.64], R9 ;  /* 0x0000000912003986 */ /* 0x000be2000c101508 */
[----:B------:R-:W-:-:S03]  /*247d0*/  LEA.HI.X.SX32 R7, R25, R2, 0x1, P5 ;  /* 0x0000000219077211 */ /* 0x000fc600028f0eff */
[----:B------:R-:W3:Y:S04]  /*247e0*/  LDL.LU R22, [R1+0xc8] ;  /* 0x0000c80001167983 */ /* 0x000ee80000300800 */
[----:B------:R0:W-:Y:S01]  /*247f0*/  @P2 STG.E.U16 desc[UR8][R6.64], R8 ;  /* 0x0000000806002986 */ /* 0x0001e2000c101508 */
[----:B-----5:R-:W-:-:S03]  /*24800*/  LEA R18, P3, R5, R0, 0x1 ;  /* 0x0000000005127211 */ /* 0x020fc600078608ff */
[----:B------:R-:W5:Y:S01]  /*24810*/  LDL.LU R25, [R1+0xc4] ;  /* 0x0000c40001197983 */ /* 0x000f620000300800 */
[----:B------:R-:W-:Y:S01]  /*24820*/  LEA.HI.X.SX32 R19, R5, R2, 0x1, P3 ;  /* 0x0000000205137211 */ /* 0x000fe200018f0eff */
[----:B------:R-:W-:Y:S01]  /*24830*/  IMAD R5, R16, R26, RZ ;  /* 0x0000001a10057224 */ /* 0x000fe200078e02ff */
[----:B0-----:R-:W-:-:S05]  /*24840*/  PRMT R6, R9, 0x7632, R6 ;  /* 0x0000763209067816 */ /* 0x001fca0000000006 */
[----:B------:R0:W-:Y:S04]  /*24850*/  @P4 STG.E.U16 desc[UR8][R18.64], R6 ;  /* 0x0000000612004986 */ /* 0x0001e8000c101508 */
[----:B0-----:R-:W3:Y:S01]  /*24860*/  LDL.LU R19, [R1+0xc0] ;  /* 0x0000c00001137983 */ /* 0x001ee20000300800 */
[----:B------:R-:W-:-:S04]  /*24870*/  LEA R6, P4, R5, R0, 0x1 ;  /* 0x0000000005067211 */ /* 0x000fc800078808ff */
[----:B------:R-:W-:Y:S02]  /*24880*/  LEA.HI.X.SX32 R7, R5, R2, 0x1, P4 ;  /* 0x0000000205077211 */ /* 0x000fe400020f0eff */
[----:B----4-:R-:W-:Y:S02]  /*24890*/  ISETP.LT.AND P4, PT, R3, UR10, !P0 ;  /* 0x0000000a03007c0c */ /* 0x010fe4000c781270 */
[----:B------:R-:W4:Y:S01]  /*248a0*/  LDL.LU R3, [R1+0x8ac] ;  /* 0x0008ac0001037983 */ /* 0x000f220000300800 */
[CC--:B------:R-:W-:Y:S01]  /*248b0*/  IMAD R8, R17.reuse, R26.reuse, RZ ;  /* 0x0000001a11087224 */ /* 0x0c0fe200078e02ff */
[----:B--2---:R-:W-:Y:S01]  /*248c0*/  ISETP.LT.AND P3, PT, R17, UR4, !P0 ;  /* 0x0000000411007c0c */ /* 0x004fe2000c761270 */
[----:B------:R-:W0:Y:S01]  /*248d0*/  LDCU UR4, c[0x0][0x39c] ;  /* 0x00007380ff0477ac */ /* 0x000e220008000800 */
[----:B------:R-:W-:Y:S01]  /*248e0*/  ISETP.LT.AND P2, PT, R16, UR7, !P0 ;  /* 0x0000000710007c0c */ /* 0x000fe2000c741270 */
[C---:B------:R-:W-:Y:S01]  /*248f0*/  IMAD R9, R4.reuse, R26, RZ ;  /* 0x0000001a04097224 */ /* 0x040fe200078e02ff */
[----:B-1----:R-:W-:Y:S01]  /*24900*/  ISETP.LT.AND P5, PT, R4, UR5, !P0 ;  /* 0x0000000504007c0c */ /* 0x002fe2000c7a1270 */
[----:B------:R-:W1:Y:S01]  /*24910*/  LDCU UR5, c[0x0][0x39c] ;  /* 0x00007380ff0577ac */ /* 0x000e620008000800 */
[----:B------:R-:W-:-:S02]  /*24920*/  LEA R4, P6, R8, R0, 0x1 ;  /* 0x0000000008047211 */ /* 0x000fc400078c08ff */
[----:B------:R-:W-:Y:S01]  /*24930*/  PRMT R10, R10, 0x7632, R10 ;  /* 0x000076320a0a7816 */ /* 0x000fe2000000000a */
[----:B------:R-:W2:Y:S01]  /*24940*/  LDCU UR7, c[0x0][0x39c] ;  /* 0x00007380ff0777ac */ /* 0x000ea20008000800 */
[----:B------:R-:W-:Y:S02]  /*24950*/  LEA.HI.X.SX32 R5, R8, R2, 0x1, P6 ;  /* 0x0000000208057211 */ /* 0x000fe400030f0eff */
[----:B------:R-:W-:Y:S02]  /*24960*/  LEA R8, P6, R9, R0, 0x1 ;  /* 0x0000000009087211 */ /* 0x000fe400078c08ff */
[----:B------:R-:W-:Y:S02]  /*24970*/  PRMT R11, R11, 0x7632, R11 ;  /* 0x000076320b0b7816 */ /* 0x000fe4000000000b */
[----:B------:R-:W-:Y:S01]  /*24980*/  LEA.HI.X.SX32 R9, R9, R2, 0x1, P6 ;  /* 0x0000000209097211 */ /* 0x000fe200030f0eff */
[----:B------:R1:W-:Y:S04]  /*24990*/  @P2 STG.E.U16 desc[UR8][R6.64], R10 ;  /* 0x0000000a06002986 */ /* 0x0003e8000c101508 */
[----:B------:R-:W-:Y:S01]  /*249a0*/  @P3 STG.E.U16 desc[UR8][R4.64], R11 ;  /* 0x0000000b04003986 */ /* 0x000fe2000c101508 */
[C---:B0-----:R-:W-:Y:S01]  /*249b0*/  ISETP.LT.AND P3, PT, R20.reuse, UR4, !P0 ;  /* 0x0000000414007c0c */ /* 0x041fe2000c761270 */
[----:B------:R-:W0:Y:S01]  /*249c0*/  LDCU UR4, c[0x0][0x39c] ;  /* 0x00007380ff0477ac */ /* 0x000e220008000800 */
[----:B-1----:R-:W-:-:S05]  /*249d0*/  IMAD R7, R20, R26, RZ ;  /* 0x0000001a14077224 */ /* 0x002fca00078e02ff */
[----:B------:R-:W-:-:S04]  /*249e0*/  LEA R6, P6, R7, R0, 0x1 ;  /* 0x0000000007067211 */ /* 0x000fc800078c08ff */
[----:B------:R-:W-:Y:S02]  /*249f0*/  LEA.HI.X.SX32 R7, R7, R2, 0x1, P6 ;  /* 0x0000000207077211 */ /* 0x000fe400030f0eff */
[----:B---3--:R-:W-:-:S05]  /*24a00*/  PRMT R16, R19, 0x7632, R16 ;  /* 0x0000763213107816 */ /* 0x008fca0000000010 */
[----:B------:R1:W-:Y:S01]  /*24a10*/  @P5 STG.E.U16 desc[UR8][R8.64], R16 ;  /* 0x0000001008005986 */ /* 0x0003e2000c101508 */
[C---:B----4-:R-:W-:Y:S01]  /*24a20*/  ISETP.LT.AND P5, PT, R3.reuse, UR6, !P0 ;  /* 0x0000000603007c0c */ /* 0x050fe2000c7a1270 */
[----:B------:R-:W-:Y:S01]  /*24a30*/  IMAD R3, R3, R26, RZ ;  /* 0x0000001a03037224 */ /* 0x000fe200078e02ff */
[----:B-----5:R-:W-:Y:S01]  /*24a40*/  PRMT R10, R25, 0x7632, R10 ;  /* 0x00007632190a7816 */ /* 0x020fe2000000000a */
[----:B------:R-:W3:Y:S01]  /*24a50*/  LDCU UR6, c[0x0][0x39c] ;  /* 0x00007380ff0677ac */ /* 0x000ee20008000800 */
[----:B-1----:R-:W4:Y:S04]  /*24a60*/  LDL.LU R16, [R1+0xd4] ;  /* 0x0000d40001107983 */ /* 0x002f280000300800 */
[----:B------:R-:W5:Y:S01]  /*24a70*/  LDL.LU R20, [R1+0xd0] ;  /* 0x0000d00001147983 */ /* 0x000f620000300800 */
[----:B------:R-:W-:-:S03]  /*24a80*/  LEA R4, P2, R3, R0, 0x1 ;  /* 0x0000000003047211 */ /* 0x000fc600078408ff */
[----:B------:R-:W2:Y:S01]  /*24a90*/  LDL.LU R11, [R1+0xd8] ;  /* 0x0000d800010b7983 */ /* 0x000ea20000300800 */
[----:B------:R-:W-:Y:S01]  /*24aa0*/  LEA.HI.X.SX32 R5, R3, R2, 0x1, P2 ;  /* 0x0000000203057211 */ /* 0x000fe200010f0eff */
[C---:B------:R-:W-:Y:S01]  /*24ab0*/  IMAD R3, R21.reuse, R26, RZ ;  /* 0x0000001a15037224 */ /* 0x040fe200078e02ff */
[----:B------:R-:W-:Y:S01]  /*24ac0*/  ISETP.LT.AND P2, PT, R21, UR5, !P0 ;  /* 0x0000000515007c0c */ /* 0x000fe2000c741270 */
[----:B------:R-:W2:Y:S01]  /*24ad0*/  LDL.LU R18, [R1] ;  /* 0x0000000001127983 */ /* 0x000ea20000300800 */
[----:B------:R-:W1:Y:S01]  /*24ae0*/  LDC R21, c[0x0][0x3b8] ;  /* 0x0000ee00ff157b82 */ /* 0x000e620000000800 */
[----:B------:R-:W-:Y:S01]  /*24af0*/  PRMT R8, R22, 0x7632, R8 ;  /* 0x0000763216087816 */ /* 0x000fe20000000008 */
[----:B------:R-:W0:Y:S01]  /*24b00*/  LDCU UR5, c[0x0][0x39c] ;  /* 0x00007380ff0577ac */ /* 0x000e220008000800 */
[----:B------:R-:W2:Y:S04]  /*24b10*/  LDL.LU R22, [R1+0x8] ;  /* 0x0000080001167983 */ /* 0x000ea80000300800 */
[----:B------:R-:W2:Y:S01]  /*24b20*/  LDL.LU R19, [R1+0xdc] ;  /* 0x0000dc0001137983 */ /* 0x000ea20000300800 */
[----:B------:R-:W-:-:S03]  /*24b30*/  PRMT R9, R24, 0x7632, R9 ;  /* 0x0000763218097816 */ /* 0x000fc60000000009 */
[----:B------:R0:W-:Y:S04]  /*24b40*/  @P5 STG.E.U16 desc[UR8][R4.64], R10 ;  /* 0x0000000a04005986 */ /* 0x0001e8000c101508 */
[----:B------:R-:W2:Y:S04]  /*24b50*/  LDL.LU R24, [R1+0xc] ;  /* 0x00000c0001187983 */ /* 0x000ea80000300800 */
[----:B------:R-:W2:Y:S01]  /*24b60*/  LDL R17, [R1+0x40] ;  /* 0x0000400001117983 */ /* 0x000ea20000100800 */
[----:B0-----:R-:W-:-:S03]  /*24b70*/  LEA R4, P5, R3, R0, 0x1 ;  /* 0x0000000003047211 */ /* 0x001fc600078a08ff */
[----:B------:R-:W2:Y:S01]  /*24b80*/  LDL.LU R26, [R1+0x10] ;  /* 0x00001000011a7983 */ /* 0x000ea20000300800 */
[----:B------:R-:W-:-:S03]  /*24b90*/  LEA.HI.X.SX32 R5, R3, R2, 0x1, P5 ;  /* 0x0000000203057211 */ /* 0x000fc600028f0eff */
[----:B------:R1:W-:Y:S01]  /*24ba0*/  @P3 STG.E.U16 desc[UR8][R6.64], R8 ;  /* 0x0000000806003986 */ /* 0x0003e2000c101508 */
[----:B------:R-:W-:-:S03]  /*24bb0*/  ISETP.LT.AND P5, PT, R27, UR4, !P0 ;  /* 0x000000041b007c0c */ /* 0x000fc6000c7a1270 */
[----:B------:R-:W2:Y:S01]  /*24bc0*/  LDL.LU R25, [R1+0x14] ;  /* 0x0000140001197983 */ /* 0x000ea20000300800 */
[-C--:B-1----:R-:W-:Y:S01]  /*24bd0*/  IMAD R7, R27, R21.reuse, RZ ;  /* 0x000000151b077224 */ /* 0x082fe200078e02ff */
[C---:B---3--:R-:W-:Y:S02]  /*24be0*/  ISETP.LT.AND P3, PT, R23.reuse, UR6, !P0 ;  /* 0x0000000617007c0c */ /* 0x048fe4000c761270 */
[----:B------:R-:W3:Y:S01]  /*24bf0*/  LDL.LU R27, [R1+0x44] ;  /* 0x00004400011b7983 */ /* 0x000ee20000300800 */
[----:B------:R-:W-:Y:S01]  /*24c00*/  IMAD R3, R23, R21, RZ ;  /* 0x0000001517037224 */ /* 0x000fe200078e02ff */
[----:B------:R-:W0:Y:S02]  /*24c10*/  LDCU UR4, c[0x0][0x39c] ;  /* 0x00007380ff0477ac */ /* 0x000e240008000800 */
[----:B------:R1:W-:Y:S01]  /*24c20*/  @P2 STG.E.U16 desc[UR8][R4.64], R9 ;  /* 0x0000000904002986 */ /* 0x0003e2000c101508 */
[----:B------:R-:W0:Y:S01]  /*24c30*/  LDCU UR6, c[0x0][0x39c] ;  /* 0x00007380ff0677ac */ /* 0x000e220008000800 */
[----:B------:R-:W-:-:S02]  /*24c40*/  LEA R6, P6, R7, R0, 0x1 ;  /* 0x0000000007067211 */ /* 0x000fc400078c08ff */
[----:B-1----:R-:W-:-:S04]  /*24c50*/  LEA R4, P2, R3, R0, 0x1 ;  /* 0x0000000003047211 */ /* 0x002fc800078408ff */
[-C--:B------:R-:W-:Y:S01]  /*24c60*/  LEA.HI.X.SX32 R5, R3, R2.reuse, 0x1, P2 ;  /* 0x0000000203057211 */ /* 0x080fe200010f0eff */
[C---:B------:R-:W-:Y:S01]  /*24c70*/  IMAD R3, R28.reuse, R21, RZ ;  /* 0x000000151c037224 */ /* 0x040fe200078e02ff */
[----:B------:R-:W-:Y:S01]  /*24c80*/  ISETP.LT.AND P2, PT, R28, UR5, !P0 ;  /* 0x000000051c007c0c */ /* 0x000fe2000c741270 */
[----:B------:R-:W1:Y:S01]  /*24c90*/  LDCU UR5, c[0x0][0x39c] ;  /* 0x00007380ff0577ac */ /* 0x000e620008000800 */
[----:B------:R-:W-:Y:S02]  /*24ca0*/  LEA.HI.X.SX32 R7, R7, R2, 0x1, P6 ;  /* 0x0000000207077211 */ /* 0x000fe400030f0eff */
[----:B----4-:R-:W-:Y:S02]  /*24cb0*/  PRMT R9, R16, 0x7632, R9 ;  /* 0x0000763210097816 */ /* 0x010fe40000000009 */
[----:B-----5:R-:W-:-:S05]  /*24cc0*/  PRMT R8, R20, 0x7632, R8 ;  /* 0x0000763214087816 */ /* 0x020fca0000000008 */
[----:B------:R4:W-:Y:S04]  /*24cd0*/  @P3 STG.E.U16 desc[UR8][R4.64], R8 ;  /* 0x0000000804003986 */ /* 0x0009e8000c101508 */
[----:B------:R5:W-:Y:S01]  /*24ce0*/  @P5 STG.E.U16 desc[UR8][R6.64], R9 ;  /* 0x0000000906005986 */ /* 0x000be2000c101508 */
[----:B--2---:R-:W-:Y:S02]  /*24cf0*/  ISETP.LT.AND P5, PT, R29, UR7, !P0 ;  /* 0x000000071d007c0c */ /* 0x004fe4000c7a1270 */
[----:B----4-:R-:W-:Y:S02]  /*24d00*/  LEA R4, P3, R3, R0, 0x1 ;  /* 0x0000000003047211 */ /* 0x010fe400078608ff */
[----:B-----5:R-:W-:Y:S01]  /*24d10*/  PRMT R7, R11, 0x7632, R7 ;  /* 0x000076320b077816 */ /* 0x020fe20000000007 */
[-C--:B------:R-:W-:Y:S01]  /*24d20*/  IMAD R29, R29, R21.reuse, RZ ;  /* 0x000000151d1d7224 */ /* 0x080fe200078e02ff */
[----:B------:R-:W-:Y:S01]  /*24d30*/  LEA.HI.X.SX32 R5, R3, R2, 0x1, P3 ;  /* 0x0000000203057211 */ /* 0x000fe200018f0eff */
[C---:B------:R-:W-:Y:S01]  /*24d40*/  IMAD R3, R18.reuse, R21, RZ ;  /* 0x0000001512037224 */ /* 0x040fe200078e02ff */
[----:B0-----:R-:W-:Y:S01]  /*24d50*/  ISETP.LT.AND P3, PT, R18, UR4, !P0 ;  /* 0x0000000412007c0c */ /* 0x001fe2000c761270 */
[----:B------:R-:W0:Y:S01]  /*24d60*/  LDCU UR7, c[0x0][0x39c] ;  /* 0x00007380ff0777ac */ /* 0x000e220008000800 */
[----:B------:R-:W2:Y:S01]  /*24d70*/  LDL R18, [R1+0x48] ;  /* 0x0000480001127983 */ /* 0x000ea20000100800 */
[----:B------:R-:W-:Y:S01]  /*24d80*/  LEA R6, P6, R29, R0, 0x1 ;  /* 0x000000001d067211 */ /* 0x000fe200078c08ff */
[----:B------:R-:W4:Y:S02]  /*24d90*/  LDCU UR4, c[0x0][0x39c] ;  /* 0x00007380ff0477ac */ /* 0x000f240008000800 */
[----:B------:R5:W-:Y:S01]  /*24da0*/  @P2 STG.E.U16 desc[UR8][R4.64], R7 ;  /* 0x0000000704002986 */ /* 0x000be2000c101508 */
[----:B------:R-:W-:Y:S01]  /*24db0*/  ISETP.LT.AND P2, PT, R22, UR6, !P0 ;  /* 0x0000000616007c0c */ /* 0x000fe2000c741270 */
[----:B------:R-:W-:Y:S01]  /*24dc0*/  IMAD R8, R21, 0x2, R3 ;  /* 0x0000000215087824 */ /* 0x000fe200078e0203 */
[----:B------:R-:W-:Y:S01]  /*24dd0*/  PRMT R9, R19, 0x7632, R9 ;  /* 0x0000763213097816 */ /* 0x000fe20000000009 */
[----:B------:R-:W2:Y:S01]  /*24de0*/  LDL.LU R22, [R1+0x18] ;  /* 0x0000180001167983 */ /* 0x000ea20000300800 */
[----:B------:R-:W0:Y:S03]  /*24df0*/  LDCU UR6, c[0x0][0x39c] ;  /* 0x00007380ff0677ac */ /* 0x000e260008000800 */
[----:B------:R-:W2:Y:S01]  /*24e00*/  LDL.LU R28, [R1+0x4c] ;  /* 0x00004c00011c7983 */ /* 0x000ea20000300800 */
[----:B-----5:R-:W-:-:S03]  /*24e10*/  LEA.HI.X.SX32 R7, R29, R2, 0x1, P6 ;  /* 0x000000021d077211 */ /* 0x020fc600030f0eff */
[----:B------:R-:W5:Y:S01]  /*24e20*/  LDL.LU R19, [R1+0x1c] ;  /* 0x00001c0001137983 */ /* 0x000f620000300800 */
[----:B------:R-:W-:-:S03]  /*24e30*/  LEA R4, P6, R3, R0, 0x1 ;  /* 0x0000000003047211 */ /* 0x000fc600078c08ff */
[----:B------:R0:W-:Y:S01]  /*24e40*/  @P5 STG.E.U16 desc[UR8][R6.64], R9 ;  /* 0x0000000906005986 */ /* 0x0001e2000c101508 */
[----:B------:R-:W-:Y:S02]  /*24e50*/  LEA.HI.X.SX32 R5, R3, R2, 0x1, P6 ;  /* 0x0000000203057211 */ /* 0x000fe400030f0eff */
[----:B-1----:R-:W-:Y:S01]  /*24e60*/  ISETP.LT.AND P5, PT, R24, UR5, !P0 ;  /* 0x0000000518007c0c */ /* 0x002fe2000c7a1270 */
[----:B------:R-:W1:Y:S01]  /*24e70*/  LDCU UR5, c[0x0][0x39c] ;  /* 0x00007380ff0577ac */ /* 0x000e620008000800 */
[----:B------:R-:W5:Y:S01]  /*24e80*/  LDL.LU R24, [R1+0x30] ;  /* 0x0000300001187983 */ /* 0x000f620000300800 */
[----:B0-----:R-:W-:-:S03]  /*24e90*/  LEA R6, P6, R8, R0, 0x1 ;  /* 0x0000000008067211 */ /* 0x001fc600078c08ff */
[----:B------:R0:W-:Y:S01]  /*24ea0*/  @P3 STG.E.U16 desc[UR8][R4.64], R17 ;  /* 0x0000001104003986 */ /* 0x0001e2000c101508 */
[----:B------:R-:W-:Y:S01]  /*24eb0*/  ISETP.LT.AND P3, PT, R26, UR7, !P0 ;  /* 0x000000071a007c0c */ /* 0x000fe2000c761270 */
[----:B------:R-:W-:Y:S01]  /*24ec0*/  IMAD R3, R21, 0x2, R8 ;  /* 0x0000000215037824 */ /* 0x000fe200078e0208 */
[----:B------:R-:W-:Y:S01]  /*24ed0*/  LEA.HI.X.SX32 R7, R8, R2, 0x1, P6 ;  /* 0x0000000208077211 */ /* 0x000fe200030f0eff */
[----:B------:R-:W5:Y:S01]  /*24ee0*/  LDL.LU R26, [R1+0x50] ;  /* 0x00005000011a7983 */ /* 0x000f620000300800 */
[----:B------:R-:W1:Y:S01]  /*24ef0*/  LDCU UR7, c[0x0][0x39c] ;  /* 0x00007380ff0777ac */ /* 0x000e620008000800 */
[----:B------:R-:W1:Y:S02]  /*24f00*/  LDC R9, c[0x0][0x3b8] ;  /* 0x0000ee00ff097b82 */ /* 0x000e640000000800 */
[----:B---3--:R3:W-:Y:S01]  /*24f10*/  @P4 STG.E.U16 desc[UR8][R6.64], R27 ;  /* 0x0000001b06004986 */ /* 0x0087e2000c101508 */
[----:B----4-:R-:W-:Y:S01]  /*24f20*/  ISETP.LT.AND P4, PT, R25, UR4, !P0 ;  /* 0x0000000419007c0c */ /* 0x010fe2000c781270 */
[----:B------:R-:W-:Y:S01]  /*24f30*/  IMAD R8, R21, 0x2, R3 ;  /* 0x0000000215087824 */ /* 0x000fe200078e0203 */
[----:B------:R-:W4:Y:S01]  /*24f40*/  LDCU UR4, c[0x0][0x39c] ;  /* 0x00007380ff0477ac */ /* 0x000f220008000800 */
[----:B0-----:R-:W4:Y:S04]  /*24f50*/  LDL.LU R17, [R1+0x34] ;  /* 0x0000340001117983 */ /* 0x001f280000300800 */
[----:B------:R-:W4:Y:S01]  /*24f60*/  LDL.LU R25, [R1+0x54] ;  /* 0x0000540001197983 */ /* 0x000f220000300800 */
[----:B------:R-:W-:-:S03]  /*24f70*/  LEA R4, P6, R3, R0, 0x1 ;  /* 0x0000000003047211 */ /* 0x000fc600078c08ff */
[----:B------:R-:W4:Y:S01]  /*24f80*/  LDL.LU R11, [R1+0x38] ;  /* 0x00003800010b7983 */ /* 0x000f220000300800 */
[----:B------:R-:W-:Y:S02]  /*24f90*/  LEA.HI.X.SX32 R5, R3, R2, 0x1, P6 ;  /* 0x0000000203057211 */ /* 0x000fe400030f0eff */
[----:B---3--:R-:W-:Y:S01]  /*24fa0*/  LEA R6, P6, R8, R0, 0x1 ;  /* 0x0000000008067211 */ /* 0x008fe200078c08ff */
[----:B------:R-:W3:Y:S01]  /*24fb0*/  LDL.LU R23, [R1+0x58] ;  /* 0x0000580001177983 */ /* 0x000ee20000300800 */
[----:B------:R-:W-:-:S03]  /*24fc0*/  IMAD R3, R21, 0x2, R8 ;  /* 0x0000000215037824 */ /* 0x000fc600078e0208 */
[----:B------:R-:W3:Y:S01]  /*24fd0*/  LDL.LU R10, [R1+0x5c] ;  /* 0x00005c00010a7983 */ /* 0x000ee20000300800 */
[----:B------:R-:W-:-:S03]  /*24fe0*/  LEA.HI.X.SX32 R7, R8, R2, 0x1, P6 ;  /* 0x0000000208077211 */ /* 0x000fc600030f0eff */
[----:B--2---:R0:W-:Y:S01]  /*24ff0*/  @P2 STG.E.U16 desc[UR8][R4.64], R18 ;  /* 0x0000001204002986 */ /* 0x0041e2000c101508 */
[----:B-1----:R-:W-:Y:S01]  /*25000*/  ISETP.LT.AND P2, PT, R22, UR5, !P0 ;  /* 0x0000000516007c0c */ /* 0x002fe2000c741270 */
[----:B------:R-:W1:Y:S02]  /*25010*/  LDCU UR5, c[0x0][0x39c] ;  /* 0x00007380ff0577ac */ /* 0x000e640008000800 */
[----:B------:R-:W2:Y:S01]  /*25020*/  LDL.LU R22, [R1+0x3c] ;  /* 0x00003c0001167983 */ /* 0x000ea20000300800 */
[----:B0-----:R-:W-:-:S03]  /*25030*/  LEA R4, P6, R3, R0, 0x1 ;  /* 0x0000000003047211 */ /* 0x001fc600078c08ff */
[----:B------:R0:W-:Y:S01]  /*25040*/  @P5 STG.E.U16 desc[UR8][R6.64], R28 ;  /* 0x0000001c06005986 */ /* 0x0001e2000c101508 */
[----:B------:R-:W-:-:S03]  /*25050*/  LEA.HI.X.SX32 R5, R3, R2, 0x1, P6 ;  /* 0x0000000203057211 */ /* 0x000fc600030f0eff */
[----:B------:R-:W2:Y:S04]  /*25060*/  LDL.LU R18, [R1+0x20] ;  /* 0x0000200001127983 */ /* 0x000ea80000300800 */
[----:B------:R-:W2:Y:S01]  /*25070*/  LDL.LU R20, [R1+0x24] ;  /* 0x0000240001147983 */ /* 0x000ea20000300800 */
[----:B0-----:R-:W-:-:S03]  /*25080*/  IMAD R7, R21, 0x2, R3 ;  /* 0x0000000215077824 */ /* 0x001fc600078e0203 */
[----:B-----5:R0:W-:Y:S02]  /*25090*/  @P3 STG.E.U16 desc[UR8][R4.64], R24 ;  /* 0x0000001804003986 */ /* 0x0201e4000c101508 */
[----:B------:R-:W-:Y:S01]  /*250a0*/  LEA R6, P6, R7, R0, 0x1 ;  /* 0x0000000007067211 */ /* 0x000fe200078c08ff */
[----:B------:R-:W-:Y:S01]  /*250b0*/  IMAD R3, R21, 0x2, R7 ;  /* 0x0000000215037824 */ /* 0x000fe200078e0207 */
[----:B------:R-:W5:Y:S02]  /*250c0*/  LDL.LU R16, [R1+0x60] ;  /* 0x0000600001107983 */ /* 0x000f640000300800 */
[----:B------:R-:W-:Y:S02]  /*250d0*/  LEA.HI.X.SX32 R7, R7, R2, 0x1, P6 ;  /* 0x0000000207077211 */ /* 0x000fe400030f0eff */
[----:B------:R-:W-:Y:S02]  /*250e0*/  ISETP.LT.AND P5, PT, R19, UR6, !P0 ;  /* 0x0000000613007c0c */ /* 0x000fe4000c7a1270 */
[----:B----4-:R-:W-:Y:S01]  /*250f0*/  ISETP.LT.AND P3, PT, R26, UR4, !P0 ;  /* 0x000000041a007c0c */ /* 0x010fe2000c761270 */
[----:B------:R-:W4:Y:S01]  /*25100*/  LDCU UR4, c[0x0][0x39c] ;  /* 0x00007380ff0477ac */ /* 0x000f220008000800 */
[----:B------:R-:W5:Y:S01]  /*25110*/  LDL.LU R26, [R1+0x64] ;  /* 0x00006400011a7983 */ /* 0x000f620000300800 */
[----:B0-----:R-:W-:Y:S01]  /*25120*/  LEA R4, P6, R3, R0, 0x1 ;  /* 0x0000000003047211 */ /* 0x001fe200078c08ff */
[----:B------:R-:W-:Y:S01]  /*25130*/  IMAD R8, R21, 0x2, R3 ;  /* 0x0000000215087824 */ /* 0x000fe200078e0203 */
[----:B------:R-:W3:Y:S01]  /*25140*/  LDCU UR6, c[0x0][0x39c] ;  /* 0x00007380ff0677ac */ /* 0x000ee20008000800 */
[----:B------:R-:W5:Y:S04]  /*25150*/  LDL.LU R19, [R1+0x28] ;  /* 0x0000280001137983 */ /* 0x000f680000300800 */
[----:B------:R0:W-:Y:S01]  /*25160*/  @P4 STG.E.U16 desc[UR8][R6.64], R17 ;  /* 0x0000001106004986 */ /* 0x0001e2000c101508 */
[----:B-1----:R-:W-:Y:S01]  /*25170*/  ISETP.LT.AND P4, PT, R25, UR5, !P0 ;  /* 0x0000000519007c0c */ /* 0x002fe2000c781270 */
[----:B------:R-:W1:Y:S02]  /*25180*/  LDCU UR5, c[0x0][0x39c] ;  /* 0x00007380ff0577ac */ /* 0x000e640008000800 */
[----:B------:R-:W5:Y:S01]  /*25190*/  LDL.LU R25, [R1+0x2c] ;  /* 0x00002c0001197983 */ /* 0x000f620000300800 */
[----:B------:R-:W-:Y:S01]  /*251a0*/  LEA.HI.X.SX32 R5, R3, R2, 0x1, P6 ;  /* 0x0000000203057211 */ /* 0x000fe200030f0eff */
[----:B------:R-:W-:Y:S01]  /*251b0*/  IMAD R3, R21, 0x2, R8 ;  /* 0x0000000215037824 */ /* 0x000fe200078e0208 */
[----:B0-----:R-:W-:-:S03]  /*251c0*/  LEA R6, P6, R8, R0, 0x1 ;  /* 0x0000000008067211 */ /* 0x001fc600078c08ff */
[----:B------:R0:W-:Y:S01]  /*251d0*/  @P2 STG.E.U16 desc[UR8][R4.64], R11 ;  /* 0x0000000b04002986 */ /* 0x0001e2000c101508 */
[----:B------:R-:W-:Y:S01]  /*251e0*/  LEA.HI.X.SX32 R7, R8, R2, 0x1, P6 ;  /* 0x0000000208077211 */ /* 0x000fe200030f0eff */
[----:B------:R-:W-:Y:S01]  /*251f0*/  IMAD R8, R21, 0x2, R3 ;  /* 0x0000000215087824 */ /* 0x000fe200078e0203 */
[----:B---3--:R-:W-:Y:S01]  /*25200*/  ISETP.LT.AND P2, PT, R23, UR6, !P0 ;  /* 0x0000000617007c0c */ /* 0x008fe2000c741270 */
[----:B------:R-:W3:Y:S01]  /*25210*/  LDCU UR6, c[0x0][0x39c] ;  /* 0x00007380ff0677ac */ /* 0x000ee20008000800 */
[----:B0-----:R-:W-:-:S04]  /*25220*/  LEA R4, P6, R3, R0, 0x1 ;  /* 0x0000000003047211 */ /* 0x001fc800078c08ff */
[----:B------:R-:W-:Y:S01]  /*25230*/  LEA.HI.X.SX32 R5, R3, R2, 0x1, P6 ;  /* 0x0000000203057211 */ /* 0x000fe200030f0eff */
[C---:B------:R-:W-:Y:S01]  /*25240*/  IMAD R3, R21.reuse, 0x2, R8 ;  /* 0x0000000215037824 */ /* 0x040fe200078e0208 */
[----:B--2---:R0:W-:Y:S01]  /*25250*/  @P5 STG.E.U16 desc[UR8][R6.64], R22 ;  /* 0x0000001606005986 */ /* 0x0041e2000c101508 */
[----:B----4-:R-:W-:Y:S01]  /*25260*/  ISETP.LT.AND P5, PT, R10, UR4, !P0 ;  /* 0x000000040a007c0c */ /* 0x010fe2000c7a1270 */
[----:B------:R-:W2:Y:S01]  /*25270*/  LDCU UR4, c[0x0][0x39c] ;  /* 0x00007380ff0477ac */ /* 0x000ea20008000800 */
[----:B------:R-:W4:Y:S01]  /*25280*/  LDC R10, c[0x0][0x3b8] ;  /* 0x0000ee00ff0a7b82 */ /* 0x000f220000000800 */
[C---:B0-----:R-:W-:Y:S01]  /*25290*/  LEA R6, P6, R8.reuse, R0, 0x1 ;  /* 0x0000000008067211 */ /* 0x041fe200078c08ff */
[----:B------:R0:W-:Y:S03]  /*252a0*/  @P3 STG.E.U16 desc[UR8][R4.64], R18 ;  /* 0x0000001204003986 */ /* 0x0001e6000c101508 */
[----:B------:R-:W-:Y:S01]  /*252b0*/  LEA.HI.X.SX32 R7, R8, R2, 0x1, P6 ;  /* 0x0000000208077211 */ /* 0x000fe200030f0eff */
[----:B------:R-:W-:-:S04]  /*252c0*/  IMAD R8, R21, 0x2, R3 ;  /* 0x0000000215087824 */ /* 0x000fc800078e0203 */
[----:B------:R1:W-:Y:S01]  /*252d0*/  @P4 STG.E.U16 desc[UR8][R6.64], R20 ;  /* 0x0000001406004986 */ /* 0x0003e2000c101508 */
[----:B0-----:R-:W-:-:S04]  /*252e0*/  LEA R4, P3, R3, R0, 0x1 ;  /* 0x0000000003047211 */ /* 0x001fc800078608ff */
[----:B------:R-:W-:Y:S02]  /*252f0*/  LEA.HI.X.SX32 R5, R3, R2, 0x1, P3 ;  /* 0x0000000203057211 */ /* 0x000fe400018f0eff */
[----:B-1----:R-:W-:-:S03]  /*25300*/  LEA R6, P6, R8, R0, 0x1 ;  /* 0x0000000008067211 */ /* 0x002fc600078c08ff */
[----:B-----5:R0:W-:Y:S01]  /*25310*/  @P2 STG.E.U16 desc[UR8][R4.64], R19 ;  /* 0x0000001304002986 */ /* 0x0201e2000c101508 */
[----:B------:R-:W-:Y:S02]  /*25320*/  LEA.HI.X.SX32 R7, R8, R2, 0x1, P6 ;  /* 0x0000000208077211 */ /* 0x000fe400030f0eff */
[----:B--2---:R-:W-:Y:S02]  /*25330*/  ISETP.LT.AND P2, PT, R12, UR4, !P0 ;  /* 0x000000040c007c0c */ /* 0x004fe4000c741270 */
[----:B------:R-:W-:Y:S01]  /*25340*/  ISETP.LT.AND P3, PT, R16, UR5, !P0 ;  /* 0x0000000510007c0c */ /* 0x000fe2000c761270 */
[----:B------:R-:W2:Y:S01]  /*25350*/  LDL.LU R12, [R1+0x8a8] ;  /* 0x0008a800010c7983 */ /* 0x000ea20000300800 */
[----:B------:R-:W1:Y:S01]  /*25360*/  LDCU UR5, c[0x0][0x39c] ;  /* 0x00007380ff0577ac */ /* 0x000e620008000800 */
[----:B------:R-:W-:Y:S01]  /*25370*/  IMAD R8, R21, 0x2, R8 ;  /* 0x0000000215087824 */ /* 0x000fe200078e0208 */
[----:B---3--:R-:W-:Y:S01]  /*25380*/  ISETP.LT.AND P4, PT, R26, UR6, !P0 ;  /* 0x000000061a007c0c */ /* 0x008fe2000c781270 */
[----:B------:R3:W-:Y:S01]  /*25390*/  @P5 STG.E.U16 desc[UR8][R6.64], R25 ;  /* 0x0000001906005986 */ /* 0x0007e2000c101508 */
[----:B------:R-:W-:Y:S01]  /*253a0*/  ISETP.LT.AND P5, PT, R13, UR7, !P0 ;  /* 0x000000070d007c0c */ /* 0x000fe2000c7a1270 */
[----:B------:R-:W5:Y:S01]  /*253b0*/  LDCU UR4, c[0x0][0x39c] ;  /* 0x00007380ff0477ac */ /* 0x000f620008000800 */
[----:B------:R-:W1:Y:S01]  /*253c0*/  LDC R16, c[0x0][0x3b8] ;  /* 0x0000ee00ff107b82 */ /* 0x000e620000000800 */
[----:B------:R-:W4:Y:S01]  /*253d0*/  LDL.LU R29, [R1+0x78] ;  /* 0x00007800011d7983 */ /* 0x000f220000300800 */
[C---:B0-----:R-:W-:Y:S01]  /*253e0*/  LEA R4, P6, R8.reuse, R0, 0x1 ;  /* 0x0000000008047211 */ /* 0x041fe200078c08ff */
[----:B------:R-:W4:Y:S02]  /*253f0*/  LDCU UR6, c[0x0][0x39c] ;  /* 0x00007380ff0677ac */ /* 0x000f240008000800 */
[----:B------:R-:W4:Y:S01]  /*25400*/  LDL.LU R13, [R1+0x8a4] ;  /* 0x0008a400010d7983 */ /* 0x000f220000300800 */
[----:B---3--:R-:W-:Y:S01]  /*25410*/  IMAD R7, R21, 0x2, R8 ;  /* 0x0000000215077824 */ /* 0x008fe200078e0208 */
[----:B------:R-:W-:-:S02]  /*25420*/  LEA.HI.X.SX32 R5, R8, R2, 0x1, P6 ;  /* 0x0000000208057211 */ /* 0x000fc400030f0eff */
[----:B------:R-:W3:Y:S01]  /*25430*/  LDL.LU R26, [R1+0x7c] ;  /* 0x00007c00011a7983 */ /* 0x000ee20000300800 */
[----:B------:R-:W0:Y:S01]  /*25440*/  LDCU UR7, c[0x0][0x39c] ;  /* 0x00007380ff0777ac */ /* 0x000e220008000800 */
[----:B------:R-:W-:Y:S01]  /*25450*/  LEA R6, P6, R7, R0, 0x1 ;  /* 0x0000000007067211 */ /* 0x000fe200078c08ff */
[----:B------:R-:W-:-:S03]  /*25460*/  IMAD R3, R21, 0x2, R7 ;  /* 0x0000000215037824 */ /* 0x000fc600078e0207 */
[----:B------:R-:W-:Y:S01]  /*25470*/  LEA.HI.X.SX32 R7, R7, R2, 0x1, P6 ;  /* 0x0000000207077211 */ /* 0x000fe200030f0eff */
[----:B------:R-:W-:Y:S01]  /*25480*/  IMAD R8, R21, 0x2, R3 ;  /* 0x0000000215087824 */ /* 0x000fe200078e0203 */
[----:B--2---:R2:W-:Y:S01]  /*25490*/  @P3 STG.E.U16 desc[UR8][R4.64], R12 ;  /* 0x0000000c04003986 */ /* 0x0045e2000c101508 */
[----:B-1----:R-:W-:Y:S01]  /*254a0*/  ISETP.LT.AND P3, PT, R14, UR5, !P0 ;  /* 0x000000050e007c0c */ /* 0x002fe2000c761270 */
[----:B------:R-:W3:Y:S02]  /*254b0*/  LDCU UR5, c[0x0][0x39c] ;  /* 0x00007380ff0577ac */ /* 0x000ee40008000800 */
[----:B------:R-:W3:Y:S04]  /*254c0*/  LDL.LU R14, [R1+0x8a0] ;  /* 0x0008a000010e7983 */ /* 0x000ee80000300800 */
[----:B------:R-:W3:Y:S01]  /*254d0*/  LDL.LU R23, [R1+0x80] ;  /* 0x0000800001177983 */ /* 0x000ee20000300800 */
[----:B--2---:R-:W-:-:S03]  /*254e0*/  LEA R4, P6, R3, R0, 0x1 ;  /* 0x0000000003047211 */ /* 0x004fc600078c08ff */
[----:B----4-:R1:W-:Y:S01]  /*254f0*/  @P4 STG.E.U16 desc[UR8][R6.64], R13 ;  /* 0x0000000d06004986 */ /* 0x0103e2000c101508 */
[----:B-----5:R-:W-:Y:S01]  /*25500*/  ISETP.LT.AND P4, PT, R15, UR4, !P0 ;  /* 0x000000040f007c0c */ /* 0x020fe2000c781270 */
[----:B------:R-:W2:Y:S01]  /*25510*/  LDCU UR4, c[0x0][0x39c] ;  /* 0x00007380ff0477ac */ /* 0x000ea20008000800 */
[----:B------:R-:W-:Y:S01]  /*25520*/  LEA.HI.X.SX32 R5, R3, R2, 0x1, P6 ;  /* 0x0000000203057211 */ /* 0x000fe200030f0eff */
[----:B------:R-:W4:Y:S01]  /*25530*/  LDL.LU R21, [R1+0x84] ;  /* 0x0000840001157983 */ /* 0x000f220000300800 */
[----:B------:R-:W-:-:S03]  /*25540*/  IMAD R3, R9, 0x2, R8 ;  /* 0x0000000209037824 */ /* 0x000fc600078e0208 */
[----:B------:R-:W5:Y:S04]  /*25550*/  LDL.LU R15, [R1+0x89c] ;  /* 0x00089c00010f7983 */ /* 0x000f680000300800 */
[----:B------:R-:W2:Y:S01]  /*25560*/  LDL.LU R9, [R1+0x40] ;  /* 0x0000400001097983 */ /* 0x000ea20000300800 */
[----:B-1----:R-:W-:-:S04]  /*25570*/  LEA R6, P6, R8, R0, 0x1 ;  /* 0x0000000008067211 */ /* 0x002fc800078c08ff */
[----:B------:R-:W-:Y:S02]  /*25580*/  LEA.HI.X.SX32 R7, R8, R2, 0x1, P6 ;  /* 0x0000000208077211 */ /* 0x000fe400030f0eff */
[----:B------:R-:W1:Y:S01]  /*25590*/  LDC R8, c[0x0][0x3b8] ;  /* 0x0000ee00ff087b82 */ /* 0x000e620000000800 */
[----:B---3--:R3:W-:Y:S01]  /*255a0*/  @P2 STG.E.U16 desc[UR8][R4.64], R14 ;  /* 0x0000000e04002986 */ /* 0x0087e2000c101508 */
[----:B------:R-:W-:Y:S01]  /*255b0*/  ISETP.LT.AND P2, PT, R29, UR6, !P0 ;  /* 0x000000061d007c0c */ /* 0x000fe2000c741270 */
[----:B------:R-:W4:Y:S02]  /*255c0*/  LDCU UR6, c[0x0][0x39c] ;  /* 0x00007380ff0677ac */ /* 0x000f240008000800 */
[----:B------:R-:W4:Y:S01]  /*255d0*/  LDL.LU R29, [R1+0x88] ;  /* 0x00008800011d7983 */ /* 0x000f220000300800 */
[----:B---3--:R-:W-:-:S04]  /*255e0*/  LEA R4, P6, R3, R0, 0x1 ;  /* 0x0000000003047211 */ /* 0x008fc800078c08ff */
[----:B------:R-:W-:Y:S01]  /*255f0*/  LEA.HI.X.SX32 R5, R3, R2, 0x1, P6 ;  /* 0x0000000203057211 */ /* 0x000fe200030f0eff */
[----:B-----5:R3:W-:Y:S01]  /*25600*/  @P5 STG.E.U16 desc[UR8][R6.64], R15 ;  /* 0x0000000f06005986 */ /* 0x0207e2000c101508 */
[----:B------:R-:W-:Y:S01]  /*25610*/  ISETP.LT.AND P5, PT, R26, UR5, !P0 ;  /* 0x000000051a007c0c */ /* 0x000fe2000c7a1270 */
[----:B------:R-:W5:Y:S02]  /*25620*/  LDCU UR5, c[0x0][0x39c] ;  /* 0x00007380ff0577ac */ /* 0x000f640008000800 */
[----:B------:R-:W5:Y:S01]  /*25630*/  LDL.LU R26, [R1+0x8c] ;  /* 0x00008c00011a7983 */ /* 0x000f620000300800 */
[--C-:B---3--:R-:W-:Y:S01]  /*25640*/  IMAD R7, R10, 0x2, R3.reuse ;  /* 0x000000020a077824 */ /* 0x108fe200078e0203 */
[----:B--2---:R-:W-:Y:S01]  /*25650*/  PRMT R3, R9, 0x7632, R3 ;  /* 0x0000763209037816 */ /* 0x004fe20000000003 */
[----:B------:R-:W2:Y:S04]  /*25660*/  LDC R10, c[0x0][0x3b8] ;  /* 0x0000ee00ff0a7b82 */ /* 0x000ea80000000800 */
[----:B------:R3:W-:Y:S01]  /*25670*/  @P3 STG.E.U16 desc[UR8][R4.64], R3 ;  /* 0x0000000304003986 */ /* 0x0007e2000c101508 */
[----:B------:R-:W-:-:S03]  /*25680*/  LEA R6, P6, R7, R0, 0x1 ;  /* 0x0000000007067211 */ /* 0x000fc600078c08ff */
[----:B------:R-:W0:Y:S01]  /*25690*/  LDC R9, c[0x0][0x3b8] ;  /* 0x0000ee00ff097b82 */ /* 0x000e220000000800 */
[----:B---3--:R-:W-:Y:S02]  /*256a0*/  IMAD R3, R16, 0x2, R7 ;  /* 0x0000000210037824 */ /* 0x008fe400078e0207 */
[----:B------:R-:W3:Y:S01]  /*256b0*/  LDL.LU R16, [R1+0x48] ;  /* 0x0000480001107983 */ /* 0x000ee20000300800 */
[----:B------:R-:W-:Y:S02]  /*256c0*/  LEA.HI.X.SX32 R7, R7, R2, 0x1, P6 ;  /* 0x0000000207077211 */ /* 0x000fe400030f0eff */
[----:B------:R-:W-:Y:S02]  /*256d0*/  PRMT R5, R27, 0x7632, R5 ;  /* 0x000076321b057816 */ /* 0x000fe40000000005 */
[----:B------:R-:W-:Y:S01]  /*256e0*/  LEA R4, P6, R3, R0, 0x1 ;  /* 0x0000000003047211 */ /* 0x000fe200078c08ff */
[----:B------:R-:W5:Y:S04]  /*256f0*/  LDL.LU R27, [R1+0x90] ;  /* 0x00009000011b7983 */ /* 0x000f680000300800 */
[----:B------:R1:W-:Y:S01]  /*25700*/  @P4 STG.E.U16 desc[UR8][R6.64], R5 ;  /* 0x0000000506004986 */ /* 0x0003e2000c101508 */
[----:B------:R-:W-:Y:S01]  /*25710*/  ISETP.LT.AND P3, PT, R23, UR4, !P0 ;  /* 0x0000000417007c0c */ /* 0x000fe2000c761270 */
[----:B------:R-:W5:Y:S01]  /*25720*/  LDCU UR4, c[0x0][0x39c] ;  /* 0x00007380ff0477ac */ /* 0x000f620008000800 */
[----:B----4-:R-:W-:-:S02]  /*25730*/  ISETP.LT.AND P4, PT, R21, UR6, !P0 ;  /* 0x0000000615007c0c */ /* 0x010fc4000c781270 */
[----:B------:R-:W4:Y:S01]  /*25740*/  LDL.LU R21, [R1+0x94] ;  /* 0x0000940001157983 */ /* 0x000f220000300800 */
[----:B------:R-:W4:Y:S03]  /*25750*/  LDCU UR6, c[0x0][0x39c] ;  /* 0x00007380ff0677ac */ /* 0x000f260008000800 */
[----:B------:R-:W4:Y:S01]  /*25760*/  LDL.LU R23, [R1+0x98] ;  /* 0x0000980001177983 */ /* 0x000f220000300800 */
[----:B-1----:R-:W-:Y:S01]  /*25770*/  LEA.HI.X.SX32 R5, R3, R2, 0x1, P6 ;  /* 0x0000000203057211 */ /* 0x002fe200030f0eff */
[----:B------:R-:W-:Y:S02]  /*25780*/  IMAD R3, R8, 0x2, R3 ;  /* 0x0000000208037824 */ /* 0x000fe400078e0203 */
[----:B------:R-:W1:Y:S02]  /*25790*/  LDC R8, c[0x0][0x3b8] ;  /* 0x0000ee00ff087b82 */ /* 0x000e640000000800 */
[----:B--2---:R-:W-:-:S06]  /*257a0*/  IMAD R7, R10, 0x2, R3 ;  /* 0x000000020a077824 */ /* 0x004fcc00078e0203 */
[----:B------:R-:W2:Y:S01]  /*257b0*/  LDC R10, c[0x0][0x3b8] ;  /* 0x0000ee00ff0a7b82 */ /* 0x000ea20000000800 */
[----:B---3--:R-:W-:-:S07]  /*257c0*/  PRMT R6, R16, 0x7632, R6 ;  /* 0x0000763210067816 */ /* 0x008fce0000000006 */
[----:B------:R-:W3:Y:S01]  /*257d0*/  LDC R16, c[0x0][0x3b8] ;  /* 0x0000ee00ff107b82 */ /* 0x000ee20000000800 */
[----:B------:R0:W-:Y:S02]  /*257e0*/  @P2 STG.E.U16 desc[UR8][R4.64], R6 ;  /* 0x0000000604002986 */ /* 0x0001e4000c101508 */
[----:B0-----:R-:W-:-:S04]  /*257f0*/  LEA R4, P6, R3, R0, 0x1 ;  /* 0x0000000003047211 */ /* 0x001fc800078c08ff */
[----:B------:R-:W-:Y:S02]  /*25800*/  LEA.HI.X.SX32 R5, R3, R2, 0x1, P6 ;  /* 0x0000000203057211 */ /* 0x000fe400030f0eff */
[----:B------:R-:W-:Y:S02]  /*25810*/  PRMT R3, R28, 0x7632, R3 ;  /* 0x000076321c037816 */ /* 0x000fe40000000003 */
[----:B------:R-:W-:-:S03]  /*25820*/  LEA R6, P6, R7, R0, 0x1 ;  /* 0x0000000007067211 */ /* 0x000fc600078c08ff */
[----:B------:R0:W-:Y:S02]  /*25830*/  @P5 STG.E.U16 desc[UR8][R4.64], R3 ;  /* 0x0000000304005986 */ /* 0x0001e4000c101508 */
[----:B0-----:R-:W-:Y:S02]  /*25840*/  PRMT R5, R24, 0x7632, R5 ;  /* 0x0000763218057816 */ /* 0x001fe40000000005 */
[----:B------:R-:W3:Y:S01]  /*25850*/  LDL.LU R24, [R1+0x9c] ;  /* 0x00009c0001187983 */ /* 0x000ee20000300800 */
[----:B------:R-:W-:Y:S01]  /*25860*/  IMAD R3, R9, 0x2, R7 ;  /* 0x0000000209037824 */ /* 0x000fe200078e0207 */
[----:B------:R-:W-:Y:S01]  /*25870*/  LEA.HI.X.SX32 R7, R7, R2, 0x1, P6 ;  /* 0x0000000207077211 */ /* 0x000fe200030f0eff */
[----:B------:R-:W0:Y:S01]  /*25880*/  LDC R9, c[0x0][0x3b8] ;  /* 0x0000ee00ff097b82 */ /* 0x000e220000000800 */
[----:B-----5:R-:W-:Y:S02]  /*25890*/  ISETP.LT.AND P6, PT, R26, UR4, !P0 ;  /* 0x000000041a007c0c */ /* 0x020fe4000c7c1270 */
[----:B------:R-:W-:Y:S01]  /*258a0*/  ISETP.LT.AND P2, PT, R29, UR5, !P0 ;  /* 0x000000051d007c0c */ /* 0x000fe2000c741270 */
[----:B------:R-:W5:Y:S01]  /*258b0*/  LDL.LU R26, [R1+0xa0] ;  /* 0x0000a000011a7983 */ /* 0x000f620000300800 */
[----:B------:R-:W2:Y:S01]  /*258c0*/  LDCU UR5, c[0x0][0x39c] ;  /* 0x00007380ff0577ac */ /* 0x000ea20008000800 */
[C---:B------:R-:W-:Y:S01]  /*258d0*/  LEA R4, P5, R3.reuse, R0, 0x1 ;  /* 0x0000000003047211 */ /* 0x040fe200078a08ff */
[----:B-1----:R-:W-:Y:S01]  /*258e0*/  IMAD R8, R8, 0x2, R3 ;  /* 0x0000000208087824 */ /* 0x002fe200078e0203 */
[----:B------:R1:W-:Y:S01]  /*258f0*/  @P3 STG.E.U16 desc[UR8][R6.64], R5 ;  /* 0x0000000506003986 */ /* 0x0003e2000c101508 */
[----:B------:R-:W3:Y:S01]  /*25900*/  LDCU UR4, c[0x0][0x39c] ;  /* 0x00007380ff0477ac */ /* 0x000ee20008000800 */
[----:B-1----:R-:W-:-:S02]  /*25910*/  LEA.HI.X.SX32 R5, R3, R2, 0x1, P5 ;  /* 0x0000000203057211 */ /* 0x002fc400028f0eff */
[----:B------:R-:W-:Y:S02]  /*25920*/  PRMT R3, R17, 0x7632, R3 ;  /* 0x0000763211037816 */ /* 0x000fe40000000003 */
[C---:B------:R-:W-:Y:S01]  /*25930*/  LEA R6, P5, R8.reuse, R0, 0x1 ;  /* 0x0000000008067211 */ /* 0x040fe200078a08ff */
[----:B------:R-:W1:Y:S02]  /*25940*/  LDC R17, c[0x0][0x3b8] ;  /* 0x0000ee00ff117b82 */ /* 0x000e640000000800 */
[----:B------:R4:W-:Y:S01]  /*25950*/  @P4 STG.E.U16 desc[UR8][R4.64], R3 ;  /* 0x0000000304004986 */ /* 0x0009e2000c101508 */
[----:B------:R-:W-:Y:S01]  /*25960*/  LEA.HI.X.SX32 R7, R8, R2, 0x1, P5 ;  /* 0x0000000208077211 */ /* 0x000fe200028f0eff */
[----:B--2---:R-:W-:Y:S01]  /*25970*/  IMAD R8, R10, 0x2, R8 ;  /* 0x000000020a087824 */ /* 0x004fe200078e0208 */
[----:B------:R-:W-:Y:S01]  /*25980*/  ISETP.LT.AND P3, PT, R27, UR5, !P0 ;  /* 0x000000051b007c0c */ /* 0x000fe2000c761270 */
[----:B------:R-:W5:Y:S01]  /*25990*/  LDCU UR5, c[0x0][0x39c] ;  /* 0x00007380ff0577ac */ /* 0x000f620008000800 */
[----:B----4-:R-:W-:-:S02]  /*259a0*/  ISETP.LT.AND P4, PT, R21, UR6, !P0 ;  /* 0x0000000615007c0c */ /* 0x010fc4000c781270 */
[----:B------:R-:W2:Y:S01]  /*259b0*/  LDL.LU R21, [R1+0xa4] ;  /* 0x0000a40001157983 */ /* 0x000ea20000300800 */
[----:B------:R-:W-:Y:S01]  /*259c0*/  PRMT R3, R11, 0x7632, R3 ;  /* 0x000076320b037816 */ /* 0x000fe20000000003 */
[----:B------:R-:W2:Y:S01]  /*259d0*/  LDCU UR6, c[0x0][0x39c] ;  /* 0x00007380ff0677ac */ /* 0x000ea20008000800 */
[----:B------:R-:W-:Y:S01]  /*259e0*/  PRMT R10, R22, 0x7632, R10 ;  /* 0x00007632160a7816 */ /* 0x000fe2000000000a */
[----:B------:R-:W4:Y:S01]  /*259f0*/  LDC R11, c[0x0][0x3b8] ;  /* 0x0000ee00ff0b7b82 */ /* 0x000f220000000800 */
[----:B------:R-:W2:Y:S04]  /*25a00*/  LDL.LU R22, [R1+0xa8] ;  /* 0x0000a80001167983 */ /* 0x000ea80000300800 */
[----:B------:R0:W-:Y:S01]  /*25a10*/  @P2 STG.E.U16 desc[UR8][R6.64], R3 ;  /* 0x0000000306002986 */ /* 0x0001e2000c101508 */
[----:B------:R-:W-:-:S04]  /*25a20*/  LEA R4, P2, R8, R0, 0x1 ;  /* 0x0000000008047211 */ /* 0x000fc800078408ff */
[----:B------:R-:W-:Y:S01]  /*25a30*/  LEA.HI.X.SX32 R5, R8, R2, 0x1, P2 ;  /* 0x0000000208057211 */ /* 0x000fe200010f0eff */
[----:B0-----:R-:W-:-:S05]  /*25a40*/  IMAD R3, R9, 0x2, R8 ;  /* 0x0000000209037824 */ /* 0x001fca00078e0208 */
[C---:B------:R-:W-:Y:S02]  /*25a50*/  LEA R6, P2, R3.reuse, R0, 0x1 ;  /* 0x0000000003067211 */ /* 0x040fe400078408ff */
[----:B------:R-:W-:Y:S02]  /*25a60*/  PRMT R9, R18, 0x7632, R9 ;  /* 0x0000763212097816 */ /* 0x000fe40000000009 */
[----:B------:R-:W-:Y:S01]  /*25a70*/  LEA.HI.X.SX32 R7, R3, R2, 0x1, P2 ;  /* 0x0000000203077211 */ /* 0x000fe200010f0eff */
[----:B------:R-:W-:Y:S01]  /*25a80*/  @P6 STG.E.U16 desc[UR8][R4.64], R10 ;  /* 0x0000000a04006986 */ /* 0x000fe2000c101508 */
[----:B-1----:R-:W-:Y:S01]  /*25a90*/  IMAD R8, R17, 0x2, R3 ;  /* 0x0000000211087824 */ /* 0x002fe200078e0203 */
[----:B------:R-:W0:Y:S02]  /*25aa0*/  LDC R18, c[0x0][0x3b8] ;  /* 0x0000ee00ff127b82 */ /* 0x000e240000000800 */
[----:B------:R1:W-:Y:S01]  /*25ab0*/  @P3 STG.E.U16 desc[UR8][R6.64], R9 ;  /* 0x0000000906003986 */ /* 0x0003e2000c101508 */
[----:B------:R-:W-:Y:S01]  /*25ac0*/  ISETP.LT.AND P5, PT, R23, UR7, !P0 ;  /* 0x0000000717007c0c */ /* 0x000fe2000c7a1270 */
[----:B------:R-:W0:Y:S01]  /*25ad0*/  LDCU UR7, c[0x0][0x39c] ;  /* 0x00007380ff0777ac */ /* 0x000e220008000800 */
[----:B---3--:R-:W-:Y:S01]  /*25ae0*/  ISETP.LT.AND P2, PT, R24, UR4, !P0 ;  /* 0x0000000418007c0c */ /* 0x008fe2000c741270 */
[----:B------:R-:W3:Y:S01]  /*25af0*/  LDCU UR4, c[0x0][0x39c] ;  /* 0x00007380ff0477ac */ /* 0x000ee20008000800 */
[----:B------:R-:W2:Y:S01]  /*25b00*/  LDL.LU R24, [R1+0xac] ;  /* 0x0000ac0001187983 */ /* 0x000ea20000300800 */
[----:B-1----:R-:W-:Y:S01]  /*25b10*/  PRMT R9, R25, 0x7632, R9 ;  /* 0x0000763219097816 */ /* 0x002fe20000000009 */
[----:B------:R-:W1:Y:S01]  /*25b20*/  LDC R17, c[0x0][0x3b8] ;  /* 0x0000ee00ff117b82 */ /* 0x000e620000000800 */
[----:B-----5:R-:W-:Y:S01]  /*25b30*/  ISETP.LT.AND P3, PT, R26, UR5, !P0 ;  /* 0x000000051a007c0c */ /* 0x020fe2000c761270 */
[----:B------:R-:W5:Y:S01]  /*25b40*/  LDCU UR5, c[0x0][0x39c] ;  /* 0x00007380ff0577ac */ /* 0x000f620008000800 */
[----:B------:R-:W2:Y:S01]  /*25b50*/  LDL.LU R26, [R1+0xb4] ;  /* 0x0000b400011a7983 */ /* 0x000ea20000300800 */
[----:B------:R-:W-:-:S02]  /*25b60*/  LEA R4, P6, R8, R0, 0x1 ;  /* 0x0000000008047211 */ /* 0x000fc400078c08ff */
[----:B------:R-:W-:Y:S01]  /*25b70*/  PRMT R3, R20, 0x7632, R3 ;  /* 0x0000763214037816 */ /* 0x000fe20000000003 */
[----:B------:R-:W2:Y:S01]  /*25b80*/  LDL.LU R27, [R1+0xb0] ;  /* 0x0000b000011b7983 */ /* 0x000ea20000300800 */
[----:B------:R-:W-:Y:S01]  /*25b90*/  LEA.HI.X.SX32 R5, R8, R2, 0x1, P6 ;  /* 0x0000000208057211 */ /* 0x000fe200030f0eff */
[----:B------:R-:W1:Y:S02]  /*25ba0*/  LDC R20, c[0x0][0x3b8] ;  /* 0x0000ee00ff147b82 */ /* 0x000e640000000800 */
[----:B------:R-:W2:Y:S01]  /*25bb0*/  LDL.LU R25, [R1+0xb8] ;  /* 0x0000b80001197983 */ /* 0x000ea20000300800 */
[----:B------:R-:W-:-:S03]  /*25bc0*/  IMAD R8, R16, 0x2, R8 ;  /* 0x0000000210087824 */ /* 0x000fc600078e0208 */
[----:B------:R4:W-:Y:S02]  /*25bd0*/  @P4 STG.E.U16 desc[UR8][R4.64], R3 ;  /* 0x0000000304004986 */ /* 0x0009e4000c101508 */
[C---:B------:R-:W-:Y:S01]  /*25be0*/  LEA R6, P4, R8.reuse, R0, 0x1 ;  /* 0x0000000008067211 */ /* 0x040fe200078808ff */
[----:B------:R-:W1:Y:S03]  /*25bf0*/  LDC R16, c[0x0][0x3b8] ;  /* 0x0000ee00ff107b82 */ /* 0x000e660000000800 */
[----:B------:R-:W-:Y:S02]  /*25c00*/  LEA.HI.X.SX32 R7, R8, R2, 0x1, P4 ;  /* 0x0000000208077211 */ /* 0x000fe400020f0eff */
[----:B------:R-:W-:Y:S02]  /*25c10*/  PRMT R12, R12, 0x7632, R12 ;  /* 0x000076320c0c7816 */ /* 0x000fe4000000000c */
[----:B------:R-:W-:Y:S01]  /*25c20*/  PRMT R13, R13, 0x7632, R13 ;  /* 0x000076320d0d7816 */ /* 0x000fe2000000000d */
[----:B------:R-:W2:Y:S01]  /*25c30*/  LDC R23, c[0x0][0x3b8] ;  /* 0x0000ee00ff177b82 */ /* 0x000ea20000000800 */
[----:B----4-:R-:W-:Y:S01]  /*25c40*/  IMAD R3, R11, 0x2, R8 ;  /* 0x000000020b037824 */ /* 0x010fe200078e0208 */
[----:B------:R-:W-:-:S02]  /*25c50*/  PRMT R11, R19, 0x7632, R11 ;  /* 0x00007632130b7816 */ /* 0x000fc4000000000b */
[----:B--2---:R-:W-:Y:S01]  /*25c60*/  ISETP.LT.AND P6, PT, R21, UR6, !P0 ;  /* 0x0000000615007c0c */ /* 0x004fe2000c7c1270 */
[----:B------:R-:W2:Y:S01]  /*25c70*/  LDCU UR6, c[0x0][0x39c] ;  /* 0x00007380ff0677ac */ /* 0x000ea20008000800 */
[C---:B------:R-:W-:Y:S01]  /*25c80*/  LEA R4, P4, R3.reuse, R0, 0x1 ;  /* 0x0000000003047211 */ /* 0x040fe200078808ff */
[----:B------:R4:W-:Y:S03]  /*25c90*/  @P5 STG.E.U16 desc[UR8][R6.64], R11 ;  /* 0x0000000b06005986 */ /* 0x0009e6000c101508 */
[----:B------:R-:W-:Y:S01]  /*25ca0*/  LEA.HI.X.SX32 R5, R3, R2, 0x1, P4 ;  /* 0x0000000203057211 */ /* 0x000fe200020f0eff */
[----:B0-----:R-:W-:Y:S01]  /*25cb0*/  IMAD R10, R18, 0x2, R3 ;  /* 0x00000002120a7824 */ /* 0x001fe200078e0203 */
[----:B---3--:R-:W-:Y:S01]  /*25cc0*/  ISETP.LT.AND P5, PT, R22, UR4, !P0 ;  /* 0x0000000416007c0c */ /* 0x008fe2000c7a1270 */
[----:B------:R-:W0:Y:S01]  /*25cd0*/  LDCU UR4, c[0x0][0x39c] ;  /* 0x00007380ff0477ac */ /* 0x000e220008000800 */
[----:B------:R-:W3:Y:S02]  /*25ce0*/  LDL.LU R22, [R1+0xbc] ;  /* 0x0000bc0001167983 */ /* 0x000ee40000300800 */
[C---:B------:R-:W-:Y:S01]  /*25cf0*/  LEA R8, P4, R10.reuse, R0, 0x1 ;  /* 0x000000000a087211 */ /* 0x040fe200078808ff */
[----:B------:R-:W0:Y:S01]  /*25d00*/  LDC R18, c[0x0][0x3b8] ;  /* 0x0000ee00ff127b82 */ /* 0x000e220000000800 */
[----:B------:R5:W-:Y:S07]  /*25d10*/  @P2 STG.E.U16 desc[UR8][R4.64], R9 ;  /* 0x0000000904002986 */ /* 0x000bee000c101508 */
[----:B----4-:R-:W4:Y:S01]  /*25d20*/  LDC R11, c[0x0][0x3b8] ;  /* 0x0000ee00ff0b7b82 */ /* 0x010f220000000800 */
[----:B-----5:R-:W-:Y:S01]  /*25d30*/  LEA.HI.X.SX32 R9, R10, R2, 0x1, P4 ;  /* 0x000000020a097211 */ /* 0x020fe200020f0eff */
[----:B-1----:R-:W-:-:S06]  /*25d40*/  IMAD R10, R16, 0x2, R10 ;  /* 0x00000002100a7824 */ /* 0x002fcc00078e020a */
[----:B------:R-:W1:Y:S01]  /*25d50*/  LDC R16, c[0x0][0x3b8] ;  /* 0x0000ee00ff107b82 */ /* 0x000e620000000800 */
[----:B------:R5:W-:Y:S01]  /*25d60*/  @P3 STG.E.U16 desc[UR8][R8.64], R12 ;  /* 0x0000000c08003986 */ /* 0x000be2000c101508 */
[----:B------:R-:W-:-:S06]  /*25d70*/  IMAD R3, R17, 0x2, R10 ;  /* 0x0000000211037824 */ /* 0x000fcc00078e020a */
[----:B------:R-:W0:Y:S01]  /*25d80*/  LDC R17, c[0x0][0x3b8] ;  /* 0x0000ee00ff117b82 */ /* 0x000e220000000800 */
[----:B-----5:R-:W-:-:S04]  /*25d90*/  LEA R8, P3, R10, R0, 0x1 ;  /* 0x000000000a087211 */ /* 0x020fc800078608ff */
[----:B------:R-:W-:Y:S02]  /*25da0*/  LEA.HI.X.SX32 R9, R10, R2, 0x1, P3 ;  /* 0x000000020a097211 */ /* 0x000fe400018f0eff */
[----:B------:R-:W-:Y:S01]  /*25db0*/  LEA R10, P3, R3, R0, 0x1 ;  /* 0x00000000030a7211 */ /* 0x000fe200078608ff */
[----:B----4-:R-:W-:-:S03]  /*25dc0*/  IMAD R12, R11, 0x2, R3 ;  /* 0x000000020b0c7824 */ /* 0x010fc600078e0203 */
[----:B------:R-:W-:Y:S02]  /*25dd0*/  LEA.HI.X.SX32 R11, R3, R2, 0x1, P3 ;  /* 0x00000002030b7211 */ /* 0x000fe400018f0eff */
[----:B------:R-:W-:Y:S01]  /*25de0*/  ISETP.LT.AND P2, PT, R24, UR5, !P0 ;  /* 0x0000000518007c0c */ /* 0x000fe2000c741270 */
[----:B------:R-:W3:Y:S01]  /*25df0*/  LDCU UR5, c[0x0][0x39c] ;  /* 0x00007380ff0577ac */ /* 0x000ee20008000800 */
[----:B------:R-:W4:Y:S01]  /*25e00*/  LDL.LU R24, [R1+0xe0] ;  /* 0x0000e00001187983 */ /* 0x000f220000300800 */
[----:B--2---:R-:W-:Y:S01]  /*25e10*/  ISETP.LT.AND P4, PT, R26, UR6, !P0 ;  /* 0x000000061a007c0c */ /* 0x004fe2000c781270 */
[----:B------:R-:W4:Y:S02]  /*25e20*/  LDCU UR6, c[0x0][0x39c] ;  /* 0x00007380ff0677ac */ /* 0x000f240008000800 */
[----:B------:R-:W2:Y:S04]  /*25e30*/  LDL.LU R26, [R1+0xe4] ;  /* 0x0000e400011a7983 */ /* 0x000ea80000300800 */
[----:B------:R-:W5:Y:S04]  /*25e40*/  LDL.LU R21, [R1+0xe8] ;  /* 0x0000e80001157983 */ /* 0x000f680000300800 */
[----:B------:R-:W5:Y:S01]  /*25e50*/  LDL.LU R19, [R1+0xec] ;  /* 0x0000ec0001137983 */ /* 0x000f620000300800 */
[----:B0-----:R-:W-:-:S03]  /*25e60*/  ISETP.LT.AND P3, PT, R25, UR4, !P0 ;  /* 0x0000000419007c0c */ /* 0x001fc6000c761270 */
[----:B------:R-:W0:Y:S01]  /*25e70*/  LDS.128 R4, [R27] ;  /* 0x000000001b047984 */ /* 0x000e220000000c00 */
[----:B-1----:R-:W-:Y:S01]  /*25e80*/  IMAD R3, R16, 0x2, R12 ;  /* 0x0000000210037824 */ /* 0x002fe200078e020c */
[----:B------:R-:W-:Y:S01]  /*25e90*/  PRMT R14, R14, 0x7632, R14 ;  /* 0x000076320e0e7816 */ /* 0x000fe2000000000e */
[----:B------:R-:W1:Y:S01]  /*25ea0*/  LDC R16, c[0x0][0x3b8] ;  /* 0x0000ee00ff107b82 */ /* 0x000e620000000800 */
[----:B------:R-:W5:Y:S01]  /*25eb0*/  LDL.LU R25, [R1+0xf0] ;  /* 0x0000f00001197983 */ /* 0x000f620000300800 */
[----:B------:R-:W2:Y:S03]  /*25ec0*/  LDCU UR4, c[0x0][0x39c] ;  /* 0x00007380ff0477ac */ /* 0x000ea60008000800 */
[----:B------:R-:W5:Y:S04]  /*25ed0*/  LDL.LU R28, [R1+0xf4] ;  /* 0x0000f400011c7983 */ /* 0x000f680000300800 */
[----:B------:R3:W-:Y:S01]  /*25ee0*/  @P6 STG.E.U16 desc[UR8][R8.64], R13 ;  /* 0x0000000d08006986 */ /* 0x0007e2000c101508 */
[----:B------:R-:W-:-:S03]  /*25ef0*/  PRMT R15, R15, 0x7632, R15 ;  /* 0x000076320f0f7816 */ /* 0x000fc6000000000f */
[----:B------:R-:W-:Y:S01]  /*25f00*/  @P5 STG.E.U16 desc[UR8][R10.64], R14 ;  /* 0x0000000e0a005986 */ /* 0x000fe2000c101508 */
[----:B---3--:R-:W-:-:S04]  /*25f10*/  LEA R8, P6, R12, R0, 0x1 ;  /* 0x000000000c087211 */ /* 0x008fc800078c08ff */
[----:B------:R-:W-:Y:S02]  /*25f20*/  LEA.HI.X.SX32 R9, R12, R2, 0x1, P6 ;  /* 0x000000020c097211 */ /* 0x000fe400030f0eff */
[----:B------:R-:W-:Y:S01]  /*25f30*/  ISETP.LT.AND P5, PT, R22, UR5, !P0 ;  /* 0x0000000516007c0c */ /* 0x000fe2000c7a1270 */
[----:B------:R-:W5:Y:S01]  /*25f40*/  LDCU UR5, c[0x0][0x39c] ;  /* 0x00007380ff0577ac */ /* 0x000f620008000800 */
[----:B------:R-:W3:Y:S01]  /*25f50*/  LDC R22, c[0x0][0x3b8] ;  /* 0x0000ee00ff167b82 */ /* 0x000ee20000000800 */
[----:B------:R0:W-:Y:S01]  /*25f60*/  @P2 STG.E.U16 desc[UR8][R8.64], R15 ;  /* 0x0000000f08002986 */ /* 0x0001e2000c101508 */
[----:B------:R-:W-:-:S03]  /*25f70*/  LEA R12, P2, R3, R0, 0x1 ;  /* 0x00000000030c7211 */ /* 0x000fc600078408ff */
[----:B------:R-:W2:Y:S01]  /*25f80*/  LDS.128 R8, [R27+0x2000] ;  /* 0x002000001b087984 */ /* 0x000ea20000000c00 */
[----:B------:R-:W-:Y:S01]  /*25f90*/  LEA.HI.X.SX32 R13, R3, R2, 0x1, P2 ;  /* 0x00000002030d7211 */ /* 0x000fe200010f0eff */
[----:B0-----:R-:W-:Y:S02]  /*25fa0*/  IMAD R15, R17, 0x2, R3 ;  /* 0x00000002110f7824 */ /* 0x001fe400078e0203 */
[----:B------:R-:W0:Y:S02]  /*25fb0*/  LDC R17, c[0x0][0x3b8] ;  /* 0x0000ee00ff117b82 */ /* 0x000e240000000800 */
[----:B------:R-:W-:Y:S01]  /*25fc0*/  IMAD R3, R18, 0x2, R15 ;  /* 0x0000000212037824 */ /* 0x000fe200078e020f */
[C---:B------:R-:W-:Y:S01]  /*25fd0*/  LEA R14, P2, R15.reuse, R0, 0x1 ;  /* 0x000000000f0e7211 */ /* 0x040fe200078408ff */
[----:B------:R1:W-:Y:S03]  /*25fe0*/  @P4 STG.E.U16 desc[UR8][R12.64], R4 ;  /* 0x000000040c004986 */ /* 0x0003e6000c101508 */
[----:B------:R-:W-:-:S02]  /*25ff0*/  LEA.HI.X.SX32 R15, R15, R2, 0x1, P2 ;  /* 0x000000020f0f7211 */ /* 0x000fc400010f0eff */
[----:B-1----:R-:W-:-:S04]  /*26000*/  LEA R12, P4, R3, R0, 0x1 ;  /* 0x00000000030c7211 */ /* 0x002fc800078808ff */
[----:B------:R-:W-:Y:S01]  /*26010*/  LEA.HI.X.SX32 R13, R3, R2, 0x1, P4 ;  /* 0x00000002030d7211 */ /* 0x000fe200020f0eff */
[----:B------:R-:W-:Y:S01]  /*26020*/  IMAD R3, R16, 0x2, R3 ;  /* 0x0000000210037824 */ /* 0x000fe200078e0203 */
[----:B------:R-:W-:Y:S04]  /*26030*/  @P3 STG.E.U16 desc[UR8][R14.64], R5 ;  /* 0x000000050e003986 */ /* 0x000fe8000c101508 */
[----:B------:R-:W-:Y:S01]  /*26040*/  @P5 STG.E.U16 desc[UR8][R12.64], R6 ;  /* 0x000000060c005986 */ /* 0x000fe2000c101508 */
[----:B------:R-:W-:Y:S01]  /*26050*/  LEA R18, P5, R3, R0, 0x1 ;  /* 0x0000000003127211 */ /* 0x000fe200078a08ff */
[----:B0-----:R-:W-:Y:S02]  /*26060*/  IMAD R17, R17, 0x2, R3 ;  /* 0x0000000211117824 */ /* 0x001fe400078e0203 */
[----:B------:R-:W0:Y:S01]  /*26070*/  LDS.128 R12, [R27+0x4000] ;  /* 0x004000001b0c7984 */ /* 0x000e220000000c00 */
[----:B----4-:R-:W-:Y:S01]  /*26080*/  ISETP.LT.AND P6, PT, R24, UR6, !P0 ;  /* 0x0000000618007c0c */ /* 0x010fe2000c7c1270 */
[----:B------:R-:W1:Y:S02]  /*26090*/  LDCU UR6, c[0x0][0x39c] ;  /* 0x00007380ff0677ac */ /* 0x000e640008000800 */
[----:B------:R-:W4:Y:S01]  /*260a0*/  LDL.LU R24, [R1+0xf8] ;  /* 0x0000f80001187983 */ /* 0x000f220000300800 */
[----:B--2---:R-:W-:Y:S01]  /*260b0*/  ISETP.LT.AND P2, PT, R26, UR4, !P0 ;  /* 0x000000041a007c0c */ /* 0x004fe2000c741270 */
[----:B------:R-:W2:Y:S02]  /*260c0*/  LDCU UR4, c[0x0][0x39c] ;  /* 0x00007380ff0477ac */ /* 0x000ea40008000800 */
[----:B------:R-:W4:Y:S01]  /*260d0*/  LDL.LU R26, [R1+0xfc] ;  /* 0x0000fc00011a7983 */ /* 0x000f220000300800 */
[----:B-----5:R-:W-:Y:S01]  /*260e0*/  ISETP.LT.AND P4, PT, R21, UR5, !P0 ;  /* 0x0000000515007c0c */ /* 0x020fe2000c781270 */
[----:B------:R-:W5:Y:S01]  /*260f0*/  LDCU UR5, c[0x0][0x39c] ;  /* 0x00007380ff0577ac */ /* 0x000f620008000800 */
[----:B------:R-:W0:Y:S01]  /*26100*/  LDC R21, c[0x0][0x3b8] ;  /* 0x0000ee00ff157b82 */ /* 0x000e220000000800 */
[----:B------:R-:W5:Y:S01]  /*26110*/  LDL.LU R29, [R1+0x108] ;  /* 0x00010800011d7983 */ /* 0x000f620000300800 */
[----:B-1----:R-:W-:Y:S01]  /*26120*/  ISETP.LT.AND P3, PT, R19, UR6, !P0 ;  /* 0x0000000613007c0c */ /* 0x002fe2000c761270 */
[----:B------:R-:W4:Y:S01]  /*26130*/  LDCU UR6, c[0x0][0x39c] ;  /* 0x00007380ff0677ac */ /* 0x000f220008000800 */
[----:B------:R-:W-:Y:S01]  /*26140*/  LEA.HI.X.SX32 R19, R3, R2, 0x1, P5 ;  /* 0x0000000203137211 */ /* 0x000fe200028f0eff */
[----:B---3--:R-:W-:Y:S01]  /*26150*/  IMAD R3, R22, 0x2, R17 ;  /* 0x0000000216037824 */ /* 0x008fe200078e0211 */
[----:B------:R-:W-:-:S03]  /*26160*/  LEA R16, P5, R17, R0, 0x1 ;  /* 0x0000000011107211 */ /* 0x000fc600078a08ff */
[----:B------:R1:W-:Y:S01]  /*26170*/  @P6 STG.E.U16 desc[UR8][R18.64], R7 ;  /* 0x0000000712006986 */ /* 0x0003e2000c101508 */
[----:B--2---:R-:W-:Y:S01]  /*26180*/  ISETP.LT.AND P6, PT, R25, UR4, !P0 ;  /* 0x0000000419007c0c */ /* 0x004fe2000c7c1270 */
[----:B------:R-:W-:Y:S01]  /*26190*/  IMAD R20, R20, 0x2, R3 ;  /* 0x0000000214147824 */ /* 0x000fe200078e0203 */
[----:B------:R-:W2:Y:S01]  /*261a0*/  LDC R25, c[0x0][0x3b8] ;  /* 0x0000ee00ff197b82 */ /* 0x000ea20000000800 */
[----:B------:R-:W-:Y:S01]  /*261b0*/  LEA.HI.X.SX32 R17, R17, R2, 0x1, P5 ;  /* 0x0000000211117211 */ /* 0x000fe200028f0eff */
[----:B------:R-:W3:Y:S04]  /*261c0*/  LDCU UR4, c[0x0][0x39c] ;  /* 0x00007380ff0477ac */ /* 0x000ee80008000800 */
[----:B------:R3:W-:Y:S01]  /*261d0*/  @P2 STG.E.U16 desc[UR8][R16.64], R8 ;  /* 0x0000000810002986 */ /* 0x0007e2000c101508 */
[----:B-1----:R-:W-:-:S04]  /*261e0*/  LEA R18, P5, R3, R0, 0x1 ;  /* 0x0000000003127211 */ /* 0x002fc800078a08ff */
[----:B------:R-:W-:Y:S02]  /*261f0*/  LEA.HI.X.SX32 R19, R3, R2, 0x1, P5 ;  /* 0x0000000203137211 */ /* 0x000fe400028f0eff */
[----:B---3--:R-:W-:Y:S01]  /*26200*/  LEA R16, P2, R20, R0, 0x1 ;  /* 0x0000000014107211 */ /* 0x008fe200078408ff */
[----:B0-----:R-:W-:-:S03]  /*26210*/  IMAD R3, R21, 0x2, R20 ;  /* 0x0000000215037824 */ /* 0x001fc600078e0214 */
[----:B------:R-:W-:Y:S01]  /*26220*/  LEA.HI.X.SX32 R17, R20, R2, 0x1, P2 ;  /* 0x0000000214117211 */ /* 0x000fe200010f0eff */
[----:B------:R-:W-:Y:S01]  /*26230*/  @P4 STG.E.U16 desc[UR8][R18.64], R9 ;  /* 0x0000000912004986 */ /* 0x000fe2000c101508 */
[----:B------:R-:W-:-:S03]  /*26240*/  IMAD R23, R23, 0x2, R3 ;  /* 0x0000000217177824 */ /* 0x000fc600078e0203 */
[----:B------:R0:W-:Y:S01]  /*26250*/  @P3 STG.E.U16 desc[UR8][R16.64], R10 ;  /* 0x0000000a10003986 */ /* 0x0001e2000c101508 */
[C---:B------:R-:W-:Y:S02]  /*26260*/  LEA R20, P3, R3.reuse, R0, 0x1 ;  /* 0x0000000003147211 */ /* 0x040fe400078608ff */
[----:B------:R-:W-:Y:S01]  /*26270*/  ISETP.LT.AND P5, PT, R28, UR7, !P0 ;  /* 0x000000071c007c0c */ /* 0x000fe2000c7a1270 */
[----:B------:R1:W3:Y:S01]  /*26280*/  LDS.128 R16, [R27+0x6000] ;  /* 0x006000001b107984 */ /* 0x0002e20000000c00 */
[----:B------:R-:W-:Y:S01]  /*26290*/  LEA.HI.X.SX32 R21, R3, R2, 0x1, P3 ;  /* 0x0000000203157211 */ /* 0x000fe200018f0eff */
[----:B--2---:R-:W-:Y:S02]  /*262a0*/  IMAD R3, R25, 0x2, R23 ;  /* 0x0000000219037824 */ /* 0x004fe400078e0217 */
[----:B------:R-:W2:Y:S01]  /*262b0*/  LDL.LU R28, [R1+0x10c] ;  /* 0x00010c00011c7983 */ /* 0x000ea20000300800 */
[----:B----4-:R-:W-:-:S03]  /*262c0*/  ISETP.LT.AND P2, PT, R26, UR6, !P0 ;  /* 0x000000061a007c0c */ /* 0x010fc6000c741270 */
[----:B------:R-:W4:Y:S01]  /*262d0*/  LDL.LU R25, [R1+0x104] ;  /* 0x0001040001197983 */ /* 0x000f220000300800 */
[----:B-----5:R-:W-:Y:S01]  /*262e0*/  ISETP.LT.AND P4, PT, R24, UR5, !P0 ;  /* 0x0000000518007c0c */ /* 0x020fe2000c781270 */
[----:B------:R-:W5:Y:S01]  /*262f0*/  LDC R26, c[0x0][0x3b8] ;  /* 0x0000ee00ff1a7b82 */ /* 0x000f620000000800 */
[----:B------:R-:W-:Y:S01]  /*26300*/  LEA R22, P3, R23, R0, 0x1 ;  /* 0x0000000017167211 */ /* 0x000fe200078608ff */
[----:B------:R1:W-:Y:S01]  /*26310*/  @P6 STG.E.U16 desc[UR8][R20.64], R11 ;  /* 0x0000000b14006986 */ /* 0x0003e2000c101508 */
[----:B------:R-:W3:Y:S01]  /*26320*/  LDCU UR5, c[0x0][0x39c] ;  /* 0x00007380ff0577ac */ /* 0x000ee20008000800 */
[----:B------:R-:W2:Y:S04]  /*26330*/  LDCU UR6, c[0x0][0x39c] ;  /* 0x00007380ff0677ac */ /* 0x000ea80008000800 */
[----:B------:R-:W3:Y:S01]  /*26340*/  LDC R24, c[0x0][0x3b8] ;  /* 0x0000ee00ff187b82 */ /* 0x000ee20000000800 */
[----:B0-----:R-:W-:-:S02]  /*26350*/  PRMT R10, R5, 0x7632, R10 ;  /* 0x00007632050a7816 */ /* 0x001fc4000000000a */
[----:B------:R-:W-:Y:S01]  /*26360*/  PRMT R6, R6, 0x7632, R6 ;  /* 0x0000763206067816 */ /* 0x000fe20000000006 */
[----:B------:R-:W0:Y:S04]  /*26370*/  LDCU UR7, c[0x0][0x39c] ;  /* 0x00007380ff0777ac */ /* 0x000e280008000800 */
[----:B-1----:R-:W1:Y:S01]  /*26380*/  LDC R27, c[0x0][0x3b8] ;  /* 0x0000ee00ff1b7b82 */ /* 0x002e620000000800 */
[----:B------:R-:W-:Y:S02]  /*26390*/  LEA R20, P6, R3, R0, 0x1 ;  /* 0x0000000003147211 */ /* 0x000fe400078c08ff */
[-C--:B------:R-:W-:Y:S02]  /*263a0*/  LEA.HI.X.SX32 R23, R23, R2.reuse, 0x1, P3 ;  /* 0x0000000217177211 */ /* 0x080fe400018f0eff */
[----:B------:R-:W-:-:S03]  /*263b0*/  LEA.HI.X.SX32 R21, R3, R2, 0x1, P6 ;  /* 0x0000000203157211 */ /* 0x000fc600030f0eff */
[----:B------:R5:W-:Y:S04]  /*263c0*/  @P5 STG.E.U16 desc[UR8][R22.64], R12 ;  /* 0x0000000c16005986 */ /* 0x000be8000c101508 */
[----:B------:R0:W-:Y:S01]  /*263d0*/  @P4 STG.E.U16 desc[UR8][R20.64], R13 ;  /* 0x0000000d14004986 */ /* 0x0001e2000c101508 */
[----:B---3--:R-:W-:Y:S01]  /*263e0*/  IMAD R3, R24, 0x2, R3 ;  /* 0x0000000218037824 */ /* 0x008fe200078e0203 */
[----:B------:R-:W-:Y:S01]  /*263f0*/  ISETP.LT.AND P5, PT, R29, UR5, !P0 ;  /* 0x000000051d007c0c */ /* 0x000fe2000c7a1270 */
[----:B------:R-:W3:Y:S01]  /*26400*/  LDC R24, c[0x0][0x3b8] ;  /* 0x0000ee00ff187b82 */ /* 0x000ee20000000800 */
[----:B------:R-:W2:Y:S01]  /*26410*/  LDCU UR5, c[0x0][0x39c] ;  /* 0x00007380ff0577ac */ /* 0x000ea20008000800 */
[----:B-----5:R-:W-:Y:S02]  /*26420*/  IMAD R23, R26, 0x2, R3 ;  /* 0x000000021a177824 */ /* 0x020fe400078e0203 */
[----:B------:R-:W5:Y:S01]  /*26430*/  LDL.LU R26, [R1+0x110] ;  /* 0x00011000011a7983 */ /* 0x000f620000300800 */
[----:B0-----:R-:W-:-:S03]  /*26440*/  LEA R20, P6, R3, R0, 0x1 ;  /* 0x0000000003147211 */ /* 0x001fc600078c08ff */
[----:B------:R-:W5:Y:S01]  /*26450*/  LDL.LU R29, [R1+0x11c] ;  /* 0x00011c00011d7983 */ /* 0x000f620000300800 */
[----:B------:R-:W-:Y:S02]  /*26460*/  LEA.HI.X.SX32 R21, R3, R2, 0x1, P6 ;  /* 0x0000000203157211 */ /* 0x000fe400030f0eff */
[----:B------:R-:W-:Y:S01]  /*26470*/  LEA R22, P6, R23, R0, 0x1 ;  /* 0x0000000017167211 */ /* 0x000fe200078c08ff */
[----:B-1----:R-:W-:Y:S02]  /*26480*/  IMAD R3, R27, 0x2, R23 ;  /* 0x000000021b037824 */ /* 0x002fe400078e0217 */
[----:B------:R-:W-:Y:S01]  /*26490*/  @P2 STG.E.U16 desc[UR8][R20.64], R14 ;  /* 0x0000000e14002986 */ /* 0x000fe2000c101508 */
[----:B------:R-:W-:-:S03]  /*264a0*/  LEA.HI.X.SX32 R23, R23, R2, 0x1, P6 ;  /* 0x0000000217177211 */ /* 0x000fc600030f0eff */
[----:B------:R-:W5:Y:S01]  /*264b0*/  LDL.LU R27, [R1+0x118] ;  /* 0x00011800011b7983 */ /* 0x000f620000300800 */
[----:B----4-:R-:W-:Y:S01]  /*264c0*/  ISETP.LT.AND P3, PT, R25, UR4, !P0 ;  /* 0x0000000419007c0c */ /* 0x010fe2000c761270 */
[----:B------:R-:W5:Y:S01]  /*264d0*/  LDCU UR4, c[0x0][0x39c] ;  /* 0x00007380ff0477ac */ /* 0x000f620008000800 */
[----:B------:R-:W0:Y:S11]  /*264e0*/  LDC R25, c[0x0][0x3b8] ;  /* 0x0000ee00ff197b82 */ /* 0x000e360000000800 */
[----:B------:R1:W-:Y:S04]  /*264f0*/  @P3 STG.E.U16 desc[UR8][R22.64], R15 ;  /* 0x0000000f16003986 */ /* 0x0003e8000c101508 */
[----:B-1----:R-:W4:Y:S01]  /*26500*/  LDL.LU R23, [R1+0x114] ;  /* 0x0001140001177983 */ /* 0x002f220000300800 */
[----:B--2---:R-:W-:Y:S01]  /*26510*/  ISETP.LT.AND P4, PT, R28, UR6, !P0 ;  /* 0x000000061c007c0c */ /* 0x004fe2000c781270 */
[----:B------:R-:W1:Y:S01]  /*26520*/  LDCU UR6, c[0x0][0x39c] ;  /* 0x00007380ff0677ac */ /* 0x000e620008000800 */
[----:B------:R-:W2:Y:S01]  /*26530*/  LDC R28, c[0x0][0x3b8] ;  /* 0x0000ee00ff1c7b82 */ /* 0x000ea20000000800 */
[----:B------:R-:W-:-:S04]  /*26540*/  LEA R20, P6, R3, R0, 0x1 ;  /* 0x0000000003147211 */ /* 0x000fc800078c08ff */
[----:B------:R-:W-:Y:S01]  /*26550*/  LEA.HI.X.SX32 R21, R3, R2, 0x1, P6 ;  /* 0x0000000203157211 */ /* 0x000fe200030f0eff */
[----:B---3--:R-:W-:Y:S02]  /*26560*/  IMAD R3, R24, 0x2, R3 ;  /* 0x0000000218037824 */ /* 0x008fe400078e0203 */
[----:B------:R-:W3:Y:S01]  /*26570*/  LDC R24, c[0x0][0x3b8] ;  /* 0x0000ee00ff187b82 */ /* 0x000ee20000000800 */
[----:B-----5:R-:W-:Y:S01]  /*26580*/  ISETP.LT.AND P2, PT, R26, UR4, !P0 ;  /* 0x000000041a007c0c */ /* 0x020fe2000c741270 */
[----:B------:R-:W5:Y:S01]  /*26590*/  LDCU UR4, c[0x0][0x39c] ;  /* 0x00007380ff0477ac */ /* 0x000f620008000800 */
[----:B------:R0:W-:Y:S05]  /*265a0*/  @P5 STG.E.U16 desc[UR8][R20.64], R16 ;  /* 0x0000001014005986 */ /* 0x0001ea000c101508 */
[----:B------:R-:W1:Y:S01]  /*265b0*/  LDC R26, c[0x0][0x3b8] ;  /* 0x0000ee00ff1a7b82 */ /* 0x000e620000000800 */
[----:B0-----:R-:W-:-:S04]  /*265c0*/  LEA R20, P6, R3, R0, 0x1 ;  /* 0x0000000003147211 */ /* 0x001fc800078c08ff */
[----:B------:R-:W-:-:S05]  /*265d0*/  LEA.HI.X.SX32 R21, R3, R2, 0x1, P6 ;  /* 0x0000000203157211 */ /* 0x000fca00030f0eff */
[----:B------:R-:W-:Y:S01]  /*265e0*/  @P4 STG.E.U16 desc[UR8][R20.64], R17 ;  /* 0x0000001114004986 */ /* 0x000fe2000c101508 */
[----:B-----5:R-:W-:Y:S01]  /*265f0*/  ISETP.LT.AND P4, PT, R29, UR4, !P0 ;  /* 0x000000041d007c0c */ /* 0x020fe2000c781270 */
[----:B------:R-:W0:Y:S01]  /*26600*/  LDCU UR4, c[0x0][0x39c] ;  /* 0x00007380ff0477ac */ /* 0x000e220008000800 */
[----:B----4-:R-:W-:Y:S01]  /*26610*/  ISETP.LT.AND P3, PT, R23, UR5, !P0 ;  /* 0x0000000517007c0c */ /* 0x010fe2000c761270 */
[----:B------:R-:W-:Y:S01]  /*26620*/  IMAD R23, R25, 0x2, R3 ;  /* 0x0000000219177824 */ /* 0x000fe200078e0203 */
[----:B------:R-:W4:Y:S01]  /*26630*/  LDCU UR5, c[0x0][0x39c] ;  /* 0x00007380ff0577ac */ /* 0x000f220008000800 */
[----:B------:R-:W5:Y:S03]  /*26640*/  LDL.LU R25, [R1+0x124] ;  /* 0x0001240001197983 */ /* 0x000f660000300800 */
[----:B------:R-:W-:Y:S01]  /*26650*/  LEA R22, P6, R23, R0, 0x1 ;  /* 0x0000000017167211 */ /* 0x000fe200078c08ff */
[----:B--2---:R-:W-:-:S02]  /*26660*/  IMAD R3, R28, 0x2, R23 ;  /* 0x000000021c037824 */ /* 0x004fc400078e0217 */
[----:B------:R-:W0:Y:S01]  /*26670*/  LDL.LU R28, [R1+0x128] ;  /* 0x00012800011c7983 */ /* 0x000e220000300800 */
[----:B------:R-:W-:-:S03]  /*26680*/  LEA.HI.X.SX32 R23, R23, R2, 0x1, P6 ;  /* 0x0000000217177211 */ /* 0x000fc600030f0eff */
[----:B------:R-:W2:Y:S04]  /*26690*/  LDL.LU R29, [R1+0x130] ;  /* 0x00013000011d7983 */ /* 0x000ea80000300800 */
[----:B------:R1:W-:Y:S04]  /*266a0*/  @P2 STG.E.U16 desc[UR8][R22.64], R18 ;  /* 0x0000001216002986 */ /* 0x0003e8000c101508 */
[----:B-1----:R-:W4:Y:S01]  /*266b0*/  LDL.LU R22, [R1+0x120] ;  /* 0x0001200001167983 */ /* 0x002f220000300800 */
[----:B------:R-:W-:Y:S01]  /*266c0*/  LEA R20, P6, R3, R0, 0x1 ;  /* 0x0000000003147211 */ /* 0x000fe200078c08ff */
[----:B------:R-:W-:Y:S01]  /*266d0*/  IMAD R23, R26, 0x2, R3 ;  /* 0x000000021a177824 */ /* 0x000fe200078e0203 */
[----:B------:R-:W-:Y:S01]  /*266e0*/  ISETP.LT.AND P5, PT, R27, UR6, !P0 ;  /* 0x000000061b007c0c */ /* 0x000fe2000c7a1270 */
[----:B------:R-:W5:Y:S01]  /*266f0*/  LDCU UR6, c[0x0][0x39c] ;  /* 0x00007380ff0677ac */ /* 0x000f620008000800 */
[----:B------:R-:W-:Y:S01]  /*26700*/  LEA.HI.X.SX32 R21, R3, R2, 0x1, P6 ;  /* 0x0000000203157211 */ /* 0x000fe200030f0eff */
[----:B------:R-:W1:Y:S01]  /*26710*/  LDC R27, c[0x0][0x3b8] ;  /* 0x0000ee00ff1b7b82 */ /* 0x000e620000000800 */
[----:B---3--:R-:W-:Y:S01]  /*26720*/  IMAD R3, R24, 0x2, R23 ;  /* 0x0000000218037824 */ /* 0x008fe200078e0217 */
[----:B------:R-:W-:-:S02]  /*26730*/  PRMT R11, R4, 0x7632, R11 ;  /* 0x00007632040b7816 */ /* 0x000fc4000000000b */
[----:B------:R-:W-:Y:S04]  /*26740*/  @P3 STG.E.U16 desc[UR8][R20.64], R19 ;  /* 0x0000001314003986 */ /* 0x000fe8000c101508 */
[----:B------:R-:W3:Y:S08]  /*26750*/  LDC R26, c[0x0][0x3b8] ;  /* 0x0000ee00ff1a7b82 */ /* 0x000ef00000000800 */
[----:B------:R-:W0:Y:S01]  /*26760*/  LDC R24, c[0x0][0x3b8] ;  /* 0x0000ee00ff187b82 */ /* 0x000e220000000800 */
[----:B-----5:R-:W-:Y:S01]  /*26770*/  ISETP.LT.AND P3, PT, R25, UR6, !P0 ;  /* 0x0000000619007c0c */ /* 0x020fe2000c761270 */
[----:B------:R-:W2:Y:S06]  /*26780*/  LDCU UR6, c[0x0][0x39c] ;  /* 0x00007380ff0677ac */ /* 0x000eac0008000800 */
[----:B------:R-:W5:Y:S01]  /*26790*/  LDC R25, c[0x0][0x3b8] ;  /* 0x0000ee00ff197b82 */ /* 0x000f620000000800 */
[----:B----4-:R-:W-:Y:S01]  /*267a0*/  ISETP.LT.AND P2, PT, R22, UR5, !P0 ;  /* 0x0000000516007c0c */ /* 0x010fe2000c741270 */
[----:B------:R-:W4:Y:S01]  /*267b0*/  LDCU UR5, c[0x0][0x39c] ;  /* 0x00007380ff0577ac */ /* 0x000f220008000800 */
[----:B------:R-:W-:-:S04]  /*267c0*/  LEA R22, P6, R23, R0, 0x1 ;  /* 0x0000000017167211 */ /* 0x000fc800078c08ff */
[----:B------:R-:W-:-:S05]  /*267d0*/  LEA.HI.X.SX32 R23, R23, R2, 0x1, P6 ;  /* 0x0000000217177211 */ /* 0x000fca00030f0eff */
[----:B------:R0:W-:Y:S04]  /*267e0*/  @P5 STG.E.U16 desc[UR8][R22.64], R11 ;  /* 0x0000000b16005986 */ /* 0x0001e8000c101508 */
[----:B0-----:R-:W4:Y:S01]  /*267f0*/  LDL.LU R23, [R1+0x12c] ;  /* 0x00012c0001177983 */ /* 0x001f220000300800 */
[----:B-1----:R-:W-:-:S03]  /*26800*/  IMAD R22, R27, 0x2, R3 ;  /* 0x000000021b167824 */ /* 0x002fc600078e0203 */
[----:B------:R-:W4:Y:S01]  /*26810*/  LDL.LU R27, [R1+0x134] ;  /* 0x00013400011b7983 */ /* 0x000f220000300800 */
[----:B------:R-:W-:-:S04]  /*26820*/  LEA R20, P6, R3, R0, 0x1 ;  /* 0x0000000003147211 */ /* 0x000fc800078c08ff */
[----:B------:R-:W-:Y:S02]  /*26830*/  LEA.HI.X.SX32 R21, R3, R2, 0x1, P6 ;  /* 0x0000000203157211 */ /* 0x000fe400030f0eff */
[----:B------:R-:W-:-:S04]  /*26840*/  LEA R4, P6, R22, R0, 0x1 ;  /* 0x0000000016047211 */ /* 0x000fc800078c08ff */
[----:B------:R-:W-:Y:S01]  /*26850*/  LEA.HI.X.SX32 R5, R22, R2, 0x1, P6 ;  /* 0x0000000216057211 */ /* 0x000fe200030f0eff */
[----:B------:R0:W-:Y:S01]  /*26860*/  @P4 STG.E.U16 desc[UR8][R20.64], R10 ;  /* 0x0000000a14004986 */ /* 0x0001e2000c101508 */
[----:B------:R-:W-:Y:S01]  /*26870*/  ISETP.LT.AND P5, PT, R28, UR4, !P0 ;  /* 0x000000041c007c0c */ /* 0x000fe2000c7a1270 */
[----:B------:R-:W1:Y:S02]  /*26880*/  LDCU UR4, c[0x0][0x39c] ;  /* 0x00007380ff0477ac */ /* 0x000e640008000800 */
[----:B------:R1:W-:Y:S01]  /*26890*/  @P2 STG.E.U16 desc[UR8][R4.64], R6 ;  /* 0x0000000604002986 */ /* 0x0003e2000c101508 */
[----:B--2---:R-:W-:Y:S01]  /*268a0*/  ISETP.LT.AND P2, PT, R29, UR6, !P0 ;  /* 0x000000061d007c0c */ /* 0x004fe2000c741270 */
[----:B---3--:R-:W-:Y:S01]  /*268b0*/  IMAD R3, R26, 0x2, R22 ;  /* 0x000000021a037824 */ /* 0x008fe200078e0216 */
[----:B------:R-:W-:Y:S01]  /*268c0*/  PRMT R9, R8, 0x7632, R9 ;  /* 0x0000763208097816 */ /* 0x000fe20000000009 */
[----:B------:R-:W2:Y:S01]  /*268d0*/  LDL.LU R28, [R1+0x138] ;  /* 0x00013800011c7983 */ /* 0x000ea20000300800 */
[----:B------:R-:W3:Y:S01]  /*268e0*/  LDC R22, c[0x0][0x3b8] ;  /* 0x0000ee00ff167b82 */ /* 0x000ee20000000800 */
[----:B------:R-:W2:Y:S02]  /*268f0*/  LDCU UR6, c[0x0][0x39c] ;  /* 0x00007380ff0677ac */ /* 0x000ea40008000800 */
[----:B------:R-:W2:Y:S01]  /*26900*/  LDL.LU R29, [R1+0x13c] ;  /* 0x00013c00011d7983 */ /* 0x000ea20000300800 */
[----:B0-----:R-:W-:-:S02]  /*26910*/  LEA R20, P6, R3, R0, 0x1 ;  /* 0x0000000003147211 */ /* 0x001fc400078c08ff */
[----:B------:R-:W-:Y:S01]  /*26920*/  PRMT R10, R7, 0x7632, R10 ;  /* 0x00007632070a7816 */ /* 0x000fe2000000000a */
[----:B------:R-:W2:Y:S01]  /*26930*/  LDL.LU R26, [R1+0x148] ;  /* 0x00014800011a7983 */ /* 0x000ea20000300800 */
[----:B------:R-:W-:Y:S01]  /*26940*/  LEA.HI.X.SX32 R21, R3, R2, 0x1, P6 ;  /* 0x0000000203157211 */ /* 0x000fe200030f0eff */
[----:B-----5:R-:W-:Y:S01]  /*26950*/  IMAD R3, R25, 0x2, R3 ;  /* 0x0000000219037824 */ /* 0x020fe200078e0203 */
[----:B------:R-:W0:Y:S01]  /*26960*/  LDC R8, c[0x0][0x3b8] ;  /* 0x0000ee00ff087b82 */ /* 0x000e220000000800 */
[----:B------:R-:W5:Y:S04]  /*26970*/  LDL.LU R25, [R1+0x140] ;  /* 0x0001400001197983 */ /* 0x000f680000300800 */
[----:B------:R1:W-:Y:S02]  /*26980*/  @P3 STG.E.U16 desc[UR8][R20.64], R10 ;  /* 0x0000000a14003986 */ /* 0x0003e4000c101508 */
[----:B-1----:R-:W-:Y:S01]  /*26990*/  LEA R4, P6, R3, R0, 0x1 ;  /* 0x0000000003047211 */ /* 0x002fe200078c08ff */
[----:B------:R-:W-:-:S03]  /*269a0*/  IMAD R7, R24, 0x2, R3 ;  /* 0x0000000218077824 */ /* 0x000fc600078e0203 */
[----:B------:R-:W-:Y:S02]  /*269b0*/  LEA.HI.X.SX32 R5, R3, R2, 0x1, P6 ;  /* 0x0000000203057211 */ /* 0x000fe400030f0eff */
[----:B------:R-:W-:Y:S01]  /*269c0*/  LEA R6, P6, R7, R0, 0x1 ;  /* 0x0000000007067211 */ /* 0x000fe200078c08ff */
[----:B------:R-:W1:Y:S02]  /*269d0*/  LDC R3, c[0x0][0x3b8] ;  /* 0x0000ee00ff037b82 */ /* 0x000e640000000800 */
[----:B------:R3:W-:Y:S06]  /*269e0*/  @P5 STG.E.U16 desc[UR8][R4.64], R9 ;  /* 0x0000000904005986 */ /* 0x0007ec000c101508 */
[----:B------:R-:W0:Y:S01]  /*269f0*/  LDC R20, c[0x0][0x3b8] ;  /* 0x0000ee00ff147b82 */ /* 0x000e220000000800 */
[----:B---3--:R-:W-:-:S07]  /*26a00*/  PRMT R5, R9, 0x7632, R5 ;  /* 0x0000763209057816 */ /* 0x008fce0000000005 */
[----:B------:R-:W3:Y:S01]  /*26a10*/  LDC R9, c[0x0][0x3b8] ;  /* 0x0000ee00ff097b82 */ /* 0x000ee20000000800 */
[----:B----4-:R-:W-:Y:S01]  /*26a20*/  ISETP.LT.AND P4, PT, R23, UR5, !P0 ;  /* 0x0000000517007c0c */ /* 0x010fe2000c781270 */
[----:B------:R-:W2:Y:S06]  /*26a30*/  LDCU UR5, c[0x0][0x39c] ;  /* 0x00007380ff0577ac */ /* 0x000eac0008000800 */
[----:B------:R-:W4:Y:S01]  /*26a40*/  LDC R23, c[0x0][0x3b8] ;  /* 0x0000ee00ff177b82 */ /* 0x000f220000000800 */
[----:B------:R-:W-:Y:S01]  /*26a50*/  ISETP.LT.AND P3, PT, R27, UR4, !P0 ;  /* 0x000000041b007c0c */ /* 0x000fe2000c761270 */
[----:B------:R-:W0:Y:S01]  /*26a60*/  LDCU UR4, c[0x0][0x39c] ;  /* 0x00007380ff0477ac */ /* 0x000e220008000800 */
[----:B------:R-:W3:Y:S01]  /*26a70*/  LDL.LU R27, [R1+0x14c] ;  /* 0x00014c00011b7983 */ /* 0x000ee20000300800 */
[----:B----4-:R-:W-:Y:S01]  /*26a80*/  IMAD R23, R23, 0x2, R7 ;  /* 0x0000000217177824 */ /* 0x010fe200078e0207 */
[----:B------:R-:W-:-:S04]  /*26a90*/  LEA.HI.X.SX32 R7, R7, R2, 0x1, P6 ;  /* 0x0000000207077211 */ /* 0x000fc800030f0eff */
[----:B------:R-:W-:Y:S01]  /*26aa0*/  LEA R4, P5, R23, R0, 0x1 ;  /* 0x0000000017047211 */ /* 0x000fe200078a08ff */
[----:B------:R4:W-:Y:S01]  /*26ab0*/  @P4 STG.E.U16 desc[UR8][R6.64], R5 ;  /* 0x0000000506004986 */ /* 0x0009e2000c101508 */
[----:B--2---:R-:W-:Y:S01]  /*26ac0*/  ISETP.LT.AND P6, PT, R28, UR5, !P0 ;  /* 0x000000051c007c0c */ /* 0x004fe2000c7c1270 */
[----:B------:R-:W-:Y:S01]  /*26ad0*/  IMAD R21, R22, 0x2, R23 ;  /* 0x0000000216157824 */ /* 0x000fe200078e0217 */
[----:B------:R-:W-:Y:S01]  /*26ae0*/  PRMT R11, R11, 0x7632, R11 ;  /* 0x000076320b0b7816 */ /* 0x000fe2000000000b */
[----:B------:R-:W2:Y:S01]  /*26af0*/  LDL.LU R28, [R1+0x150] ;  /* 0x00015000011c7983 */ /* 0x000ea20000300800 */
[----:B------:R-:W-:Y:S01]  /*26b00*/  PRMT R14, R12, 0x7632, R14 ;  /* 0x000076320c0e7816 */ /* 0x000fe2000000000e */
[----:B------:R-:W2:Y:S01]  /*26b10*/  LDCU UR5, c[0x0][0x39c] ;  /* 0x00007380ff0577ac */ /* 0x000ea20008000800 */
[----:B------:R-:W3:Y:S01]  /*26b20*/  LDC R12, c[0x0][0x3b8] ;  /* 0x0000ee00ff0c7b82 */ /* 0x000ee20000000800 */
[----:B----4-:R-:W-:Y:S02]  /*26b30*/  LEA.HI.X.SX32 R5, R23, R2, 0x1, P5 ;  /* 0x0000000217057211 */ /* 0x010fe400028f0eff */
[----:B0-----:R-:W-:Y:S01]  /*26b40*/  ISETP.LT.AND P5, PT, R29, UR4, !P0 ;  /* 0x000000041d007c0c */ /* 0x001fe2000c7a1270 */
[----:B------:R-:W0:Y:S01]  /*26b50*/  LDCU UR4, c[0x0][0x39c] ;  /* 0x00007380ff0477ac */ /* 0x000e220008000800 */
[----:B------:R-:W4:Y:S01]  /*26b60*/  LDL.LU R29, [R1+0x100] ;  /* 0x00010000011d7983 */ /* 0x000f220000300800 */
[----:B------:R-:W-:-:S02]  /*26b70*/  PRMT R7, R10, 0x7632, R7 ;  /* 0x000076320a077816 */ /* 0x000fc40000000007 */
[----:B------:R-:W-:-:S03]  /*26b80*/  LEA R6, P4, R21, R0, 0x1 ;  /* 0x0000000015067211 */ /* 0x000fc600078808ff */
[----:B------:R0:W-:Y:S02]  /*26b90*/  @P2 STG.E.U16 desc[UR8][R4.64], R7 ;  /* 0x0000000704002986 */ /* 0x0001e4000c101508 */
[----:B0-----:R-:W-:Y:S01]  /*26ba0*/  LEA.HI.X.SX32 R7, R21, R2, 0x1, P4 ;  /* 0x0000000215077211 */ /* 0x001fe200020f0eff */
[----:B-1----:R-:W-:Y:S02]  /*26bb0*/  IMAD R21, R3, 0x2, R21 ;  /* 0x0000000203157824 */ /* 0x002fe400078e0215 */
[----:B------:R-:W0:Y:S02]  /*26bc0*/  LDC R3, c[0x0][0x3b8] ;  /* 0x0000ee00ff037b82 */ /* 0x000e240000000800 */
[----:B------:R-:W-:Y:S01]  /*26bd0*/  IMAD R5, R8, 0x2, R21 ;  /* 0x0000000208057824 */ /* 0x000fe200078e0215 */
[----:B------:R1:W-:Y:S01]  /*26be0*/  @P3 STG.E.U16 desc[UR8][R6.64], R11 ;  /* 0x0000000b06003986 */ /* 0x0003e2000c101508 */
[----:B------:R-:W-:-:S04]  /*26bf0*/  LEA R10, P3, R21, R0, 0x1 ;  /* 0x00000000150a7211 */ /* 0x000fc800078608ff */
[----:B------:R-:W3:Y:S01]  /*26c00*/  LDC R8, c[0x0][0x3b8] ;  /* 0x0000ee00ff087b82 */ /* 0x000ee20000000800 */
[----:B-----5:R-:W-:Y:S01]  /*26c10*/  ISETP.LT.AND P2, PT, R25, UR6, !P0 ;  /* 0x0000000619007c0c */ /* 0x020fe2000c741270 */
[----:B------:R-:W4:Y:S01]  /*26c20*/  LDCU UR6, c[0x0][0x39c] ;  /* 0x00007380ff0677ac */ /* 0x000f220008000800 */
[----:B-1----:R-:W-:Y:S01]  /*26c30*/  LEA.HI.X.SX32 R11, R21, R2, 0x1, P3 ;  /* 0x00000002150b7211 */ /* 0x002fe200018f0eff */
[----:B---3--:R-:W-:Y:S01]  /*26c40*/  IMAD R7, R9, 0x2, R5 ;  /* 0x0000000209077824 */ /* 0x008fe200078e0205 */
[----:B------:R-:W-:-:S03]  /*26c50*/  LEA R4, P3, R5, R0, 0x1 ;  /* 0x0000000005047211 */ /* 0x000fc600078608ff */
[----:B------:R-:W1:Y:S01]  /*26c60*/  LDC R9, c[0x0][0x3b8] ;  /* 0x0000ee00ff097b82 */ /* 0x000e620000000800 */
[----:B------:R3:W-:Y:S01]  /*26c70*/  @P6 STG.E.U16 desc[UR8][R10.64], R14 ;  /* 0x0000000e0a006986 */ /* 0x0007e2000c101508 */
[----:B------:R-:W-:Y:S02]  /*26c80*/  LEA R6, P6, R7, R0, 0x1 ;  /* 0x0000000007067211 */ /* 0x000fe400078c08ff */
[-C--:B------:R-:W-:Y:S02]  /*26c90*/  LEA.HI.X.SX32 R5, R5, R2.reuse, 0x1, P3 ;  /* 0x0000000205057211 */ /* 0x080fe400018f0eff */
[----:B------:R-:W-:Y:S02]  /*26ca0*/  PRMT R15, R14, 0x7632, R15 ;  /* 0x000076320e0f7816 */ /* 0x000fe4000000000f */
[----:B------:R-:W-:Y:S02]  /*26cb0*/  ISETP.LT.AND P4, PT, R26, UR7, !P0 ;  /* 0x000000071a007c0c */ /* 0x000fe4000c781270 */
[----:B---3--:R-:W-:Y:S01]  /*26cc0*/  PRMT R11, R13, 0x7632, R11 ;  /* 0x000076320d0b7816 */ /* 0x008fe2000000000b */
[----:B------:R-:W-:Y:S01]  /*26cd0*/  IMAD R13, R20, 0x2, R7 ;  /* 0x00000002140d7824 */ /* 0x000fe200078e0207 */
[----:B------:R-:W-:-:S03]  /*26ce0*/  LEA.HI.X.SX32 R7, R7, R2, 0x1, P6 ;  /* 0x0000000207077211 */ /* 0x000fc600030f0eff */
[----:B0-----:R-:W-:Y:S01]  /*26cf0*/  IMAD R3, R3, 0x2, R13 ;  /* 0x0000000203037824 */ /* 0x001fe200078e020d */
[----:B------:R0:W-:Y:S01]  /*26d00*/  @P5 STG.E.U16 desc[UR8][R4.64], R11 ;  /* 0x0000000b04005986 */ /* 0x0001e2000c101508 */
[----:B------:R-:W-:-:S03]  /*26d10*/  LEA R10, P6, R13, R0, 0x1 ;  /* 0x000000000d0a7211 */ /* 0x000fc600078c08ff */
[----:B------:R3:W-:Y:S01]  /*26d20*/  @P2 STG.E.U16 desc[UR8][R6.64], R15 ;  /* 0x0000000f06002986 */ /* 0x0007e2000c101508 */
[----:B------:R-:W-:Y:S02]  /*26d30*/  LEA R14, P2, R3, R0, 0x1 ;  /* 0x00000000030e7211 */ /* 0x000fe400078408ff */
[----:B------:R-:W-:Y:S01]  /*26d40*/  PRMT R16, R16, 0x7632, R16 ;  /* 0x0000763210107816 */ /* 0x000fe20000000010 */
[----:B0-----:R-:W-:Y:S01]  /*26d50*/  IMAD R5, R8, 0x2, R3 ;  /* 0x0000000208057824 */ /* 0x001fe200078e0203 */
[-C--:B------:R-:W-:Y:S02]  /*26d60*/  LEA.HI.X.SX32 R11, R13, R2.reuse, 0x1, P6 ;  /* 0x000000020d0b7211 */ /* 0x080fe400030f0eff */
[----:B---3--:R-:W-:Y:S02]  /*26d70*/  PRMT R7, R15, 0x7632, R7 ;  /* 0x000076320f077816 */ /* 0x008fe40000000007 */
[----:B------:R-:W-:Y:S01]  /*26d80*/  LEA.HI.X.SX32 R15, R3, R2, 0x1, P2 ;  /* 0x00000002030f7211 */ /* 0x000fe200010f0eff */
[----:B------:R-:W-:-:S02]  /*26d90*/  IMAD R3, R12, 0x2, R5 ;  /* 0x000000020c037824 */ /* 0x000fc400078e0205 */
[----:B------:R0:W-:Y:S01]  /*26da0*/  @P4 STG.E.U16 desc[UR8][R10.64], R7 ;  /* 0x000000070a004986 */ /* 0x0001e2000c101508 */
[----:B------:R-:W-:Y:S01]  /*26db0*/  LEA R4, P2, R5, R0, 0x1 ;  /* 0x0000000005047211 */ /* 0x000fe200078408ff */
[----:B-1----:R-:W-:Y:S01]  /*26dc0*/  IMAD R9, R9, 0x2, R3 ;  /* 0x0000000209097824 */ /* 0x002fe200078e0203 */
[----:B------:R-:W-:Y:S02]  /*26dd0*/  PRMT R17, R17, 0x7632, R17 ;  /* 0x0000763211117816 */ /* 0x000fe40000000011 */
[----:B------:R-:W-:Y:S02]  /*26de0*/  LEA.HI.X.SX32 R5, R5, R2, 0x1, P2 ;  /* 0x0000000205057211 */ /* 0x000fe400010f0eff */
[----:B------:R-:W-:-:S04]  /*26df0*/  LEA R8, P2, R9, R0, 0x1 ;  /* 0x0000000009087211 */ /* 0x000fc800078408ff */
[----:B------:R-:W-:Y:S02]  /*26e00*/  LEA.HI.X.SX32 R9, R9, R2, 0x1, P2 ;  /* 0x0000000209097211 */ /* 0x000fe400010f0eff */
[----:B------:R-:W-:-:S13]  /*26e10*/  ISETP.LT.AND P3, PT, R27, UR4, !P0 ;  /* 0x000000041b007c0c */ /* 0x000fda000c761270 */
[----:B------:R1:W-:Y:S01]  /*26e20*/  @P3 STG.E.U16 desc[UR8][R14.64], R16 ;  /* 0x000000100e003986 */ /* 0x0003e2000c101508 */
[----:B------:R-:W-:-:S04]  /*26e30*/  LEA R6, P3, R3, R0, 0x1 ;  /* 0x0000000003067211 */ /* 0x000fc800078608ff */
[----:B0-----:R-:W-:Y:S02]  /*26e40*/  LEA.HI.X.SX32 R7, R3, R2, 0x1, P3 ;  /* 0x0000000203077211 */ /* 0x001fe400018f0eff */
[----:B------:R-:W-:Y:S02]  /*26e50*/  PRMT R3, R18, 0x7632, R3 ;  /* 0x0000763212037816 */ /* 0x000fe40000000003 */
[----:B--2---:R-:W-:Y:S02]  /*26e60*/  ISETP.LT.AND P5, PT, R28, UR5, !P0 ;  /* 0x000000051c007c0c */ /* 0x004fe4000c7a1270 */
[----:B----4-:R-:W-:-:S11]  /*26e70*/  ISETP.LT.AND P0, PT, R29, UR6, !P0 ;  /* 0x000000061d007c0c */ /* 0x010fd6000c701270 */
[----:B------:R1:W-:Y:S04]  /*26e80*/  @P5 STG.E.U16 desc[UR8][R4.64], R17 ;  /* 0x0000001104005986 */ /* 0x0003e8000c101508 */
[----:B------:R1:W-:Y:S01]  /*26e90*/  @P0 STG.E.U16 desc[UR8][R6.64], R3 ;  /* 0x0000000306000986 */ /* 0x0003e2000c101508 */
[----:B------:R-:W-:Y:S05]  /*26ea0*/  @!P1 EXIT ;  /* 0x000000000000994d */ /* 0x000fea0003800000 */
[----:B-1----:R-:W-:-:S05]  /*26eb0*/  PRMT R4, R19, 0x7632, R4 ;  /* 0x0000763213047816 */ /* 0x002fca0000000004 */
[----:B------:R-:W-:Y:S01]  /*26ec0*/  STG.E.U16 desc[UR8][R8.64], R4 ;  /* 0x0000000408007986 */ /* 0x000fe2000c101508 */
[----:B------:R-:W-:Y:S05]  /*26ed0*/  EXIT ;  /* 0x000000000000794d */ /* 0x000fea0003800000 */
.L_x_3:
[----:B------:R-:W-:-:S00]  /*26ee0*/  BRA `(.L_x_3) ;  /* 0xfffffffc00fc7947 */ /* 0x000fc0000383ffff */
[----:B------:R-:W-:-:S00]  /*26ef0*/  NOP ;  /* 0x0000000000007918 */ /* 0x000fc00000000000 */
        /* <DEDUP_REMOVED lines=8> */
.L_x_4:


//--------------------- .nv.shared.matmul_kernel  --------------------------
	.section	.nv.shared.matmul_kernel,"aw",@nobits
	.sectionflags	@""
	.align	16
	.zero		1024


//--------------------- .nv.shared.reserved.0     --------------------------
	.section	.nv.shared.reserved.0,"aw",@nobits
	.weak		__nv_reservedSMEM_offset_0_alias
	.size		__nv_reservedSMEM_offset_0_alias, 0, 64
	.other		__nv_reservedSMEM_offset_0_alias,@"STO_CUDA_RESERVED_SHARED STV_DEFAULT"
__nv_reservedSMEM_offset_0_alias:
	.zero		0
	.zero		64


//--------------------- .nv.constant0.matmul_kernel --------------------------
	.section	.nv.constant0.matmul_kernel,"a",@progbits
	.sectionflags	@""
	.align	4
.nv.constant0.matmul_kernel:
	.zero		976


//--------------------- SYMBOLS --------------------------

	.type		.nv.reservedSmem.offset0,@object
	.size		.nv.reservedSmem.offset0,0x4
	.type		.nv.reservedSmem.cap,@object
	.size		.nv.reservedSmem.cap,0x4
